//
// Generated by NVIDIA NVVM Compiler
//
// Compiler Build ID: CL-36424714
// Cuda compilation tools, release 13.0, V13.0.88
// Based on NVVM 20.0.0
//

.version 9.0
.target sm_100
.address_size 64

	// .globl	_ZN3cub18CUB_300001_SM_10006detail11EmptyKernelIvEEvv
// _ZZN3cub18CUB_300001_SM_10006detail10radix_sort31DeviceRadixSortSingleTileKernelINS1_5radix10policy_hubIiNS0_8NullTypeEjE10Policy1000ELNS0_9SortOrderE0EiS6_jNS1_21identity_decomposer_tEEEvPKT1_PSB_PKT2_PSF_T3_iiT4_E12temp_storage has been demoted
// _ZZN3cub18CUB_300001_SM_10006detail10radix_sort30DeviceRadixSortHistogramKernelINS1_5radix10policy_hubIiNS0_8NullTypeEjE10Policy1000ELNS0_9SortOrderE0EijNS1_21identity_decomposer_tEEEvPT2_PKT1_SB_iiT3_E12temp_storage has been demoted
// _ZZN3cub18CUB_300001_SM_10006detail10radix_sort33DeviceRadixSortExclusiveSumKernelINS1_5radix10policy_hubIiNS0_8NullTypeEjE10Policy1000EjEEvPT0_E12temp_storage has been demoted
// _ZZN3cub18CUB_300001_SM_10006detail10radix_sort29DeviceRadixSortOnesweepKernelINS1_5radix10policy_hubIiNS0_8NullTypeEjE10Policy1000ELNS0_9SortOrderE0EiS6_jiiNS1_21identity_decomposer_tEEEvPT5_SC_PT3_PKSD_PT1_PKSH_PT2_PKSL_T4_iiT6_E1s has been demoted
.global .align 1 .b8 _ZN30_INTERNAL_cf00dd9c_4_k_cu_main4cuda3std3__45__cpo5beginE[1];
.global .align 1 .b8 _ZN30_INTERNAL_cf00dd9c_4_k_cu_main4cuda3std3__45__cpo3endE[1];
.global .align 1 .b8 _ZN30_INTERNAL_cf00dd9c_4_k_cu_main4cuda3std3__45__cpo6cbeginE[1];
.global .align 1 .b8 _ZN30_INTERNAL_cf00dd9c_4_k_cu_main4cuda3std3__45__cpo4cendE[1];
.global .align 1 .b8 _ZN30_INTERNAL_cf00dd9c_4_k_cu_main4cuda3std3__45__cpo6rbeginE[1];
.global .align 1 .b8 _ZN30_INTERNAL_cf00dd9c_4_k_cu_main4cuda3std3__45__cpo4rendE[1];
.global .align 1 .b8 _ZN30_INTERNAL_cf00dd9c_4_k_cu_main4cuda3std3__45__cpo7crbeginE[1];
.global .align 1 .b8 _ZN30_INTERNAL_cf00dd9c_4_k_cu_main4cuda3std3__45__cpo5crendE[1];
.global .align 1 .b8 _ZN30_INTERNAL_cf00dd9c_4_k_cu_main4cuda3std3__432_GLOBAL__N__cf00dd9c_4_k_cu_main6ignoreE[1];
.global .align 1 .b8 _ZN30_INTERNAL_cf00dd9c_4_k_cu_main4cuda3std3__419piecewise_constructE[1];
.global .align 1 .b8 _ZN30_INTERNAL_cf00dd9c_4_k_cu_main4cuda3std3__48in_placeE[1];
.global .align 1 .b8 _ZN30_INTERNAL_cf00dd9c_4_k_cu_main4cuda3std3__420unreachable_sentinelE[1];
.global .align 1 .b8 _ZN30_INTERNAL_cf00dd9c_4_k_cu_main4cuda3std3__47nulloptE[1];
.global .align 1 .b8 _ZN30_INTERNAL_cf00dd9c_4_k_cu_main4cuda3std3__48unexpectE[1];
.global .align 1 .b8 _ZN30_INTERNAL_cf00dd9c_4_k_cu_main4cuda3std6ranges3__45__cpo4swapE[1];
.global .align 1 .b8 _ZN30_INTERNAL_cf00dd9c_4_k_cu_main4cuda3std6ranges3__45__cpo9iter_moveE[1];
.global .align 1 .b8 _ZN30_INTERNAL_cf00dd9c_4_k_cu_main4cuda3std6ranges3__45__cpo5beginE[1];
.global .align 1 .b8 _ZN30_INTERNAL_cf00dd9c_4_k_cu_main4cuda3std6ranges3__45__cpo3endE[1];
.global .align 1 .b8 _ZN30_INTERNAL_cf00dd9c_4_k_cu_main4cuda3std6ranges3__45__cpo6cbeginE[1];
.global .align 1 .b8 _ZN30_INTERNAL_cf00dd9c_4_k_cu_main4cuda3std6ranges3__45__cpo4cendE[1];
.global .align 1 .b8 _ZN30_INTERNAL_cf00dd9c_4_k_cu_main4cuda3std6ranges3__45__cpo7advanceE[1];
.global .align 1 .b8 _ZN30_INTERNAL_cf00dd9c_4_k_cu_main4cuda3std6ranges3__45__cpo9iter_swapE[1];
.global .align 1 .b8 _ZN30_INTERNAL_cf00dd9c_4_k_cu_main4cuda3std6ranges3__45__cpo4nextE[1];
.global .align 1 .b8 _ZN30_INTERNAL_cf00dd9c_4_k_cu_main4cuda3std6ranges3__45__cpo4prevE[1];
.global .align 1 .b8 _ZN30_INTERNAL_cf00dd9c_4_k_cu_main4cuda3std6ranges3__45__cpo4dataE[1];
.global .align 1 .b8 _ZN30_INTERNAL_cf00dd9c_4_k_cu_main4cuda3std6ranges3__45__cpo5cdataE[1];
.global .align 1 .b8 _ZN30_INTERNAL_cf00dd9c_4_k_cu_main4cuda3std6ranges3__45__cpo4sizeE[1];
.global .align 1 .b8 _ZN30_INTERNAL_cf00dd9c_4_k_cu_main4cuda3std6ranges3__45__cpo5ssizeE[1];
.global .align 1 .b8 _ZN30_INTERNAL_cf00dd9c_4_k_cu_main4cuda3std6ranges3__45__cpo8distanceE[1];
.global .align 1 .b8 _ZN30_INTERNAL_cf00dd9c_4_k_cu_main6thrust24THRUST_300001_SM_1000_NS6system6detail10sequential3seqE[1];
.global .align 1 .b8 _ZN30_INTERNAL_cf00dd9c_4_k_cu_main6thrust24THRUST_300001_SM_1000_NS12placeholders2_1E[1];
.global .align 1 .b8 _ZN30_INTERNAL_cf00dd9c_4_k_cu_main6thrust24THRUST_300001_SM_1000_NS12placeholders2_2E[1];
.global .align 1 .b8 _ZN30_INTERNAL_cf00dd9c_4_k_cu_main6thrust24THRUST_300001_SM_1000_NS12placeholders2_3E[1];
.global .align 1 .b8 _ZN30_INTERNAL_cf00dd9c_4_k_cu_main6thrust24THRUST_300001_SM_1000_NS12placeholders2_4E[1];
.global .align 1 .b8 _ZN30_INTERNAL_cf00dd9c_4_k_cu_main6thrust24THRUST_300001_SM_1000_NS12placeholders2_5E[1];
.global .align 1 .b8 _ZN30_INTERNAL_cf00dd9c_4_k_cu_main6thrust24THRUST_300001_SM_1000_NS12placeholders2_6E[1];
.global .align 1 .b8 _ZN30_INTERNAL_cf00dd9c_4_k_cu_main6thrust24THRUST_300001_SM_1000_NS12placeholders2_7E[1];
.global .align 1 .b8 _ZN30_INTERNAL_cf00dd9c_4_k_cu_main6thrust24THRUST_300001_SM_1000_NS12placeholders2_8E[1];
.global .align 1 .b8 _ZN30_INTERNAL_cf00dd9c_4_k_cu_main6thrust24THRUST_300001_SM_1000_NS12placeholders2_9E[1];
.global .align 1 .b8 _ZN30_INTERNAL_cf00dd9c_4_k_cu_main6thrust24THRUST_300001_SM_1000_NS12placeholders3_10E[1];

.visible .entry _ZN3cub18CUB_300001_SM_10006detail11EmptyKernelIvEEvv()
{


	ret;

}
	// .globl	_ZN3cub18CUB_300001_SM_10006detail10radix_sort31DeviceRadixSortSingleTileKernelINS1_5radix10policy_hubIiNS0_8NullTypeEjE10Policy1000ELNS0_9SortOrderE0EiS6_jNS1_21identity_decomposer_tEEEvPKT1_PSB_PKT2_PSF_T3_iiT4_
.visible .entry _ZN3cub18CUB_300001_SM_10006detail10radix_sort31DeviceRadixSortSingleTileKernelINS1_5radix10policy_hubIiNS0_8NullTypeEjE10Policy1000ELNS0_9SortOrderE0EiS6_jNS1_21identity_decomposer_tEEEvPKT1_PSB_PKT2_PSF_T3_iiT4_(
	.param .u64 .ptr .align 1 _ZN3cub18CUB_300001_SM_10006detail10radix_sort31DeviceRadixSortSingleTileKernelINS1_5radix10policy_hubIiNS0_8NullTypeEjE10Policy1000ELNS0_9SortOrderE0EiS6_jNS1_21identity_decomposer_tEEEvPKT1_PSB_PKT2_PSF_T3_iiT4__param_0,
	.param .u64 .ptr .align 1 _ZN3cub18CUB_300001_SM_10006detail10radix_sort31DeviceRadixSortSingleTileKernelINS1_5radix10policy_hubIiNS0_8NullTypeEjE10Policy1000ELNS0_9SortOrderE0EiS6_jNS1_21identity_decomposer_tEEEvPKT1_PSB_PKT2_PSF_T3_iiT4__param_1,
	.param .u64 .ptr .align 1 _ZN3cub18CUB_300001_SM_10006detail10radix_sort31DeviceRadixSortSingleTileKernelINS1_5radix10policy_hubIiNS0_8NullTypeEjE10Policy1000ELNS0_9SortOrderE0EiS6_jNS1_21identity_decomposer_tEEEvPKT1_PSB_PKT2_PSF_T3_iiT4__param_2,
	.param .u64 .ptr .align 1 _ZN3cub18CUB_300001_SM_10006detail10radix_sort31DeviceRadixSortSingleTileKernelINS1_5radix10policy_hubIiNS0_8NullTypeEjE10Policy1000ELNS0_9SortOrderE0EiS6_jNS1_21identity_decomposer_tEEEvPKT1_PSB_PKT2_PSF_T3_iiT4__param_3,
	.param .u32 _ZN3cub18CUB_300001_SM_10006detail10radix_sort31DeviceRadixSortSingleTileKernelINS1_5radix10policy_hubIiNS0_8NullTypeEjE10Policy1000ELNS0_9SortOrderE0EiS6_jNS1_21identity_decomposer_tEEEvPKT1_PSB_PKT2_PSF_T3_iiT4__param_4,
	.param .u32 _ZN3cub18CUB_300001_SM_10006detail10radix_sort31DeviceRadixSortSingleTileKernelINS1_5radix10policy_hubIiNS0_8NullTypeEjE10Policy1000ELNS0_9SortOrderE0EiS6_jNS1_21identity_decomposer_tEEEvPKT1_PSB_PKT2_PSF_T3_iiT4__param_5,
	.param .u32 _ZN3cub18CUB_300001_SM_10006detail10radix_sort31DeviceRadixSortSingleTileKernelINS1_5radix10policy_hubIiNS0_8NullTypeEjE10Policy1000ELNS0_9SortOrderE0EiS6_jNS1_21identity_decomposer_tEEEvPKT1_PSB_PKT2_PSF_T3_iiT4__param_6,
	.param .align 1 .b8 _ZN3cub18CUB_300001_SM_10006detail10radix_sort31DeviceRadixSortSingleTileKernelINS1_5radix10policy_hubIiNS0_8NullTypeEjE10Policy1000ELNS0_9SortOrderE0EiS6_jNS1_21identity_decomposer_tEEEvPKT1_PSB_PKT2_PSF_T3_iiT4__param_7[1]
)
.maxntid 256
.minnctapersm 1
{
	.reg .pred 	%p<52>;
	.reg .b16 	%rs<39>;
	.reg .b32 	%r<744>;
	.reg .b64 	%rd<9>;
	// demoted variable
	.shared .align 16 .b8 _ZZN3cub18CUB_300001_SM_10006detail10radix_sort31DeviceRadixSortSingleTileKernelINS1_5radix10policy_hubIiNS0_8NullTypeEjE10Policy1000ELNS0_9SortOrderE0EiS6_jNS1_21identity_decomposer_tEEEvPKT1_PSB_PKT2_PSF_T3_iiT4_E12temp_storage[33856];
	ld.param.u64 	%rd4, [_ZN3cub18CUB_300001_SM_10006detail10radix_sort31DeviceRadixSortSingleTileKernelINS1_5radix10policy_hubIiNS0_8NullTypeEjE10Policy1000ELNS0_9SortOrderE0EiS6_jNS1_21identity_decomposer_tEEEvPKT1_PSB_PKT2_PSF_T3_iiT4__param_0];
	ld.param.u64 	%rd3, [_ZN3cub18CUB_300001_SM_10006detail10radix_sort31DeviceRadixSortSingleTileKernelINS1_5radix10policy_hubIiNS0_8NullTypeEjE10Policy1000ELNS0_9SortOrderE0EiS6_jNS1_21identity_decomposer_tEEEvPKT1_PSB_PKT2_PSF_T3_iiT4__param_1];
	ld.param.u32 	%r188, [_ZN3cub18CUB_300001_SM_10006detail10radix_sort31DeviceRadixSortSingleTileKernelINS1_5radix10policy_hubIiNS0_8NullTypeEjE10Policy1000ELNS0_9SortOrderE0EiS6_jNS1_21identity_decomposer_tEEEvPKT1_PSB_PKT2_PSF_T3_iiT4__param_4];
	ld.param.u32 	%r189, [_ZN3cub18CUB_300001_SM_10006detail10radix_sort31DeviceRadixSortSingleTileKernelINS1_5radix10policy_hubIiNS0_8NullTypeEjE10Policy1000ELNS0_9SortOrderE0EiS6_jNS1_21identity_decomposer_tEEEvPKT1_PSB_PKT2_PSF_T3_iiT4__param_5];
	ld.param.u32 	%r190, [_ZN3cub18CUB_300001_SM_10006detail10radix_sort31DeviceRadixSortSingleTileKernelINS1_5radix10policy_hubIiNS0_8NullTypeEjE10Policy1000ELNS0_9SortOrderE0EiS6_jNS1_21identity_decomposer_tEEEvPKT1_PSB_PKT2_PSF_T3_iiT4__param_6];
	cvta.to.global.u64 	%rd5, %rd4;
	mov.u32 	%r1, %tid.x;
	mul.lo.s32 	%r2, %r1, 19;
	setp.ge.s32 	%p1, %r2, %r188;
	mul.wide.u32 	%rd6, %r2, 4;
	add.s64 	%rd1, %rd5, %rd6;
	mov.b32 	%r741, -1;
	@%p1 bra 	$L__BB1_2;
	ld.global.u32 	%r192, [%rd1];
	xor.b32  	%r741, %r192, -2147483648;
$L__BB1_2:
	add.s32 	%r194, %r2, 1;
	setp.ge.s32 	%p2, %r194, %r188;
	mov.b32 	%r740, -1;
	@%p2 bra 	$L__BB1_4;
	ld.global.u32 	%r195, [%rd1+4];
	xor.b32  	%r740, %r195, -2147483648;
$L__BB1_4:
	add.s32 	%r197, %r2, 2;
	setp.ge.s32 	%p3, %r197, %r188;
	mov.b32 	%r739, -1;
	@%p3 bra 	$L__BB1_6;
	ld.global.u32 	%r198, [%rd1+8];
	xor.b32  	%r739, %r198, -2147483648;
$L__BB1_6:
	add.s32 	%r200, %r2, 3;
	setp.ge.s32 	%p4, %r200, %r188;
	mov.b32 	%r738, -1;
	@%p4 bra 	$L__BB1_8;
	ld.global.u32 	%r201, [%rd1+12];
	xor.b32  	%r738, %r201, -2147483648;
$L__BB1_8:
	add.s32 	%r203, %r2, 4;
	setp.ge.s32 	%p5, %r203, %r188;
	mov.b32 	%r737, -1;
	@%p5 bra 	$L__BB1_10;
	ld.global.u32 	%r204, [%rd1+16];
	xor.b32  	%r737, %r204, -2147483648;
$L__BB1_10:
	add.s32 	%r206, %r2, 5;
	setp.ge.s32 	%p6, %r206, %r188;
	mov.b32 	%r736, -1;
	@%p6 bra 	$L__BB1_12;
	ld.global.u32 	%r207, [%rd1+20];
	xor.b32  	%r736, %r207, -2147483648;
$L__BB1_12:
	add.s32 	%r209, %r2, 6;
	setp.ge.s32 	%p7, %r209, %r188;
	mov.b32 	%r735, -1;
	@%p7 bra 	$L__BB1_14;
	ld.global.u32 	%r210, [%rd1+24];
	xor.b32  	%r735, %r210, -2147483648;
$L__BB1_14:
	add.s32 	%r212, %r2, 7;
	setp.ge.s32 	%p8, %r212, %r188;
	mov.b32 	%r734, -1;
	@%p8 bra 	$L__BB1_16;
	ld.global.u32 	%r213, [%rd1+28];
	xor.b32  	%r734, %r213, -2147483648;
$L__BB1_16:
	add.s32 	%r215, %r2, 8;
	setp.ge.s32 	%p9, %r215, %r188;
	mov.b32 	%r733, -1;
	@%p9 bra 	$L__BB1_18;
	ld.global.u32 	%r216, [%rd1+32];
	xor.b32  	%r733, %r216, -2147483648;
$L__BB1_18:
	add.s32 	%r218, %r2, 9;
	setp.ge.s32 	%p10, %r218, %r188;
	mov.b32 	%r732, -1;
	@%p10 bra 	$L__BB1_20;
	ld.global.u32 	%r219, [%rd1+36];
	xor.b32  	%r732, %r219, -2147483648;
$L__BB1_20:
	add.s32 	%r221, %r2, 10;
	setp.ge.s32 	%p11, %r221, %r188;
	mov.b32 	%r731, -1;
	@%p11 bra 	$L__BB1_22;
	ld.global.u32 	%r222, [%rd1+40];
	xor.b32  	%r731, %r222, -2147483648;
$L__BB1_22:
	add.s32 	%r224, %r2, 11;
	setp.ge.s32 	%p12, %r224, %r188;
	mov.b32 	%r730, -1;
	@%p12 bra 	$L__BB1_24;
	ld.global.u32 	%r225, [%rd1+44];
	xor.b32  	%r730, %r225, -2147483648;
$L__BB1_24:
	add.s32 	%r227, %r2, 12;
	setp.ge.s32 	%p13, %r227, %r188;
	mov.b32 	%r729, -1;
	@%p13 bra 	$L__BB1_26;
	ld.global.u32 	%r228, [%rd1+48];
	xor.b32  	%r729, %r228, -2147483648;
$L__BB1_26:
	add.s32 	%r230, %r2, 13;
	setp.ge.s32 	%p14, %r230, %r188;
	mov.b32 	%r728, -1;
	@%p14 bra 	$L__BB1_28;
	ld.global.u32 	%r231, [%rd1+52];
	xor.b32  	%r728, %r231, -2147483648;
$L__BB1_28:
	add.s32 	%r233, %r2, 14;
	setp.ge.s32 	%p15, %r233, %r188;
	mov.b32 	%r727, -1;
	@%p15 bra 	$L__BB1_30;
	ld.global.u32 	%r234, [%rd1+56];
	xor.b32  	%r727, %r234, -2147483648;
$L__BB1_30:
	add.s32 	%r236, %r2, 15;
	setp.ge.s32 	%p16, %r236, %r188;
	mov.b32 	%r726, -1;
	@%p16 bra 	$L__BB1_32;
	ld.global.u32 	%r237, [%rd1+60];
	xor.b32  	%r726, %r237, -2147483648;
$L__BB1_32:
	add.s32 	%r239, %r2, 16;
	setp.ge.s32 	%p17, %r239, %r188;
	mov.b32 	%r725, -1;
	@%p17 bra 	$L__BB1_34;
	ld.global.u32 	%r240, [%rd1+64];
	xor.b32  	%r725, %r240, -2147483648;
$L__BB1_34:
	add.s32 	%r242, %r2, 17;
	setp.ge.s32 	%p18, %r242, %r188;
	mov.b32 	%r724, -1;
	@%p18 bra 	$L__BB1_36;
	ld.global.u32 	%r243, [%rd1+68];
	xor.b32  	%r724, %r243, -2147483648;
$L__BB1_36:
	add.s32 	%r245, %r2, 18;
	setp.ge.s32 	%p19, %r245, %r188;
	mov.b32 	%r723, -1;
	@%p19 bra 	$L__BB1_38;
	ld.global.u32 	%r246, [%rd1+72];
	xor.b32  	%r723, %r246, -2147483648;
$L__BB1_38:
	bar.sync 	0;
	shr.u32 	%r41, %r1, 5;
	shl.b32 	%r248, %r1, 2;
	mov.u32 	%r249, _ZZN3cub18CUB_300001_SM_10006detail10radix_sort31DeviceRadixSortSingleTileKernelINS1_5radix10policy_hubIiNS0_8NullTypeEjE10Policy1000ELNS0_9SortOrderE0EiS6_jNS1_21identity_decomposer_tEEEvPKT1_PSB_PKT2_PSF_T3_iiT4_E12temp_storage;
	add.s32 	%r42, %r249, %r248;
	shl.b32 	%r250, %r1, 7;
	add.s32 	%r43, %r42, %r250;
	shl.b32 	%r251, %r41, 2;
	add.s32 	%r252, %r249, %r251;
	add.s32 	%r44, %r252, 33792;
	mad.lo.s32 	%r45, %r1, -56, %r43;
	add.s32 	%r722, %r189, 6;
	sub.s32 	%r721, %r190, %r189;
$L__BB1_39:
	add.s32 	%r312, %r722, -6;
	min.s32 	%r255, %r721, 6;
	mov.b32 	%r341, 0;
	st.shared.u32 	[%r42], %r341;
	st.shared.u32 	[%r42+1024], %r341;
	st.shared.u32 	[%r42+2048], %r341;
	st.shared.u32 	[%r42+3072], %r341;
	st.shared.u32 	[%r42+4096], %r341;
	st.shared.u32 	[%r42+5120], %r341;
	st.shared.u32 	[%r42+6144], %r341;
	st.shared.u32 	[%r42+7168], %r341;
	st.shared.u32 	[%r42+8192], %r341;
	st.shared.u32 	[%r42+9216], %r341;
	st.shared.u32 	[%r42+10240], %r341;
	st.shared.u32 	[%r42+11264], %r341;
	st.shared.u32 	[%r42+12288], %r341;
	st.shared.u32 	[%r42+13312], %r341;
	st.shared.u32 	[%r42+14336], %r341;
	st.shared.u32 	[%r42+15360], %r341;
	st.shared.u32 	[%r42+16384], %r341;
	st.shared.u32 	[%r42+17408], %r341;
	st.shared.u32 	[%r42+18432], %r341;
	st.shared.u32 	[%r42+19456], %r341;
	st.shared.u32 	[%r42+20480], %r341;
	st.shared.u32 	[%r42+21504], %r341;
	st.shared.u32 	[%r42+22528], %r341;
	st.shared.u32 	[%r42+23552], %r341;
	st.shared.u32 	[%r42+24576], %r341;
	st.shared.u32 	[%r42+25600], %r341;
	st.shared.u32 	[%r42+26624], %r341;
	st.shared.u32 	[%r42+27648], %r341;
	st.shared.u32 	[%r42+28672], %r341;
	st.shared.u32 	[%r42+29696], %r341;
	st.shared.u32 	[%r42+30720], %r341;
	st.shared.u32 	[%r42+31744], %r341;
	st.shared.u32 	[%r42+32768], %r341;
	// begin inline asm
	bmsk.clamp.b32 %r253, %r341, %r255;
	// end inline asm
	// begin inline asm
	shr.b32 %r256, %r741, %r312;
	// end inline asm
	and.b32  	%r344, %r253, %r256;
	shl.b32 	%r345, %r344, 10;
	and.b32  	%r346, %r345, 31744;
	add.s32 	%r347, %r42, %r346;
	shr.u32 	%r348, %r344, 4;
	and.b32  	%r349, %r348, 268435454;
	add.s32 	%r70, %r347, %r349;
	ld.shared.u16 	%rs1, [%r70];
	add.s16 	%rs20, %rs1, 1;
	st.shared.u16 	[%r70], %rs20;
	// begin inline asm
	shr.b32 %r259, %r740, %r312;
	// end inline asm
	and.b32  	%r350, %r253, %r259;
	shl.b32 	%r351, %r350, 10;
	and.b32  	%r352, %r351, 31744;
	add.s32 	%r353, %r42, %r352;
	shr.u32 	%r354, %r350, 4;
	and.b32  	%r355, %r354, 268435454;
	add.s32 	%r71, %r353, %r355;
	ld.shared.u16 	%rs2, [%r71];
	add.s16 	%rs21, %rs2, 1;
	st.shared.u16 	[%r71], %rs21;
	// begin inline asm
	shr.b32 %r262, %r739, %r312;
	// end inline asm
	and.b32  	%r356, %r253, %r262;
	shl.b32 	%r357, %r356, 10;
	and.b32  	%r358, %r357, 31744;
	add.s32 	%r359, %r42, %r358;
	shr.u32 	%r360, %r356, 4;
	and.b32  	%r361, %r360, 268435454;
	add.s32 	%r72, %r359, %r361;
	ld.shared.u16 	%rs3, [%r72];
	add.s16 	%rs22, %rs3, 1;
	st.shared.u16 	[%r72], %rs22;
	// begin inline asm
	shr.b32 %r265, %r738, %r312;
	// end inline asm
	and.b32  	%r362, %r253, %r265;
	shl.b32 	%r363, %r362, 10;
	and.b32  	%r364, %r363, 31744;
	add.s32 	%r365, %r42, %r364;
	shr.u32 	%r366, %r362, 4;
	and.b32  	%r367, %r366, 268435454;
	add.s32 	%r73, %r365, %r367;
	ld.shared.u16 	%rs4, [%r73];
	add.s16 	%rs23, %rs4, 1;
	st.shared.u16 	[%r73], %rs23;
	// begin inline asm
	shr.b32 %r268, %r737, %r312;
	// end inline asm
	and.b32  	%r368, %r253, %r268;
	shl.b32 	%r369, %r368, 10;
	and.b32  	%r370, %r369, 31744;
	add.s32 	%r371, %r42, %r370;
	shr.u32 	%r372, %r368, 4;
	and.b32  	%r373, %r372, 268435454;
	add.s32 	%r74, %r371, %r373;
	ld.shared.u16 	%rs5, [%r74];
	add.s16 	%rs24, %rs5, 1;
	st.shared.u16 	[%r74], %rs24;
	// begin inline asm
	shr.b32 %r271, %r736, %r312;
	// end inline asm
	and.b32  	%r374, %r253, %r271;
	shl.b32 	%r375, %r374, 10;
	and.b32  	%r376, %r375, 31744;
	add.s32 	%r377, %r42, %r376;
	shr.u32 	%r378, %r374, 4;
	and.b32  	%r379, %r378, 268435454;
	add.s32 	%r75, %r377, %r379;
	ld.shared.u16 	%rs6, [%r75];
	add.s16 	%rs25, %rs6, 1;
	st.shared.u16 	[%r75], %rs25;
	// begin inline asm
	shr.b32 %r274, %r735, %r312;
	// end inline asm
	and.b32  	%r380, %r253, %r274;
	shl.b32 	%r381, %r380, 10;
	and.b32  	%r382, %r381, 31744;
	add.s32 	%r383, %r42, %r382;
	shr.u32 	%r384, %r380, 4;
	and.b32  	%r385, %r384, 268435454;
	add.s32 	%r76, %r383, %r385;
	ld.shared.u16 	%rs7, [%r76];
	add.s16 	%rs26, %rs7, 1;
	st.shared.u16 	[%r76], %rs26;
	// begin inline asm
	shr.b32 %r277, %r734, %r312;
	// end inline asm
	and.b32  	%r386, %r253, %r277;
	shl.b32 	%r387, %r386, 10;
	and.b32  	%r388, %r387, 31744;
	add.s32 	%r389, %r42, %r388;
	shr.u32 	%r390, %r386, 4;
	and.b32  	%r391, %r390, 268435454;
	add.s32 	%r77, %r389, %r391;
	ld.shared.u16 	%rs8, [%r77];
	add.s16 	%rs27, %rs8, 1;
	st.shared.u16 	[%r77], %rs27;
	// begin inline asm
	shr.b32 %r280, %r733, %r312;
	// end inline asm
	and.b32  	%r392, %r253, %r280;
	shl.b32 	%r393, %r392, 10;
	and.b32  	%r394, %r393, 31744;
	add.s32 	%r395, %r42, %r394;
	shr.u32 	%r396, %r392, 4;
	and.b32  	%r397, %r396, 268435454;
	add.s32 	%r78, %r395, %r397;
	ld.shared.u16 	%rs9, [%r78];
	add.s16 	%rs28, %rs9, 1;
	st.shared.u16 	[%r78], %rs28;
	// begin inline asm
	shr.b32 %r283, %r732, %r312;
	// end inline asm
	and.b32  	%r398, %r253, %r283;
	shl.b32 	%r399, %r398, 10;
	and.b32  	%r400, %r399, 31744;
	add.s32 	%r401, %r42, %r400;
	shr.u32 	%r402, %r398, 4;
	and.b32  	%r403, %r402, 268435454;
	add.s32 	%r79, %r401, %r403;
	ld.shared.u16 	%rs10, [%r79];
	add.s16 	%rs29, %rs10, 1;
	st.shared.u16 	[%r79], %rs29;
	// begin inline asm
	shr.b32 %r286, %r731, %r312;
	// end inline asm
	and.b32  	%r404, %r253, %r286;
	shl.b32 	%r405, %r404, 10;
	and.b32  	%r406, %r405, 31744;
	add.s32 	%r407, %r42, %r406;
	shr.u32 	%r408, %r404, 4;
	and.b32  	%r409, %r408, 268435454;
	add.s32 	%r80, %r407, %r409;
	ld.shared.u16 	%rs11, [%r80];
	add.s16 	%rs30, %rs11, 1;
	st.shared.u16 	[%r80], %rs30;
	// begin inline asm
	shr.b32 %r289, %r730, %r312;
	// end inline asm
	and.b32  	%r410, %r253, %r289;
	shl.b32 	%r411, %r410, 10;
	and.b32  	%r412, %r411, 31744;
	add.s32 	%r413, %r42, %r412;
	shr.u32 	%r414, %r410, 4;
	and.b32  	%r415, %r414, 268435454;
	add.s32 	%r81, %r413, %r415;
	ld.shared.u16 	%rs12, [%r81];
	add.s16 	%rs31, %rs12, 1;
	st.shared.u16 	[%r81], %rs31;
	// begin inline asm
	shr.b32 %r292, %r729, %r312;
	// end inline asm
	and.b32  	%r416, %r253, %r292;
	shl.b32 	%r417, %r416, 10;
	and.b32  	%r418, %r417, 31744;
	add.s32 	%r419, %r42, %r418;
	shr.u32 	%r420, %r416, 4;
	and.b32  	%r421, %r420, 268435454;
	add.s32 	%r82, %r419, %r421;
	ld.shared.u16 	%rs13, [%r82];
	add.s16 	%rs32, %rs13, 1;
	st.shared.u16 	[%r82], %rs32;
	// begin inline asm
	shr.b32 %r295, %r728, %r312;
	// end inline asm
	and.b32  	%r422, %r253, %r295;
	shl.b32 	%r423, %r422, 10;
	and.b32  	%r424, %r423, 31744;
	add.s32 	%r425, %r42, %r424;
	shr.u32 	%r426, %r422, 4;
	and.b32  	%r427, %r426, 268435454;
	add.s32 	%r83, %r425, %r427;
	ld.shared.u16 	%rs14, [%r83];
	add.s16 	%rs33, %rs14, 1;
	st.shared.u16 	[%r83], %rs33;
	// begin inline asm
	shr.b32 %r298, %r727, %r312;
	// end inline asm
	and.b32  	%r428, %r253, %r298;
	shl.b32 	%r429, %r428, 10;
	and.b32  	%r430, %r429, 31744;
	add.s32 	%r431, %r42, %r430;
	shr.u32 	%r432, %r428, 4;
	and.b32  	%r433, %r432, 268435454;
	add.s32 	%r84, %r431, %r433;
	ld.shared.u16 	%rs15, [%r84];
	add.s16 	%rs34, %rs15, 1;
	st.shared.u16 	[%r84], %rs34;
	// begin inline asm
	shr.b32 %r301, %r726, %r312;
	// end inline asm
	and.b32  	%r434, %r253, %r301;
	shl.b32 	%r435, %r434, 10;
	and.b32  	%r436, %r435, 31744;
	add.s32 	%r437, %r42, %r436;
	shr.u32 	%r438, %r434, 4;
	and.b32  	%r439, %r438, 268435454;
	add.s32 	%r85, %r437, %r439;
	ld.shared.u16 	%rs16, [%r85];
	add.s16 	%rs35, %rs16, 1;
	st.shared.u16 	[%r85], %rs35;
	// begin inline asm
	shr.b32 %r304, %r725, %r312;
	// end inline asm
	and.b32  	%r440, %r253, %r304;
	shl.b32 	%r441, %r440, 10;
	and.b32  	%r442, %r441, 31744;
	add.s32 	%r443, %r42, %r442;
	shr.u32 	%r444, %r440, 4;
	and.b32  	%r445, %r444, 268435454;
	add.s32 	%r86, %r443, %r445;
	ld.shared.u16 	%rs17, [%r86];
	add.s16 	%rs36, %rs17, 1;
	st.shared.u16 	[%r86], %rs36;
	// begin inline asm
	shr.b32 %r307, %r724, %r312;
	// end inline asm
	and.b32  	%r446, %r253, %r307;
	shl.b32 	%r447, %r446, 10;
	and.b32  	%r448, %r447, 31744;
	add.s32 	%r449, %r42, %r448;
	shr.u32 	%r450, %r446, 4;
	and.b32  	%r451, %r450, 268435454;
	add.s32 	%r87, %r449, %r451;
	ld.shared.u16 	%rs18, [%r87];
	add.s16 	%rs37, %rs18, 1;
	st.shared.u16 	[%r87], %rs37;
	// begin inline asm
	shr.b32 %r310, %r723, %r312;
	// end inline asm
	and.b32  	%r452, %r253, %r310;
	shl.b32 	%r453, %r452, 10;
	and.b32  	%r454, %r453, 31744;
	add.s32 	%r455, %r42, %r454;
	shr.u32 	%r456, %r452, 4;
	and.b32  	%r457, %r456, 268435454;
	add.s32 	%r88, %r455, %r457;
	ld.shared.u16 	%rs19, [%r88];
	add.s16 	%rs38, %rs19, 1;
	st.shared.u16 	[%r88], %rs38;
	bar.sync 	0;
	ld.shared.u32 	%r89, [%r43];
	ld.shared.u32 	%r458, [%r43+4];
	ld.shared.u32 	%r459, [%r43+8];
	ld.shared.u32 	%r460, [%r43+12];
	ld.shared.u32 	%r461, [%r43+16];
	ld.shared.u32 	%r462, [%r43+20];
	ld.shared.u32 	%r463, [%r43+24];
	ld.shared.u32 	%r464, [%r43+28];
	ld.shared.u32 	%r465, [%r43+32];
	ld.shared.u32 	%r466, [%r43+36];
	ld.shared.u32 	%r467, [%r43+40];
	ld.shared.u32 	%r468, [%r43+44];
	ld.shared.u32 	%r469, [%r43+48];
	ld.shared.u32 	%r470, [%r43+52];
	ld.shared.u32 	%r471, [%r43+56];
	ld.shared.u32 	%r472, [%r43+60];
	ld.shared.u32 	%r473, [%r43+64];
	ld.shared.u32 	%r474, [%r43+68];
	ld.shared.u32 	%r475, [%r43+72];
	ld.shared.u32 	%r476, [%r43+76];
	ld.shared.u32 	%r477, [%r43+80];
	ld.shared.u32 	%r478, [%r43+84];
	ld.shared.u32 	%r479, [%r43+88];
	ld.shared.u32 	%r480, [%r43+92];
	ld.shared.u32 	%r481, [%r43+96];
	ld.shared.u32 	%r482, [%r43+100];
	ld.shared.u32 	%r483, [%r43+104];
	ld.shared.u32 	%r484, [%r43+108];
	ld.shared.u32 	%r485, [%r43+112];
	ld.shared.u32 	%r486, [%r43+116];
	ld.shared.u32 	%r487, [%r43+120];
	ld.shared.u32 	%r488, [%r43+124];
	ld.shared.u32 	%r489, [%r43+128];
	add.s32 	%r90, %r458, %r89;
	add.s32 	%r91, %r459, %r90;
	add.s32 	%r92, %r460, %r91;
	add.s32 	%r93, %r461, %r92;
	add.s32 	%r94, %r462, %r93;
	add.s32 	%r95, %r463, %r94;
	add.s32 	%r96, %r464, %r95;
	add.s32 	%r97, %r465, %r96;
	add.s32 	%r98, %r466, %r97;
	add.s32 	%r99, %r467, %r98;
	add.s32 	%r100, %r468, %r99;
	add.s32 	%r101, %r469, %r100;
	add.s32 	%r102, %r470, %r101;
	add.s32 	%r103, %r471, %r102;
	add.s32 	%r104, %r472, %r103;
	add.s32 	%r105, %r473, %r104;
	add.s32 	%r106, %r474, %r105;
	add.s32 	%r107, %r475, %r106;
	add.s32 	%r108, %r476, %r107;
	add.s32 	%r109, %r477, %r108;
	add.s32 	%r110, %r478, %r109;
	add.s32 	%r111, %r479, %r110;
	add.s32 	%r112, %r480, %r111;
	add.s32 	%r113, %r481, %r112;
	add.s32 	%r114, %r482, %r113;
	add.s32 	%r115, %r483, %r114;
	add.s32 	%r116, %r484, %r115;
	add.s32 	%r117, %r485, %r116;
	add.s32 	%r118, %r486, %r117;
	add.s32 	%r119, %r487, %r118;
	add.s32 	%r120, %r488, %r119;
	add.s32 	%r318, %r489, %r120;
	// begin inline asm
	mov.u32 %r313, %laneid;
	// end inline asm
	mov.b32 	%r316, 1;
	mov.b32 	%r343, -1;
	// begin inline asm
	{  .reg .u32 r0;  .reg .pred p;  shfl.sync.up.b32 r0|p, %r318, %r316, %r341, %r343;  @p add.u32 r0, r0, %r318;  mov.u32 %r314, r0;}
	// end inline asm
	mov.b32 	%r322, 2;
	// begin inline asm
	{  .reg .u32 r0;  .reg .pred p;  shfl.sync.up.b32 r0|p, %r314, %r322, %r341, %r343;  @p add.u32 r0, r0, %r314;  mov.u32 %r320, r0;}
	// end inline asm
	mov.b32 	%r328, 4;
	// begin inline asm
	{  .reg .u32 r0;  .reg .pred p;  shfl.sync.up.b32 r0|p, %r320, %r328, %r341, %r343;  @p add.u32 r0, r0, %r320;  mov.u32 %r326, r0;}
	// end inline asm
	mov.b32 	%r334, 8;
	// begin inline asm
	{  .reg .u32 r0;  .reg .pred p;  shfl.sync.up.b32 r0|p, %r326, %r334, %r341, %r343;  @p add.u32 r0, r0, %r326;  mov.u32 %r332, r0;}
	// end inline asm
	mov.b32 	%r340, 16;
	// begin inline asm
	{  .reg .u32 r0;  .reg .pred p;  shfl.sync.up.b32 r0|p, %r332, %r340, %r341, %r343;  @p add.u32 r0, r0, %r332;  mov.u32 %r338, r0;}
	// end inline asm
	setp.ne.s32 	%p20, %r313, 31;
	@%p20 bra 	$L__BB1_41;
	st.shared.u32 	[%r44], %r338;
$L__BB1_41:
	sub.s32 	%r490, %r338, %r318;
	setp.gt.u32 	%p21, %r1, 31;
	setp.eq.s32 	%p22, %r41, 7;
	setp.eq.s32 	%p23, %r41, 6;
	setp.eq.s32 	%p24, %r41, 5;
	setp.eq.s32 	%p25, %r41, 4;
	setp.eq.s32 	%p26, %r41, 3;
	setp.eq.s32 	%p27, %r41, 2;
	setp.eq.s32 	%p28, %r41, 1;
	bar.sync 	0;
	ld.shared.v4.u32 	{%r491, %r492, %r493, %r494}, [_ZZN3cub18CUB_300001_SM_10006detail10radix_sort31DeviceRadixSortSingleTileKernelINS1_5radix10policy_hubIiNS0_8NullTypeEjE10Policy1000ELNS0_9SortOrderE0EiS6_jNS1_21identity_decomposer_tEEEvPKT1_PSB_PKT2_PSF_T3_iiT4_E12temp_storage+33792];
	selp.b32 	%r495, %r491, %r742, %p28;
	add.s32 	%r496, %r492, %r491;
	selp.b32 	%r497, %r496, %r495, %p27;
	add.s32 	%r498, %r496, %r493;
	selp.b32 	%r499, %r498, %r497, %p26;
	add.s32 	%r500, %r498, %r494;
	selp.b32 	%r501, %r500, %r499, %p25;
	ld.shared.v4.u32 	{%r502, %r503, %r504, %r505}, [_ZZN3cub18CUB_300001_SM_10006detail10radix_sort31DeviceRadixSortSingleTileKernelINS1_5radix10policy_hubIiNS0_8NullTypeEjE10Policy1000ELNS0_9SortOrderE0EiS6_jNS1_21identity_decomposer_tEEEvPKT1_PSB_PKT2_PSF_T3_iiT4_E12temp_storage+33808];
	add.s32 	%r506, %r500, %r502;
	selp.b32 	%r507, %r506, %r501, %p24;
	add.s32 	%r508, %r506, %r503;
	selp.b32 	%r509, %r508, %r507, %p23;
	add.s32 	%r510, %r508, %r504;
	selp.b32 	%r742, %r510, %r509, %p22;
	add.s32 	%r125, %r510, %r505;
	setp.ne.s32 	%p29, %r313, 0;
	selp.b32 	%r511, %r490, 0, %p29;
	add.s32 	%r512, %r742, %r511;
	or.pred  	%p30, %p21, %p29;
	selp.b32 	%r743, %r512, %r490, %p21;
	@%p30 bra 	$L__BB1_43;
	shl.b32 	%r743, %r125, 16;
	st.shared.u32 	[_ZZN3cub18CUB_300001_SM_10006detail10radix_sort31DeviceRadixSortSingleTileKernelINS1_5radix10policy_hubIiNS0_8NullTypeEjE10Policy1000ELNS0_9SortOrderE0EiS6_jNS1_21identity_decomposer_tEEEvPKT1_PSB_PKT2_PSF_T3_iiT4_E12temp_storage+33832], %r743;
$L__BB1_43:
	setp.eq.s32 	%p31, %r1, 0;
	bar.sync 	0;
	ld.shared.u32 	%r513, [_ZZN3cub18CUB_300001_SM_10006detail10radix_sort31DeviceRadixSortSingleTileKernelINS1_5radix10policy_hubIiNS0_8NullTypeEjE10Policy1000ELNS0_9SortOrderE0EiS6_jNS1_21identity_decomposer_tEEEvPKT1_PSB_PKT2_PSF_T3_iiT4_E12temp_storage+33832];
	selp.b32 	%r514, 0, %r513, %p31;
	add.s32 	%r515, %r743, %r514;
	add.s32 	%r516, %r89, %r515;
	add.s32 	%r517, %r90, %r515;
	add.s32 	%r518, %r91, %r515;
	add.s32 	%r519, %r92, %r515;
	add.s32 	%r520, %r93, %r515;
	add.s32 	%r521, %r94, %r515;
	add.s32 	%r522, %r95, %r515;
	add.s32 	%r523, %r96, %r515;
	add.s32 	%r524, %r97, %r515;
	add.s32 	%r525, %r98, %r515;
	add.s32 	%r526, %r99, %r515;
	add.s32 	%r527, %r100, %r515;
	add.s32 	%r528, %r101, %r515;
	add.s32 	%r529, %r102, %r515;
	add.s32 	%r530, %r103, %r515;
	add.s32 	%r531, %r104, %r515;
	add.s32 	%r532, %r105, %r515;
	add.s32 	%r533, %r106, %r515;
	add.s32 	%r534, %r107, %r515;
	add.s32 	%r535, %r108, %r515;
	add.s32 	%r536, %r109, %r515;
	add.s32 	%r537, %r110, %r515;
	add.s32 	%r538, %r111, %r515;
	add.s32 	%r539, %r112, %r515;
	add.s32 	%r540, %r113, %r515;
	add.s32 	%r541, %r114, %r515;
	add.s32 	%r542, %r115, %r515;
	add.s32 	%r543, %r116, %r515;
	add.s32 	%r544, %r117, %r515;
	add.s32 	%r545, %r118, %r515;
	add.s32 	%r546, %r119, %r515;
	add.s32 	%r547, %r120, %r515;
	st.shared.u32 	[%r43], %r515;
	st.shared.u32 	[%r43+4], %r516;
	st.shared.u32 	[%r43+8], %r517;
	st.shared.u32 	[%r43+12], %r518;
	st.shared.u32 	[%r43+16], %r519;
	st.shared.u32 	[%r43+20], %r520;
	st.shared.u32 	[%r43+24], %r521;
	st.shared.u32 	[%r43+28], %r522;
	st.shared.u32 	[%r43+32], %r523;
	st.shared.u32 	[%r43+36], %r524;
	st.shared.u32 	[%r43+40], %r525;
	st.shared.u32 	[%r43+44], %r526;
	st.shared.u32 	[%r43+48], %r527;
	st.shared.u32 	[%r43+52], %r528;
	st.shared.u32 	[%r43+56], %r529;
	st.shared.u32 	[%r43+60], %r530;
	st.shared.u32 	[%r43+64], %r531;
	st.shared.u32 	[%r43+68], %r532;
	st.shared.u32 	[%r43+72], %r533;
	st.shared.u32 	[%r43+76], %r534;
	st.shared.u32 	[%r43+80], %r535;
	st.shared.u32 	[%r43+84], %r536;
	st.shared.u32 	[%r43+88], %r537;
	st.shared.u32 	[%r43+92], %r538;
	st.shared.u32 	[%r43+96], %r539;
	st.shared.u32 	[%r43+100], %r540;
	st.shared.u32 	[%r43+104], %r541;
	st.shared.u32 	[%r43+108], %r542;
	st.shared.u32 	[%r43+112], %r543;
	st.shared.u32 	[%r43+116], %r544;
	st.shared.u32 	[%r43+120], %r545;
	st.shared.u32 	[%r43+124], %r546;
	st.shared.u32 	[%r43+128], %r547;
	bar.sync 	0;
	cvt.u32.u16 	%r548, %rs1;
	ld.shared.u16 	%r549, [%r70];
	add.s32 	%r129, %r549, %r548;
	cvt.u32.u16 	%r550, %rs2;
	ld.shared.u16 	%r551, [%r71];
	add.s32 	%r130, %r551, %r550;
	cvt.u32.u16 	%r552, %rs3;
	ld.shared.u16 	%r553, [%r72];
	add.s32 	%r131, %r553, %r552;
	cvt.u32.u16 	%r554, %rs4;
	ld.shared.u16 	%r555, [%r73];
	add.s32 	%r132, %r555, %r554;
	cvt.u32.u16 	%r556, %rs5;
	ld.shared.u16 	%r557, [%r74];
	add.s32 	%r133, %r557, %r556;
	cvt.u32.u16 	%r558, %rs6;
	ld.shared.u16 	%r559, [%r75];
	add.s32 	%r134, %r559, %r558;
	cvt.u32.u16 	%r560, %rs7;
	ld.shared.u16 	%r561, [%r76];
	add.s32 	%r135, %r561, %r560;
	cvt.u32.u16 	%r562, %rs8;
	ld.shared.u16 	%r563, [%r77];
	add.s32 	%r136, %r563, %r562;
	cvt.u32.u16 	%r564, %rs9;
	ld.shared.u16 	%r565, [%r78];
	add.s32 	%r137, %r565, %r564;
	cvt.u32.u16 	%r566, %rs10;
	ld.shared.u16 	%r567, [%r79];
	add.s32 	%r138, %r567, %r566;
	cvt.u32.u16 	%r568, %rs11;
	ld.shared.u16 	%r569, [%r80];
	add.s32 	%r139, %r569, %r568;
	cvt.u32.u16 	%r570, %rs12;
	ld.shared.u16 	%r571, [%r81];
	add.s32 	%r140, %r571, %r570;
	cvt.u32.u16 	%r572, %rs13;
	ld.shared.u16 	%r573, [%r82];
	add.s32 	%r141, %r573, %r572;
	cvt.u32.u16 	%r574, %rs14;
	ld.shared.u16 	%r575, [%r83];
	add.s32 	%r142, %r575, %r574;
	cvt.u32.u16 	%r576, %rs15;
	ld.shared.u16 	%r577, [%r84];
	add.s32 	%r143, %r577, %r576;
	cvt.u32.u16 	%r578, %rs16;
	ld.shared.u16 	%r579, [%r85];
	add.s32 	%r144, %r579, %r578;
	cvt.u32.u16 	%r580, %rs17;
	ld.shared.u16 	%r581, [%r86];
	add.s32 	%r145, %r581, %r580;
	cvt.u32.u16 	%r582, %rs18;
	ld.shared.u16 	%r583, [%r87];
	add.s32 	%r146, %r583, %r582;
	cvt.u32.u16 	%r584, %rs19;
	ld.shared.u16 	%r585, [%r88];
	add.s32 	%r147, %r585, %r584;
	bar.sync 	0;
	setp.lt.s32 	%p32, %r722, %r190;
	@%p32 bra 	$L__BB1_83;
	shl.b32 	%r586, %r129, 2;
	mov.u32 	%r587, _ZZN3cub18CUB_300001_SM_10006detail10radix_sort31DeviceRadixSortSingleTileKernelINS1_5radix10policy_hubIiNS0_8NullTypeEjE10Policy1000ELNS0_9SortOrderE0EiS6_jNS1_21identity_decomposer_tEEEvPKT1_PSB_PKT2_PSF_T3_iiT4_E12temp_storage;
	add.s32 	%r588, %r587, %r586;
	st.shared.u32 	[%r588], %r741;
	shl.b32 	%r589, %r130, 2;
	add.s32 	%r590, %r587, %r589;
	st.shared.u32 	[%r590], %r740;
	shl.b32 	%r591, %r131, 2;
	add.s32 	%r592, %r587, %r591;
	st.shared.u32 	[%r592], %r739;
	shl.b32 	%r593, %r132, 2;
	add.s32 	%r594, %r587, %r593;
	st.shared.u32 	[%r594], %r738;
	shl.b32 	%r595, %r133, 2;
	add.s32 	%r596, %r587, %r595;
	st.shared.u32 	[%r596], %r737;
	shl.b32 	%r597, %r134, 2;
	add.s32 	%r598, %r587, %r597;
	st.shared.u32 	[%r598], %r736;
	shl.b32 	%r599, %r135, 2;
	add.s32 	%r600, %r587, %r599;
	st.shared.u32 	[%r600], %r735;
	shl.b32 	%r601, %r136, 2;
	add.s32 	%r602, %r587, %r601;
	st.shared.u32 	[%r602], %r734;
	shl.b32 	%r603, %r137, 2;
	add.s32 	%r604, %r587, %r603;
	st.shared.u32 	[%r604], %r733;
	shl.b32 	%r605, %r138, 2;
	add.s32 	%r606, %r587, %r605;
	st.shared.u32 	[%r606], %r732;
	shl.b32 	%r607, %r139, 2;
	add.s32 	%r608, %r587, %r607;
	st.shared.u32 	[%r608], %r731;
	shl.b32 	%r609, %r140, 2;
	add.s32 	%r610, %r587, %r609;
	st.shared.u32 	[%r610], %r730;
	shl.b32 	%r611, %r141, 2;
	add.s32 	%r612, %r587, %r611;
	st.shared.u32 	[%r612], %r729;
	shl.b32 	%r613, %r142, 2;
	add.s32 	%r614, %r587, %r613;
	st.shared.u32 	[%r614], %r728;
	shl.b32 	%r615, %r143, 2;
	add.s32 	%r616, %r587, %r615;
	st.shared.u32 	[%r616], %r727;
	shl.b32 	%r617, %r144, 2;
	add.s32 	%r618, %r587, %r617;
	st.shared.u32 	[%r618], %r726;
	shl.b32 	%r619, %r145, 2;
	add.s32 	%r620, %r587, %r619;
	st.shared.u32 	[%r620], %r725;
	shl.b32 	%r621, %r146, 2;
	add.s32 	%r622, %r587, %r621;
	st.shared.u32 	[%r622], %r724;
	shl.b32 	%r623, %r147, 2;
	add.s32 	%r624, %r587, %r623;
	st.shared.u32 	[%r624], %r723;
	bar.sync 	0;
	mad.lo.s32 	%r148, %r1, -72, %r45;
	ld.shared.u32 	%r149, [%r148+1024];
	ld.shared.u32 	%r150, [%r148+2048];
	ld.shared.u32 	%r151, [%r148+3072];
	ld.shared.u32 	%r152, [%r148+4096];
	ld.shared.u32 	%r153, [%r148+5120];
	ld.shared.u32 	%r154, [%r148+6144];
	ld.shared.u32 	%r155, [%r148+7168];
	ld.shared.u32 	%r156, [%r148+8192];
	ld.shared.u32 	%r157, [%r148+9216];
	ld.shared.u32 	%r158, [%r148+10240];
	ld.shared.u32 	%r159, [%r148+11264];
	ld.shared.u32 	%r160, [%r148+12288];
	ld.shared.u32 	%r161, [%r148+13312];
	ld.shared.u32 	%r162, [%r148+14336];
	ld.shared.u32 	%r163, [%r148+15360];
	ld.shared.u32 	%r164, [%r148+16384];
	ld.shared.u32 	%r165, [%r148+17408];
	ld.shared.u32 	%r166, [%r148+18432];
	setp.lt.u32 	%p33, %r1, %r188;
	cvta.to.global.u64 	%rd7, %rd3;
	mul.wide.u32 	%rd8, %r1, 4;
	add.s64 	%rd2, %rd7, %rd8;
	@%p33 bra 	$L__BB1_45;
	bra.uni 	$L__BB1_46;
$L__BB1_45:
	ld.shared.u32 	%r625, [%r148];
	xor.b32  	%r626, %r625, -2147483648;
	st.global.u32 	[%rd2], %r626;
$L__BB1_46:
	add.s32 	%r627, %r1, 256;
	setp.ge.u32 	%p34, %r627, %r188;
	@%p34 bra 	$L__BB1_48;
	xor.b32  	%r628, %r149, -2147483648;
	st.global.u32 	[%rd2+1024], %r628;
$L__BB1_48:
	add.s32 	%r629, %r1, 512;
	setp.ge.u32 	%p35, %r629, %r188;
	@%p35 bra 	$L__BB1_50;
	xor.b32  	%r630, %r150, -2147483648;
	st.global.u32 	[%rd2+2048], %r630;
$L__BB1_50:
	add.s32 	%r631, %r1, 768;
	setp.ge.u32 	%p36, %r631, %r188;
	@%p36 bra 	$L__BB1_52;
	xor.b32  	%r632, %r151, -2147483648;
	st.global.u32 	[%rd2+3072], %r632;
$L__BB1_52:
	or.b32  	%r633, %r1, 1024;
	setp.ge.u32 	%p37, %r633, %r188;
	@%p37 bra 	$L__BB1_54;
	xor.b32  	%r634, %r152, -2147483648;
	st.global.u32 	[%rd2+4096], %r634;
$L__BB1_54:
	add.s32 	%r635, %r1, 1280;
	setp.ge.u32 	%p38, %r635, %r188;
	@%p38 bra 	$L__BB1_56;
	xor.b32  	%r636, %r153, -2147483648;
	st.global.u32 	[%rd2+5120], %r636;
$L__BB1_56:
	add.s32 	%r637, %r1, 1536;
	setp.ge.u32 	%p39, %r637, %r188;
	@%p39 bra 	$L__BB1_58;
	xor.b32  	%r638, %r154, -2147483648;
	st.global.u32 	[%rd2+6144], %r638;
$L__BB1_58:
	add.s32 	%r639, %r1, 1792;
	setp.ge.u32 	%p40, %r639, %r188;
	@%p40 bra 	$L__BB1_60;
	xor.b32  	%r640, %r155, -2147483648;
	st.global.u32 	[%rd2+7168], %r640;
$L__BB1_60:
	or.b32  	%r641, %r1, 2048;
	setp.ge.u32 	%p41, %r641, %r188;
	@%p41 bra 	$L__BB1_62;
	xor.b32  	%r642, %r156, -2147483648;
	st.global.u32 	[%rd2+8192], %r642;
$L__BB1_62:
	add.s32 	%r643, %r1, 2304;
	setp.ge.u32 	%p42, %r643, %r188;
	@%p42 bra 	$L__BB1_64;
	xor.b32  	%r644, %r157, -2147483648;
	st.global.u32 	[%rd2+9216], %r644;
$L__BB1_64:
	add.s32 	%r645, %r1, 2560;
	setp.ge.u32 	%p43, %r645, %r188;
	@%p43 bra 	$L__BB1_66;
	xor.b32  	%r646, %r158, -2147483648;
	st.global.u32 	[%rd2+10240], %r646;
$L__BB1_66:
	add.s32 	%r647, %r1, 2816;
	setp.ge.u32 	%p44, %r647, %r188;
	@%p44 bra 	$L__BB1_68;
	xor.b32  	%r648, %r159, -2147483648;
	st.global.u32 	[%rd2+11264], %r648;
$L__BB1_68:
	or.b32  	%r649, %r1, 3072;
	setp.ge.u32 	%p45, %r649, %r188;
	@%p45 bra 	$L__BB1_70;
	xor.b32  	%r650, %r160, -2147483648;
	st.global.u32 	[%rd2+12288], %r650;
$L__BB1_70:
	add.s32 	%r651, %r1, 3328;
	setp.ge.u32 	%p46, %r651, %r188;
	@%p46 bra 	$L__BB1_72;
	xor.b32  	%r652, %r161, -2147483648;
	st.global.u32 	[%rd2+13312], %r652;
$L__BB1_72:
	add.s32 	%r653, %r1, 3584;
	setp.ge.u32 	%p47, %r653, %r188;
	@%p47 bra 	$L__BB1_74;
	xor.b32  	%r654, %r162, -2147483648;
	st.global.u32 	[%rd2+14336], %r654;
$L__BB1_74:
	add.s32 	%r655, %r1, 3840;
	setp.ge.u32 	%p48, %r655, %r188;
	@%p48 bra 	$L__BB1_76;
	xor.b32  	%r656, %r163, -2147483648;
	st.global.u32 	[%rd2+15360], %r656;
$L__BB1_76:
	or.b32  	%r657, %r1, 4096;
	setp.ge.u32 	%p49, %r657, %r188;
	@%p49 bra 	$L__BB1_78;
	xor.b32  	%r658, %r164, -2147483648;
	st.global.u32 	[%rd2+16384], %r658;
$L__BB1_78:
	add.s32 	%r659, %r1, 4352;
	setp.ge.u32 	%p50, %r659, %r188;
	@%p50 bra 	$L__BB1_80;
	xor.b32  	%r660, %r165, -2147483648;
	st.global.u32 	[%rd2+17408], %r660;
$L__BB1_80:
	add.s32 	%r661, %r1, 4608;
	setp.ge.u32 	%p51, %r661, %r188;
	@%p51 bra 	$L__BB1_82;
	xor.b32  	%r662, %r166, -2147483648;
	st.global.u32 	[%rd2+18432], %r662;
$L__BB1_82:
	ret;
$L__BB1_83:
	shl.b32 	%r663, %r129, 2;
	mov.u32 	%r664, _ZZN3cub18CUB_300001_SM_10006detail10radix_sort31DeviceRadixSortSingleTileKernelINS1_5radix10policy_hubIiNS0_8NullTypeEjE10Policy1000ELNS0_9SortOrderE0EiS6_jNS1_21identity_decomposer_tEEEvPKT1_PSB_PKT2_PSF_T3_iiT4_E12temp_storage;
	add.s32 	%r665, %r664, %r663;
	st.shared.u32 	[%r665], %r741;
	shl.b32 	%r666, %r130, 2;
	add.s32 	%r667, %r664, %r666;
	st.shared.u32 	[%r667], %r740;
	shl.b32 	%r668, %r131, 2;
	add.s32 	%r669, %r664, %r668;
	st.shared.u32 	[%r669], %r739;
	shl.b32 	%r670, %r132, 2;
	add.s32 	%r671, %r664, %r670;
	st.shared.u32 	[%r671], %r738;
	shl.b32 	%r672, %r133, 2;
	add.s32 	%r673, %r664, %r672;
	st.shared.u32 	[%r673], %r737;
	shl.b32 	%r674, %r134, 2;
	add.s32 	%r675, %r664, %r674;
	st.shared.u32 	[%r675], %r736;
	shl.b32 	%r676, %r135, 2;
	add.s32 	%r677, %r664, %r676;
	st.shared.u32 	[%r677], %r735;
	shl.b32 	%r678, %r136, 2;
	add.s32 	%r679, %r664, %r678;
	st.shared.u32 	[%r679], %r734;
	shl.b32 	%r680, %r137, 2;
	add.s32 	%r681, %r664, %r680;
	st.shared.u32 	[%r681], %r733;
	shl.b32 	%r682, %r138, 2;
	add.s32 	%r683, %r664, %r682;
	st.shared.u32 	[%r683], %r732;
	shl.b32 	%r684, %r139, 2;
	add.s32 	%r685, %r664, %r684;
	st.shared.u32 	[%r685], %r731;
	shl.b32 	%r686, %r140, 2;
	add.s32 	%r687, %r664, %r686;
	st.shared.u32 	[%r687], %r730;
	shl.b32 	%r688, %r141, 2;
	add.s32 	%r689, %r664, %r688;
	st.shared.u32 	[%r689], %r729;
	shl.b32 	%r690, %r142, 2;
	add.s32 	%r691, %r664, %r690;
	st.shared.u32 	[%r691], %r728;
	shl.b32 	%r692, %r143, 2;
	add.s32 	%r693, %r664, %r692;
	st.shared.u32 	[%r693], %r727;
	shl.b32 	%r694, %r144, 2;
	add.s32 	%r695, %r664, %r694;
	st.shared.u32 	[%r695], %r726;
	shl.b32 	%r696, %r145, 2;
	add.s32 	%r697, %r664, %r696;
	st.shared.u32 	[%r697], %r725;
	shl.b32 	%r698, %r146, 2;
	add.s32 	%r699, %r664, %r698;
	st.shared.u32 	[%r699], %r724;
	shl.b32 	%r700, %r147, 2;
	add.s32 	%r701, %r664, %r700;
	st.shared.u32 	[%r701], %r723;
	bar.sync 	0;
	ld.shared.u32 	%r741, [%r45];
	ld.shared.u32 	%r740, [%r45+4];
	ld.shared.u32 	%r739, [%r45+8];
	ld.shared.u32 	%r738, [%r45+12];
	ld.shared.u32 	%r737, [%r45+16];
	ld.shared.u32 	%r736, [%r45+20];
	ld.shared.u32 	%r735, [%r45+24];
	ld.shared.u32 	%r734, [%r45+28];
	ld.shared.u32 	%r733, [%r45+32];
	ld.shared.u32 	%r732, [%r45+36];
	ld.shared.u32 	%r731, [%r45+40];
	ld.shared.u32 	%r730, [%r45+44];
	ld.shared.u32 	%r729, [%r45+48];
	ld.shared.u32 	%r728, [%r45+52];
	ld.shared.u32 	%r727, [%r45+56];
	ld.shared.u32 	%r726, [%r45+60];
	ld.shared.u32 	%r725, [%r45+64];
	ld.shared.u32 	%r724, [%r45+68];
	ld.shared.u32 	%r723, [%r45+72];
	bar.sync 	0;
	add.s32 	%r722, %r722, 6;
	add.s32 	%r721, %r721, -6;
	bra.uni 	$L__BB1_39;

}
	// .globl	_ZN3cub18CUB_300001_SM_10006detail10radix_sort30DeviceRadixSortHistogramKernelINS1_5radix10policy_hubIiNS0_8NullTypeEjE10Policy1000ELNS0_9SortOrderE0EijNS1_21identity_decomposer_tEEEvPT2_PKT1_SB_iiT3_
.visible .entry _ZN3cub18CUB_300001_SM_10006detail10radix_sort30DeviceRadixSortHistogramKernelINS1_5radix10policy_hubIiNS0_8NullTypeEjE10Policy1000ELNS0_9SortOrderE0EijNS1_21identity_decomposer_tEEEvPT2_PKT1_SB_iiT3_(
	.param .u64 .ptr .align 1 _ZN3cub18CUB_300001_SM_10006detail10radix_sort30DeviceRadixSortHistogramKernelINS1_5radix10policy_hubIiNS0_8NullTypeEjE10Policy1000ELNS0_9SortOrderE0EijNS1_21identity_decomposer_tEEEvPT2_PKT1_SB_iiT3__param_0,
	.param .u64 .ptr .align 1 _ZN3cub18CUB_300001_SM_10006detail10radix_sort30DeviceRadixSortHistogramKernelINS1_5radix10policy_hubIiNS0_8NullTypeEjE10Policy1000ELNS0_9SortOrderE0EijNS1_21identity_decomposer_tEEEvPT2_PKT1_SB_iiT3__param_1,
	.param .u32 _ZN3cub18CUB_300001_SM_10006detail10radix_sort30DeviceRadixSortHistogramKernelINS1_5radix10policy_hubIiNS0_8NullTypeEjE10Policy1000ELNS0_9SortOrderE0EijNS1_21identity_decomposer_tEEEvPT2_PKT1_SB_iiT3__param_2,
	.param .u32 _ZN3cub18CUB_300001_SM_10006detail10radix_sort30DeviceRadixSortHistogramKernelINS1_5radix10policy_hubIiNS0_8NullTypeEjE10Policy1000ELNS0_9SortOrderE0EijNS1_21identity_decomposer_tEEEvPT2_PKT1_SB_iiT3__param_3,
	.param .u32 _ZN3cub18CUB_300001_SM_10006detail10radix_sort30DeviceRadixSortHistogramKernelINS1_5radix10policy_hubIiNS0_8NullTypeEjE10Policy1000ELNS0_9SortOrderE0EijNS1_21identity_decomposer_tEEEvPT2_PKT1_SB_iiT3__param_4,
	.param .align 1 .b8 _ZN3cub18CUB_300001_SM_10006detail10radix_sort30DeviceRadixSortHistogramKernelINS1_5radix10policy_hubIiNS0_8NullTypeEjE10Policy1000ELNS0_9SortOrderE0EijNS1_21identity_decomposer_tEEEvPT2_PKT1_SB_iiT3__param_5[1]
)
.maxntid 128
{
	.reg .pred 	%p<91>;
	.reg .b32 	%r<502>;
	.reg .b64 	%rd<57>;
	// demoted variable
	.shared .align 4 .b8 _ZZN3cub18CUB_300001_SM_10006detail10radix_sort30DeviceRadixSortHistogramKernelINS1_5radix10policy_hubIiNS0_8NullTypeEjE10Policy1000ELNS0_9SortOrderE0EijNS1_21identity_decomposer_tEEEvPT2_PKT1_SB_iiT3_E12temp_storage[4096];
	ld.param.u64 	%rd5, [_ZN3cub18CUB_300001_SM_10006detail10radix_sort30DeviceRadixSortHistogramKernelINS1_5radix10policy_hubIiNS0_8NullTypeEjE10Policy1000ELNS0_9SortOrderE0EijNS1_21identity_decomposer_tEEEvPT2_PKT1_SB_iiT3__param_0];
	ld.param.u64 	%rd6, [_ZN3cub18CUB_300001_SM_10006detail10radix_sort30DeviceRadixSortHistogramKernelINS1_5radix10policy_hubIiNS0_8NullTypeEjE10Policy1000ELNS0_9SortOrderE0EijNS1_21identity_decomposer_tEEEvPT2_PKT1_SB_iiT3__param_1];
	ld.param.u32 	%r184, [_ZN3cub18CUB_300001_SM_10006detail10radix_sort30DeviceRadixSortHistogramKernelINS1_5radix10policy_hubIiNS0_8NullTypeEjE10Policy1000ELNS0_9SortOrderE0EijNS1_21identity_decomposer_tEEEvPT2_PKT1_SB_iiT3__param_2];
	ld.param.u32 	%r185, [_ZN3cub18CUB_300001_SM_10006detail10radix_sort30DeviceRadixSortHistogramKernelINS1_5radix10policy_hubIiNS0_8NullTypeEjE10Policy1000ELNS0_9SortOrderE0EijNS1_21identity_decomposer_tEEEvPT2_PKT1_SB_iiT3__param_3];
	ld.param.u32 	%r186, [_ZN3cub18CUB_300001_SM_10006detail10radix_sort30DeviceRadixSortHistogramKernelINS1_5radix10policy_hubIiNS0_8NullTypeEjE10Policy1000ELNS0_9SortOrderE0EijNS1_21identity_decomposer_tEEEvPT2_PKT1_SB_iiT3__param_4];
	cvta.to.global.u64 	%rd1, %rd6;
	cvta.to.global.u64 	%rd2, %rd5;
	setp.eq.s32 	%p2, %r184, 0;
	@%p2 bra 	$L__BB2_153;
	sub.s32 	%r188, %r186, %r185;
	add.s32 	%r189, %r188, 7;
	shr.s32 	%r190, %r189, 31;
	shr.u32 	%r191, %r190, 29;
	add.s32 	%r192, %r189, %r191;
	shr.s32 	%r193, %r192, 3;
	mov.u32 	%r1, %tid.x;
	setp.gt.u32 	%p3, %r1, 255;
	setp.lt.s32 	%p4, %r189, 8;
	mov.u32 	%r194, %ctaid.x;
	shl.b32 	%r2, %r194, 11;
	mov.u32 	%r195, %nctaid.x;
	shl.b32 	%r3, %r195, 11;
	add.s32 	%r4, %r193, -1;
	and.b32  	%r5, %r193, 15;
	add.s32 	%r6, %r5, -1;
	and.b32  	%r7, %r193, 7;
	add.s32 	%r8, %r7, -1;
	and.b32  	%r9, %r193, 3;
	add.s32 	%r10, %r9, -1;
	or.pred  	%p1, %p3, %p4;
	shl.b32 	%r196, %r1, 2;
	mov.u32 	%r197, _ZZN3cub18CUB_300001_SM_10006detail10radix_sort30DeviceRadixSortHistogramKernelINS1_5radix10policy_hubIiNS0_8NullTypeEjE10Policy1000ELNS0_9SortOrderE0EijNS1_21identity_decomposer_tEEEvPT2_PKT1_SB_iiT3_E12temp_storage;
	add.s32 	%r11, %r197, %r196;
	and.b32  	%r12, %r193, 268435440;
	add.s32 	%r13, %r1, 256;
	add.s32 	%r14, %r1, 384;
	add.s32 	%r15, %r1, 512;
	add.s32 	%r16, %r1, 640;
	add.s32 	%r17, %r1, 768;
	add.s32 	%r18, %r1, 1280;
	add.s32 	%r19, %r1, 1920;
	and.b32  	%r20, %r193, 268435448;
	and.b32  	%r21, %r193, 1;
	neg.s32 	%r22, %r12;
	add.s32 	%r23, %r11, 8192;
	add.s32 	%r198, %r184, -1;
	shr.u32 	%r199, %r198, 30;
	add.s32 	%r200, %r199, 1;
	min.u32 	%r24, %r200, %r184;
	mov.b32 	%r450, 0;
$L__BB2_2:
	@%p1 bra 	$L__BB2_30;
	setp.lt.u32 	%p5, %r4, 15;
	mov.b32 	%r454, 0;
	@%p5 bra 	$L__BB2_6;
	mov.u32 	%r451, %r23;
	mov.u32 	%r452, %r22;
$L__BB2_5:
	.pragma "nounroll";
	mov.b32 	%r202, 0;
	st.shared.u32 	[%r451+-8192], %r202;
	st.shared.u32 	[%r451+-7168], %r202;
	st.shared.u32 	[%r451+-6144], %r202;
	st.shared.u32 	[%r451+-5120], %r202;
	st.shared.u32 	[%r451+-4096], %r202;
	st.shared.u32 	[%r451+-3072], %r202;
	st.shared.u32 	[%r451+-2048], %r202;
	st.shared.u32 	[%r451+-1024], %r202;
	st.shared.u32 	[%r451], %r202;
	st.shared.u32 	[%r451+1024], %r202;
	st.shared.u32 	[%r451+2048], %r202;
	st.shared.u32 	[%r451+3072], %r202;
	st.shared.u32 	[%r451+4096], %r202;
	st.shared.u32 	[%r451+5120], %r202;
	st.shared.u32 	[%r451+6144], %r202;
	st.shared.u32 	[%r451+7168], %r202;
	add.s32 	%r452, %r452, 16;
	add.s32 	%r451, %r451, 16384;
	setp.ne.s32 	%p6, %r452, 0;
	mov.u32 	%r454, %r12;
	@%p6 bra 	$L__BB2_5;
$L__BB2_6:
	setp.eq.s32 	%p7, %r5, 0;
	@%p7 bra 	$L__BB2_16;
	setp.lt.u32 	%p8, %r6, 7;
	@%p8 bra 	$L__BB2_9;
	shl.b32 	%r203, %r454, 10;
	add.s32 	%r204, %r11, %r203;
	mov.b32 	%r205, 0;
	st.shared.u32 	[%r204], %r205;
	st.shared.u32 	[%r204+1024], %r205;
	st.shared.u32 	[%r204+2048], %r205;
	st.shared.u32 	[%r204+3072], %r205;
	st.shared.u32 	[%r204+4096], %r205;
	st.shared.u32 	[%r204+5120], %r205;
	st.shared.u32 	[%r204+6144], %r205;
	st.shared.u32 	[%r204+7168], %r205;
	add.s32 	%r454, %r454, 8;
$L__BB2_9:
	setp.eq.s32 	%p9, %r7, 0;
	@%p9 bra 	$L__BB2_16;
	setp.lt.u32 	%p10, %r8, 3;
	@%p10 bra 	$L__BB2_12;
	shl.b32 	%r206, %r454, 10;
	add.s32 	%r207, %r11, %r206;
	mov.b32 	%r208, 0;
	st.shared.u32 	[%r207], %r208;
	st.shared.u32 	[%r207+1024], %r208;
	st.shared.u32 	[%r207+2048], %r208;
	st.shared.u32 	[%r207+3072], %r208;
	add.s32 	%r454, %r454, 4;
$L__BB2_12:
	setp.eq.s32 	%p11, %r9, 0;
	@%p11 bra 	$L__BB2_16;
	setp.eq.s32 	%p12, %r9, 1;
	shl.b32 	%r209, %r454, 10;
	add.s32 	%r35, %r11, %r209;
	mov.b32 	%r210, 0;
	st.shared.u32 	[%r35], %r210;
	@%p12 bra 	$L__BB2_16;
	setp.eq.s32 	%p13, %r9, 2;
	mov.b32 	%r211, 0;
	st.shared.u32 	[%r35+1024], %r211;
	@%p13 bra 	$L__BB2_16;
	mov.b32 	%r212, 0;
	st.shared.u32 	[%r35+2048], %r212;
$L__BB2_16:
	setp.gt.u32 	%p14, %r1, 127;
	@%p14 bra 	$L__BB2_30;
	setp.lt.u32 	%p15, %r4, 15;
	mov.b32 	%r458, 0;
	@%p15 bra 	$L__BB2_20;
	mov.b32 	%r456, 0;
$L__BB2_19:
	.pragma "nounroll";
	shl.b32 	%r215, %r456, 10;
	add.s32 	%r216, %r11, %r215;
	mov.b32 	%r217, 0;
	st.shared.u32 	[%r216+512], %r217;
	st.shared.u32 	[%r216+1536], %r217;
	st.shared.u32 	[%r216+2560], %r217;
	st.shared.u32 	[%r216+3584], %r217;
	st.shared.u32 	[%r216+4608], %r217;
	st.shared.u32 	[%r216+5632], %r217;
	st.shared.u32 	[%r216+6656], %r217;
	st.shared.u32 	[%r216+7680], %r217;
	st.shared.u32 	[%r216+8704], %r217;
	st.shared.u32 	[%r216+9728], %r217;
	st.shared.u32 	[%r216+10752], %r217;
	st.shared.u32 	[%r216+11776], %r217;
	st.shared.u32 	[%r216+12800], %r217;
	st.shared.u32 	[%r216+13824], %r217;
	st.shared.u32 	[%r216+14848], %r217;
	st.shared.u32 	[%r216+15872], %r217;
	add.s32 	%r456, %r456, 16;
	setp.ne.s32 	%p16, %r456, %r12;
	mov.u32 	%r458, %r12;
	@%p16 bra 	$L__BB2_19;
$L__BB2_20:
	setp.eq.s32 	%p17, %r5, 0;
	@%p17 bra 	$L__BB2_30;
	setp.lt.u32 	%p18, %r6, 7;
	@%p18 bra 	$L__BB2_23;
	shl.b32 	%r218, %r458, 10;
	add.s32 	%r219, %r11, %r218;
	mov.b32 	%r220, 0;
	st.shared.u32 	[%r219+512], %r220;
	st.shared.u32 	[%r219+1536], %r220;
	st.shared.u32 	[%r219+2560], %r220;
	st.shared.u32 	[%r219+3584], %r220;
	st.shared.u32 	[%r219+4608], %r220;
	st.shared.u32 	[%r219+5632], %r220;
	st.shared.u32 	[%r219+6656], %r220;
	st.shared.u32 	[%r219+7680], %r220;
	add.s32 	%r458, %r458, 8;
$L__BB2_23:
	setp.eq.s32 	%p19, %r7, 0;
	@%p19 bra 	$L__BB2_30;
	setp.lt.u32 	%p20, %r8, 3;
	@%p20 bra 	$L__BB2_26;
	shl.b32 	%r221, %r458, 10;
	add.s32 	%r222, %r11, %r221;
	mov.b32 	%r223, 0;
	st.shared.u32 	[%r222+512], %r223;
	st.shared.u32 	[%r222+1536], %r223;
	st.shared.u32 	[%r222+2560], %r223;
	st.shared.u32 	[%r222+3584], %r223;
	add.s32 	%r458, %r458, 4;
$L__BB2_26:
	setp.eq.s32 	%p21, %r9, 0;
	@%p21 bra 	$L__BB2_30;
	setp.eq.s32 	%p22, %r9, 1;
	shl.b32 	%r224, %r458, 10;
	add.s32 	%r43, %r11, %r224;
	mov.b32 	%r225, 0;
	st.shared.u32 	[%r43+512], %r225;
	@%p22 bra 	$L__BB2_30;
	setp.eq.s32 	%p23, %r9, 2;
	mov.b32 	%r226, 0;
	st.shared.u32 	[%r43+1536], %r226;
	@%p23 bra 	$L__BB2_30;
	mov.b32 	%r227, 0;
	st.shared.u32 	[%r43+2560], %r227;
$L__BB2_30:
	bar.sync 	0;
	bar.sync 	0;
	shl.b32 	%r44, %r450, 30;
	sub.s32 	%r228, %r184, %r44;
	min.u32 	%r45, %r228, 1073741824;
	setp.ge.u32 	%p24, %r2, %r45;
	@%p24 bra 	$L__BB2_70;
	mov.u32 	%r460, %r2;
$L__BB2_32:
	add.s32 	%r47, %r460, %r44;
	sub.s32 	%r48, %r184, %r47;
	setp.lt.u32 	%p25, %r48, 2048;
	@%p25 bra 	$L__BB2_34;
	add.s32 	%r255, %r1, %r47;
	mul.wide.u32 	%rd10, %r255, 4;
	add.s64 	%rd11, %rd1, %rd10;
	ld.global.u32 	%r491, [%rd11];
	ld.global.u32 	%r490, [%rd11+512];
	ld.global.u32 	%r489, [%rd11+1024];
	ld.global.u32 	%r488, [%rd11+1536];
	ld.global.u32 	%r487, [%rd11+2048];
	ld.global.u32 	%r486, [%rd11+2560];
	ld.global.u32 	%r485, [%rd11+3072];
	ld.global.u32 	%r484, [%rd11+3584];
	ld.global.u32 	%r483, [%rd11+4096];
	ld.global.u32 	%r482, [%rd11+4608];
	ld.global.u32 	%r481, [%rd11+5120];
	ld.global.u32 	%r480, [%rd11+5632];
	ld.global.u32 	%r479, [%rd11+6144];
	ld.global.u32 	%r478, [%rd11+6656];
	ld.global.u32 	%r477, [%rd11+7168];
	ld.global.u32 	%r476, [%rd11+7680];
	bra.uni 	$L__BB2_66;
$L__BB2_34:
	setp.ge.s32 	%p26, %r1, %r48;
	mov.b32 	%r491, 2147483647;
	@%p26 bra 	$L__BB2_36;
	add.s32 	%r230, %r1, %r47;
	mul.wide.u32 	%rd7, %r230, 4;
	add.s64 	%rd8, %rd1, %rd7;
	ld.global.u32 	%r491, [%rd8];
$L__BB2_36:
	add.s32 	%r232, %r1, 128;
	setp.ge.s32 	%p27, %r232, %r48;
	add.s32 	%r233, %r1, %r47;
	mul.wide.u32 	%rd9, %r233, 4;
	add.s64 	%rd3, %rd1, %rd9;
	mov.b32 	%r490, 2147483647;
	@%p27 bra 	$L__BB2_38;
	ld.global.u32 	%r490, [%rd3+512];
$L__BB2_38:
	setp.ge.s32 	%p28, %r13, %r48;
	mov.b32 	%r489, 2147483647;
	@%p28 bra 	$L__BB2_40;
	ld.global.u32 	%r489, [%rd3+1024];
$L__BB2_40:
	setp.ge.s32 	%p29, %r14, %r48;
	mov.b32 	%r488, 2147483647;
	@%p29 bra 	$L__BB2_42;
	ld.global.u32 	%r488, [%rd3+1536];
$L__BB2_42:
	setp.ge.s32 	%p30, %r15, %r48;
	mov.b32 	%r487, 2147483647;
	@%p30 bra 	$L__BB2_44;
	ld.global.u32 	%r487, [%rd3+2048];
$L__BB2_44:
	setp.ge.s32 	%p31, %r16, %r48;
	mov.b32 	%r486, 2147483647;
	@%p31 bra 	$L__BB2_46;
	ld.global.u32 	%r486, [%rd3+2560];
$L__BB2_46:
	setp.ge.s32 	%p32, %r17, %r48;
	mov.b32 	%r485, 2147483647;
	@%p32 bra 	$L__BB2_48;
	ld.global.u32 	%r485, [%rd3+3072];
$L__BB2_48:
	add.s32 	%r240, %r1, 896;
	setp.ge.s32 	%p33, %r240, %r48;
	mov.b32 	%r484, 2147483647;
	@%p33 bra 	$L__BB2_50;
	ld.global.u32 	%r484, [%rd3+3584];
$L__BB2_50:
	or.b32  	%r242, %r1, 1024;
	setp.ge.s32 	%p34, %r242, %r48;
	mov.b32 	%r483, 2147483647;
	@%p34 bra 	$L__BB2_52;
	ld.global.u32 	%r483, [%rd3+4096];
$L__BB2_52:
	add.s32 	%r244, %r1, 1152;
	setp.ge.s32 	%p35, %r244, %r48;
	mov.b32 	%r482, 2147483647;
	@%p35 bra 	$L__BB2_54;
	ld.global.u32 	%r482, [%rd3+4608];
$L__BB2_54:
	setp.ge.s32 	%p36, %r18, %r48;
	mov.b32 	%r481, 2147483647;
	@%p36 bra 	$L__BB2_56;
	ld.global.u32 	%r481, [%rd3+5120];
$L__BB2_56:
	add.s32 	%r247, %r1, 1408;
	setp.ge.s32 	%p37, %r247, %r48;
	mov.b32 	%r480, 2147483647;
	@%p37 bra 	$L__BB2_58;
	ld.global.u32 	%r480, [%rd3+5632];
$L__BB2_58:
	add.s32 	%r249, %r1, 1536;
	setp.ge.s32 	%p38, %r249, %r48;
	mov.b32 	%r479, 2147483647;
	@%p38 bra 	$L__BB2_60;
	ld.global.u32 	%r479, [%rd3+6144];
$L__BB2_60:
	add.s32 	%r251, %r1, 1664;
	setp.ge.s32 	%p39, %r251, %r48;
	mov.b32 	%r478, 2147483647;
	@%p39 bra 	$L__BB2_62;
	ld.global.u32 	%r478, [%rd3+6656];
$L__BB2_62:
	add.s32 	%r253, %r1, 1792;
	setp.ge.s32 	%p40, %r253, %r48;
	mov.b32 	%r477, 2147483647;
	@%p40 bra 	$L__BB2_64;
	ld.global.u32 	%r477, [%rd3+7168];
$L__BB2_64:
	setp.ge.s32 	%p41, %r19, %r48;
	mov.b32 	%r476, 2147483647;
	@%p41 bra 	$L__BB2_66;
	ld.global.u32 	%r476, [%rd3+7680];
$L__BB2_66:
	setp.le.s32 	%p42, %r186, %r185;
	@%p42 bra 	$L__BB2_69;
	xor.b32  	%r112, %r476, -2147483648;
	xor.b32  	%r113, %r477, -2147483648;
	xor.b32  	%r114, %r478, -2147483648;
	xor.b32  	%r115, %r479, -2147483648;
	xor.b32  	%r116, %r480, -2147483648;
	xor.b32  	%r117, %r481, -2147483648;
	xor.b32  	%r118, %r482, -2147483648;
	xor.b32  	%r119, %r483, -2147483648;
	xor.b32  	%r120, %r484, -2147483648;
	xor.b32  	%r121, %r485, -2147483648;
	xor.b32  	%r122, %r486, -2147483648;
	xor.b32  	%r123, %r487, -2147483648;
	xor.b32  	%r124, %r488, -2147483648;
	xor.b32  	%r125, %r489, -2147483648;
	xor.b32  	%r126, %r490, -2147483648;
	xor.b32  	%r127, %r491, -2147483648;
	mov.b32 	%r492, 0;
	mov.u32 	%r493, %r185;
$L__BB2_68:
	sub.s32 	%r257, %r186, %r493;
	shl.b32 	%r258, %r492, 10;
	mov.u32 	%r259, _ZZN3cub18CUB_300001_SM_10006detail10radix_sort30DeviceRadixSortHistogramKernelINS1_5radix10policy_hubIiNS0_8NullTypeEjE10Policy1000ELNS0_9SortOrderE0EijNS1_21identity_decomposer_tEEEvPT2_PKT1_SB_iiT3_E12temp_storage;
	add.s32 	%r260, %r259, %r258;
	min.s32 	%r261, %r257, 8;
	mov.b32 	%r262, -1;
	shl.b32 	%r263, %r262, %r261;
	not.b32 	%r264, %r263;
	shr.u32 	%r265, %r127, %r493;
	and.b32  	%r266, %r265, %r264;
	shl.b32 	%r267, %r266, 2;
	add.s32 	%r268, %r260, %r267;
	atom.shared.add.u32 	%r269, [%r268], 1;
	shr.u32 	%r270, %r126, %r493;
	and.b32  	%r271, %r270, %r264;
	shl.b32 	%r272, %r271, 2;
	add.s32 	%r273, %r260, %r272;
	atom.shared.add.u32 	%r274, [%r273], 1;
	shr.u32 	%r275, %r125, %r493;
	and.b32  	%r276, %r275, %r264;
	shl.b32 	%r277, %r276, 2;
	add.s32 	%r278, %r260, %r277;
	atom.shared.add.u32 	%r279, [%r278], 1;
	shr.u32 	%r280, %r124, %r493;
	and.b32  	%r281, %r280, %r264;
	shl.b32 	%r282, %r281, 2;
	add.s32 	%r283, %r260, %r282;
	atom.shared.add.u32 	%r284, [%r283], 1;
	shr.u32 	%r285, %r123, %r493;
	and.b32  	%r286, %r285, %r264;
	shl.b32 	%r287, %r286, 2;
	add.s32 	%r288, %r260, %r287;
	atom.shared.add.u32 	%r289, [%r288], 1;
	shr.u32 	%r290, %r122, %r493;
	and.b32  	%r291, %r290, %r264;
	shl.b32 	%r292, %r291, 2;
	add.s32 	%r293, %r260, %r292;
	atom.shared.add.u32 	%r294, [%r293], 1;
	shr.u32 	%r295, %r121, %r493;
	and.b32  	%r296, %r295, %r264;
	shl.b32 	%r297, %r296, 2;
	add.s32 	%r298, %r260, %r297;
	atom.shared.add.u32 	%r299, [%r298], 1;
	shr.u32 	%r300, %r120, %r493;
	and.b32  	%r301, %r300, %r264;
	shl.b32 	%r302, %r301, 2;
	add.s32 	%r303, %r260, %r302;
	atom.shared.add.u32 	%r304, [%r303], 1;
	shr.u32 	%r305, %r119, %r493;
	and.b32  	%r306, %r305, %r264;
	shl.b32 	%r307, %r306, 2;
	add.s32 	%r308, %r260, %r307;
	atom.shared.add.u32 	%r309, [%r308], 1;
	shr.u32 	%r310, %r118, %r493;
	and.b32  	%r311, %r310, %r264;
	shl.b32 	%r312, %r311, 2;
	add.s32 	%r313, %r260, %r312;
	atom.shared.add.u32 	%r314, [%r313], 1;
	shr.u32 	%r315, %r117, %r493;
	and.b32  	%r316, %r315, %r264;
	shl.b32 	%r317, %r316, 2;
	add.s32 	%r318, %r260, %r317;
	atom.shared.add.u32 	%r319, [%r318], 1;
	shr.u32 	%r320, %r116, %r493;
	and.b32  	%r321, %r320, %r264;
	shl.b32 	%r322, %r321, 2;
	add.s32 	%r323, %r260, %r322;
	atom.shared.add.u32 	%r324, [%r323], 1;
	shr.u32 	%r325, %r115, %r493;
	and.b32  	%r326, %r325, %r264;
	shl.b32 	%r327, %r326, 2;
	add.s32 	%r328, %r260, %r327;
	atom.shared.add.u32 	%r329, [%r328], 1;
	shr.u32 	%r330, %r114, %r493;
	and.b32  	%r331, %r330, %r264;
	shl.b32 	%r332, %r331, 2;
	add.s32 	%r333, %r260, %r332;
	atom.shared.add.u32 	%r334, [%r333], 1;
	shr.u32 	%r335, %r113, %r493;
	and.b32  	%r336, %r335, %r264;
	shl.b32 	%r337, %r336, 2;
	add.s32 	%r338, %r260, %r337;
	atom.shared.add.u32 	%r339, [%r338], 1;
	shr.u32 	%r340, %r112, %r493;
	and.b32  	%r341, %r340, %r264;
	shl.b32 	%r342, %r341, 2;
	add.s32 	%r343, %r260, %r342;
	atom.shared.add.u32 	%r344, [%r343], 1;
	add.s32 	%r493, %r493, 8;
	add.s32 	%r492, %r492, 1;
	setp.lt.s32 	%p43, %r493, %r186;
	@%p43 bra 	$L__BB2_68;
$L__BB2_69:
	add.s32 	%r460, %r460, %r3;
	setp.lt.u32 	%p44, %r460, %r45;
	@%p44 bra 	$L__BB2_32;
$L__BB2_70:
	bar.sync 	0;
	@%p1 bra 	$L__BB2_152;
	setp.lt.u32 	%p45, %r4, 7;
	mov.b32 	%r496, 0;
	@%p45 bra 	$L__BB2_90;
	mov.b32 	%r494, 0;
$L__BB2_73:
	.pragma "nounroll";
	shl.b32 	%r347, %r494, 10;
	add.s32 	%r134, %r11, %r347;
	ld.shared.u32 	%r135, [%r134];
	setp.eq.s32 	%p46, %r135, 0;
	@%p46 bra 	$L__BB2_75;
	shl.b32 	%r348, %r494, 8;
	add.s32 	%r349, %r348, %r1;
	mul.wide.u32 	%rd12, %r349, 4;
	add.s64 	%rd13, %rd2, %rd12;
	atom.global.add.u32 	%r350, [%rd13], %r135;
$L__BB2_75:
	ld.shared.u32 	%r136, [%r134+1024];
	setp.eq.s32 	%p47, %r136, 0;
	@%p47 bra 	$L__BB2_77;
	shl.b32 	%r351, %r494, 8;
	add.s32 	%r352, %r351, %r1;
	add.s32 	%r353, %r352, 256;
	mul.wide.u32 	%rd14, %r353, 4;
	add.s64 	%rd15, %rd2, %rd14;
	atom.global.add.u32 	%r354, [%rd15], %r136;
$L__BB2_77:
	ld.shared.u32 	%r137, [%r134+2048];
	setp.eq.s32 	%p48, %r137, 0;
	@%p48 bra 	$L__BB2_79;
	shl.b32 	%r355, %r494, 8;
	add.s32 	%r356, %r355, %r1;
	add.s32 	%r357, %r356, 512;
	mul.wide.u32 	%rd16, %r357, 4;
	add.s64 	%rd17, %rd2, %rd16;
	atom.global.add.u32 	%r358, [%rd17], %r137;
$L__BB2_79:
	ld.shared.u32 	%r138, [%r134+3072];
	setp.eq.s32 	%p49, %r138, 0;
	@%p49 bra 	$L__BB2_81;
	shl.b32 	%r359, %r494, 8;
	add.s32 	%r360, %r359, %r1;
	add.s32 	%r361, %r360, 768;
	mul.wide.u32 	%rd18, %r361, 4;
	add.s64 	%rd19, %rd2, %rd18;
	atom.global.add.u32 	%r362, [%rd19], %r138;
$L__BB2_81:
	ld.shared.u32 	%r139, [%r134+4096];
	setp.eq.s32 	%p50, %r139, 0;
	@%p50 bra 	$L__BB2_83;
	shl.b32 	%r363, %r494, 8;
	add.s32 	%r364, %r363, %r1;
	add.s32 	%r365, %r364, 1024;
	mul.wide.u32 	%rd20, %r365, 4;
	add.s64 	%rd21, %rd2, %rd20;
	atom.global.add.u32 	%r366, [%rd21], %r139;
$L__BB2_83:
	ld.shared.u32 	%r140, [%r134+5120];
	setp.eq.s32 	%p51, %r140, 0;
	@%p51 bra 	$L__BB2_85;
	shl.b32 	%r367, %r494, 8;
	add.s32 	%r368, %r367, %r1;
	add.s32 	%r369, %r368, 1280;
	mul.wide.u32 	%rd22, %r369, 4;
	add.s64 	%rd23, %rd2, %rd22;
	atom.global.add.u32 	%r370, [%rd23], %r140;
$L__BB2_85:
	ld.shared.u32 	%r141, [%r134+6144];
	setp.eq.s32 	%p52, %r141, 0;
	@%p52 bra 	$L__BB2_87;
	shl.b32 	%r371, %r494, 8;
	add.s32 	%r372, %r371, %r1;
	add.s32 	%r373, %r372, 1536;
	mul.wide.u32 	%rd24, %r373, 4;
	add.s64 	%rd25, %rd2, %rd24;
	atom.global.add.u32 	%r374, [%rd25], %r141;
$L__BB2_87:
	ld.shared.u32 	%r142, [%r134+7168];
	setp.eq.s32 	%p53, %r142, 0;
	@%p53 bra 	$L__BB2_89;
	shl.b32 	%r375, %r494, 8;
	add.s32 	%r376, %r375, %r1;
	add.s32 	%r377, %r376, 1792;
	mul.wide.u32 	%rd26, %r377, 4;
	add.s64 	%rd27, %rd2, %rd26;
	atom.global.add.u32 	%r378, [%rd27], %r142;
$L__BB2_89:
	add.s32 	%r494, %r494, 8;
	setp.ne.s32 	%p54, %r494, %r20;
	mov.u32 	%r496, %r20;
	@%p54 bra 	$L__BB2_73;
$L__BB2_90:
	setp.eq.s32 	%p55, %r7, 0;
	@%p55 bra 	$L__BB2_111;
	setp.lt.u32 	%p56, %r8, 3;
	@%p56 bra 	$L__BB2_101;
	shl.b32 	%r379, %r496, 10;
	add.s32 	%r145, %r11, %r379;
	ld.shared.u32 	%r146, [%r145];
	setp.eq.s32 	%p57, %r146, 0;
	@%p57 bra 	$L__BB2_94;
	shl.b32 	%r380, %r496, 8;
	add.s32 	%r381, %r380, %r1;
	mul.wide.u32 	%rd28, %r381, 4;
	add.s64 	%rd29, %rd2, %rd28;
	atom.global.add.u32 	%r382, [%rd29], %r146;
$L__BB2_94:
	ld.shared.u32 	%r147, [%r145+1024];
	setp.eq.s32 	%p58, %r147, 0;
	@%p58 bra 	$L__BB2_96;
	shl.b32 	%r383, %r496, 8;
	add.s32 	%r384, %r383, %r1;
	add.s32 	%r385, %r384, 256;
	mul.wide.u32 	%rd30, %r385, 4;
	add.s64 	%rd31, %rd2, %rd30;
	atom.global.add.u32 	%r386, [%rd31], %r147;
$L__BB2_96:
	ld.shared.u32 	%r148, [%r145+2048];
	setp.eq.s32 	%p59, %r148, 0;
	@%p59 bra 	$L__BB2_98;
	shl.b32 	%r387, %r496, 8;
	add.s32 	%r388, %r387, %r1;
	add.s32 	%r389, %r388, 512;
	mul.wide.u32 	%rd32, %r389, 4;
	add.s64 	%rd33, %rd2, %rd32;
	atom.global.add.u32 	%r390, [%rd33], %r148;
$L__BB2_98:
	ld.shared.u32 	%r149, [%r145+3072];
	setp.eq.s32 	%p60, %r149, 0;
	@%p60 bra 	$L__BB2_100;
	shl.b32 	%r391, %r496, 8;
	add.s32 	%r392, %r391, %r1;
	add.s32 	%r393, %r392, 768;
	mul.wide.u32 	%rd34, %r393, 4;
	add.s64 	%rd35, %rd2, %rd34;
	atom.global.add.u32 	%r394, [%rd35], %r149;
$L__BB2_100:
	add.s32 	%r496, %r496, 4;
$L__BB2_101:
	setp.eq.s32 	%p61, %r9, 0;
	@%p61 bra 	$L__BB2_111;
	setp.eq.s32 	%p62, %r10, 0;
	@%p62 bra 	$L__BB2_108;
	shl.b32 	%r395, %r496, 10;
	add.s32 	%r152, %r11, %r395;
	ld.shared.u32 	%r153, [%r152];
	setp.eq.s32 	%p63, %r153, 0;
	@%p63 bra 	$L__BB2_105;
	shl.b32 	%r396, %r496, 8;
	add.s32 	%r397, %r396, %r1;
	mul.wide.u32 	%rd36, %r397, 4;
	add.s64 	%rd37, %rd2, %rd36;
	atom.global.add.u32 	%r398, [%rd37], %r153;
$L__BB2_105:
	ld.shared.u32 	%r154, [%r152+1024];
	setp.eq.s32 	%p64, %r154, 0;
	@%p64 bra 	$L__BB2_107;
	shl.b32 	%r399, %r496, 8;
	add.s32 	%r400, %r399, %r1;
	add.s32 	%r401, %r400, 256;
	mul.wide.u32 	%rd38, %r401, 4;
	add.s64 	%rd39, %rd2, %rd38;
	atom.global.add.u32 	%r402, [%rd39], %r154;
$L__BB2_107:
	add.s32 	%r496, %r496, 2;
$L__BB2_108:
	setp.eq.s32 	%p65, %r21, 0;
	@%p65 bra 	$L__BB2_111;
	shl.b32 	%r403, %r496, 10;
	add.s32 	%r404, %r11, %r403;
	ld.shared.u32 	%r157, [%r404];
	setp.eq.s32 	%p66, %r157, 0;
	@%p66 bra 	$L__BB2_111;
	shl.b32 	%r405, %r496, 8;
	add.s32 	%r406, %r405, %r1;
	mul.wide.u32 	%rd40, %r406, 4;
	add.s64 	%rd41, %rd2, %rd40;
	atom.global.add.u32 	%r407, [%rd41], %r157;
$L__BB2_111:
	setp.gt.u32 	%p67, %r1, 127;
	@%p67 bra 	$L__BB2_152;
	setp.lt.u32 	%p68, %r4, 7;
	mov.b32 	%r500, 0;
	@%p68 bra 	$L__BB2_131;
	mov.b32 	%r498, 0;
$L__BB2_114:
	.pragma "nounroll";
	shl.b32 	%r410, %r498, 10;
	add.s32 	%r159, %r11, %r410;
	ld.shared.u32 	%r160, [%r159+512];
	setp.eq.s32 	%p69, %r160, 0;
	shl.b32 	%r411, %r498, 8;
	add.s32 	%r412, %r411, %r1;
	mul.wide.u32 	%rd42, %r412, 4;
	add.s64 	%rd4, %rd2, %rd42;
	@%p69 bra 	$L__BB2_116;
	atom.global.add.u32 	%r413, [%rd4+512], %r160;
$L__BB2_116:
	ld.shared.u32 	%r161, [%r159+1536];
	setp.eq.s32 	%p70, %r161, 0;
	@%p70 bra 	$L__BB2_118;
	atom.global.add.u32 	%r414, [%rd4+1536], %r161;
$L__BB2_118:
	ld.shared.u32 	%r162, [%r159+2560];
	setp.eq.s32 	%p71, %r162, 0;
	@%p71 bra 	$L__BB2_120;
	atom.global.add.u32 	%r415, [%rd4+2560], %r162;
$L__BB2_120:
	ld.shared.u32 	%r163, [%r159+3584];
	setp.eq.s32 	%p72, %r163, 0;
	@%p72 bra 	$L__BB2_122;
	atom.global.add.u32 	%r416, [%rd4+3584], %r163;
$L__BB2_122:
	ld.shared.u32 	%r164, [%r159+4608];
	setp.eq.s32 	%p73, %r164, 0;
	@%p73 bra 	$L__BB2_124;
	atom.global.add.u32 	%r417, [%rd4+4608], %r164;
$L__BB2_124:
	ld.shared.u32 	%r165, [%r159+5632];
	setp.eq.s32 	%p74, %r165, 0;
	@%p74 bra 	$L__BB2_126;
	atom.global.add.u32 	%r418, [%rd4+5632], %r165;
$L__BB2_126:
	ld.shared.u32 	%r166, [%r159+6656];
	setp.eq.s32 	%p75, %r166, 0;
	@%p75 bra 	$L__BB2_128;
	atom.global.add.u32 	%r419, [%rd4+6656], %r166;
$L__BB2_128:
	ld.shared.u32 	%r167, [%r159+7680];
	setp.eq.s32 	%p76, %r167, 0;
	@%p76 bra 	$L__BB2_130;
	atom.global.add.u32 	%r420, [%rd4+7680], %r167;
$L__BB2_130:
	add.s32 	%r498, %r498, 8;
	setp.ne.s32 	%p77, %r498, %r20;
	mov.u32 	%r500, %r20;
	@%p77 bra 	$L__BB2_114;
$L__BB2_131:
	setp.eq.s32 	%p78, %r7, 0;
	@%p78 bra 	$L__BB2_152;
	setp.lt.u32 	%p79, %r8, 3;
	@%p79 bra 	$L__BB2_142;
	shl.b32 	%r421, %r500, 10;
	add.s32 	%r170, %r11, %r421;
	ld.shared.u32 	%r171, [%r170+512];
	setp.eq.s32 	%p80, %r171, 0;
	@%p80 bra 	$L__BB2_135;
	shl.b32 	%r422, %r500, 8;
	add.s32 	%r423, %r422, %r1;
	mul.wide.u32 	%rd43, %r423, 4;
	add.s64 	%rd44, %rd2, %rd43;
	atom.global.add.u32 	%r424, [%rd44+512], %r171;
$L__BB2_135:
	ld.shared.u32 	%r172, [%r170+1536];
	setp.eq.s32 	%p81, %r172, 0;
	@%p81 bra 	$L__BB2_137;
	shl.b32 	%r425, %r500, 8;
	add.s32 	%r426, %r425, %r1;
	add.s32 	%r427, %r426, 256;
	mul.wide.u32 	%rd45, %r427, 4;
	add.s64 	%rd46, %rd2, %rd45;
	atom.global.add.u32 	%r428, [%rd46+512], %r172;
$L__BB2_137:
	ld.shared.u32 	%r173, [%r170+2560];
	setp.eq.s32 	%p82, %r173, 0;
	@%p82 bra 	$L__BB2_139;
	shl.b32 	%r429, %r500, 8;
	add.s32 	%r430, %r429, %r1;
	add.s32 	%r431, %r430, 512;
	mul.wide.u32 	%rd47, %r431, 4;
	add.s64 	%rd48, %rd2, %rd47;
	atom.global.add.u32 	%r432, [%rd48+512], %r173;
$L__BB2_139:
	ld.shared.u32 	%r174, [%r170+3584];
	setp.eq.s32 	%p83, %r174, 0;
	@%p83 bra 	$L__BB2_141;
	shl.b32 	%r433, %r500, 8;
	add.s32 	%r434, %r433, %r1;
	add.s32 	%r435, %r434, 768;
	mul.wide.u32 	%rd49, %r435, 4;
	add.s64 	%rd50, %rd2, %rd49;
	atom.global.add.u32 	%r436, [%rd50+512], %r174;
$L__BB2_141:
	add.s32 	%r500, %r500, 4;
$L__BB2_142:
	setp.eq.s32 	%p84, %r9, 0;
	@%p84 bra 	$L__BB2_152;
	setp.eq.s32 	%p85, %r10, 0;
	@%p85 bra 	$L__BB2_149;
	shl.b32 	%r437, %r500, 10;
	add.s32 	%r177, %r11, %r437;
	ld.shared.u32 	%r178, [%r177+512];
	setp.eq.s32 	%p86, %r178, 0;
	@%p86 bra 	$L__BB2_146;
	shl.b32 	%r438, %r500, 8;
	add.s32 	%r439, %r438, %r1;
	mul.wide.u32 	%rd51, %r439, 4;
	add.s64 	%rd52, %rd2, %rd51;
	atom.global.add.u32 	%r440, [%rd52+512], %r178;
$L__BB2_146:
	ld.shared.u32 	%r179, [%r177+1536];
	setp.eq.s32 	%p87, %r179, 0;
	@%p87 bra 	$L__BB2_148;
	shl.b32 	%r441, %r500, 8;
	add.s32 	%r442, %r441, %r1;
	add.s32 	%r443, %r442, 256;
	mul.wide.u32 	%rd53, %r443, 4;
	add.s64 	%rd54, %rd2, %rd53;
	atom.global.add.u32 	%r444, [%rd54+512], %r179;
$L__BB2_148:
	add.s32 	%r500, %r500, 2;
$L__BB2_149:
	setp.eq.s32 	%p88, %r21, 0;
	@%p88 bra 	$L__BB2_152;
	shl.b32 	%r445, %r500, 10;
	add.s32 	%r446, %r11, %r445;
	ld.shared.u32 	%r182, [%r446+512];
	setp.eq.s32 	%p89, %r182, 0;
	@%p89 bra 	$L__BB2_152;
	shl.b32 	%r447, %r500, 8;
	add.s32 	%r448, %r447, %r1;
	mul.wide.u32 	%rd55, %r448, 4;
	add.s64 	%rd56, %rd2, %rd55;
	atom.global.add.u32 	%r449, [%rd56+512], %r182;
$L__BB2_152:
	bar.sync 	0;
	add.s32 	%r450, %r450, 1;
	setp.ne.s32 	%p90, %r450, %r24;
	@%p90 bra 	$L__BB2_2;
$L__BB2_153:
	ret;

}
	// .globl	_ZN3cub18CUB_300001_SM_10006detail10radix_sort33DeviceRadixSortExclusiveSumKernelINS1_5radix10policy_hubIiNS0_8NullTypeEjE10Policy1000EjEEvPT0_
.visible .entry _ZN3cub18CUB_300001_SM_10006detail10radix_sort33DeviceRadixSortExclusiveSumKernelINS1_5radix10policy_hubIiNS0_8NullTypeEjE10Policy1000EjEEvPT0_(
	.param .u64 .ptr .align 1 _ZN3cub18CUB_300001_SM_10006detail10radix_sort33DeviceRadixSortExclusiveSumKernelINS1_5radix10policy_hubIiNS0_8NullTypeEjE10Policy1000EjEEvPT0__param_0
)
{
	.reg .pred 	%p<4>;
	.reg .b32 	%r<77>;
	.reg .b64 	%rd<5>;
	// demoted variable
	.shared .align 16 .b8 _ZZN3cub18CUB_300001_SM_10006detail10radix_sort33DeviceRadixSortExclusiveSumKernelINS1_5radix10policy_hubIiNS0_8NullTypeEjE10Policy1000EjEEvPT0_E12temp_storage[1184];
	ld.param.u64 	%rd2, [_ZN3cub18CUB_300001_SM_10006detail10radix_sort33DeviceRadixSortExclusiveSumKernelINS1_5radix10policy_hubIiNS0_8NullTypeEjE10Policy1000EjEEvPT0__param_0];
	cvta.to.global.u64 	%rd3, %rd2;
	mov.u32 	%r6, %ctaid.x;
	shl.b32 	%r7, %r6, 8;
	mov.u32 	%r1, %tid.x;
	setp.gt.u32 	%p1, %r1, 255;
	add.s32 	%r8, %r7, %r1;
	mul.wide.s32 	%rd4, %r8, 4;
	add.s64 	%rd1, %rd3, %rd4;
	@%p1 bra 	$L__BB3_2;
	ld.global.u32 	%r76, [%rd1];
$L__BB3_2:
	shr.u32 	%r9, %r1, 3;
	add.s32 	%r10, %r9, %r1;
	shl.b32 	%r11, %r10, 2;
	mov.u32 	%r12, _ZZN3cub18CUB_300001_SM_10006detail10radix_sort33DeviceRadixSortExclusiveSumKernelINS1_5radix10policy_hubIiNS0_8NullTypeEjE10Policy1000EjEEvPT0_E12temp_storage;
	add.s32 	%r13, %r12, %r11;
	add.s32 	%r4, %r13, 16;
	st.shared.u32 	[%r13+16], %r76;
	bar.sync 	0;
	setp.gt.u32 	%p2, %r1, 31;
	@%p2 bra 	$L__BB3_4;
	mad.lo.s32 	%r45, %r1, 36, %r12;
	ld.shared.u32 	%r46, [%r45+16];
	ld.shared.u32 	%r47, [%r45+20];
	ld.shared.u32 	%r48, [%r45+24];
	ld.shared.u32 	%r49, [%r45+28];
	ld.shared.u32 	%r50, [%r45+32];
	ld.shared.u32 	%r51, [%r45+36];
	ld.shared.u32 	%r52, [%r45+40];
	ld.shared.u32 	%r53, [%r45+44];
	add.s32 	%r54, %r47, %r46;
	add.s32 	%r55, %r54, %r48;
	add.s32 	%r56, %r55, %r49;
	add.s32 	%r57, %r56, %r50;
	add.s32 	%r58, %r57, %r51;
	add.s32 	%r59, %r58, %r52;
	add.s32 	%r18, %r59, %r53;
	mov.b32 	%r16, 1;
	mov.b32 	%r41, 0;
	mov.b32 	%r43, -1;
	// begin inline asm
	{  .reg .u32 r0;  .reg .pred p;  shfl.sync.up.b32 r0|p, %r18, %r16, %r41, %r43;  @p add.u32 r0, r0, %r18;  mov.u32 %r14, r0;}
	// end inline asm
	mov.b32 	%r22, 2;
	// begin inline asm
	{  .reg .u32 r0;  .reg .pred p;  shfl.sync.up.b32 r0|p, %r14, %r22, %r41, %r43;  @p add.u32 r0, r0, %r14;  mov.u32 %r20, r0;}
	// end inline asm
	mov.b32 	%r28, 4;
	// begin inline asm
	{  .reg .u32 r0;  .reg .pred p;  shfl.sync.up.b32 r0|p, %r20, %r28, %r41, %r43;  @p add.u32 r0, r0, %r20;  mov.u32 %r26, r0;}
	// end inline asm
	mov.b32 	%r34, 8;
	// begin inline asm
	{  .reg .u32 r0;  .reg .pred p;  shfl.sync.up.b32 r0|p, %r26, %r34, %r41, %r43;  @p add.u32 r0, r0, %r26;  mov.u32 %r32, r0;}
	// end inline asm
	mov.b32 	%r40, 16;
	// begin inline asm
	{  .reg .u32 r0;  .reg .pred p;  shfl.sync.up.b32 r0|p, %r32, %r40, %r41, %r43;  @p add.u32 r0, r0, %r32;  mov.u32 %r38, r0;}
	// end inline asm
	sub.s32 	%r60, %r38, %r18;
	ld.shared.u32 	%r61, [%r45+16];
	ld.shared.u32 	%r62, [%r45+20];
	ld.shared.u32 	%r63, [%r45+24];
	ld.shared.u32 	%r64, [%r45+28];
	ld.shared.u32 	%r65, [%r45+32];
	ld.shared.u32 	%r66, [%r45+36];
	ld.shared.u32 	%r67, [%r45+40];
	add.s32 	%r68, %r61, %r60;
	add.s32 	%r69, %r62, %r68;
	add.s32 	%r70, %r63, %r69;
	add.s32 	%r71, %r64, %r70;
	add.s32 	%r72, %r65, %r71;
	add.s32 	%r73, %r66, %r72;
	add.s32 	%r74, %r67, %r73;
	st.shared.u32 	[%r45+16], %r60;
	st.shared.u32 	[%r45+20], %r68;
	st.shared.u32 	[%r45+24], %r69;
	st.shared.u32 	[%r45+28], %r70;
	st.shared.u32 	[%r45+32], %r71;
	st.shared.u32 	[%r45+36], %r72;
	st.shared.u32 	[%r45+40], %r73;
	st.shared.u32 	[%r45+44], %r74;
$L__BB3_4:
	setp.gt.u32 	%p3, %r1, 255;
	bar.sync 	0;
	@%p3 bra 	$L__BB3_6;
	ld.shared.u32 	%r75, [%r4];
	st.global.u32 	[%rd1], %r75;
$L__BB3_6:
	ret;

}
	// .globl	_ZN3cub18CUB_300001_SM_10006detail10radix_sort29DeviceRadixSortOnesweepKernelINS1_5radix10policy_hubIiNS0_8NullTypeEjE10Policy1000ELNS0_9SortOrderE0EiS6_jiiNS1_21identity_decomposer_tEEEvPT5_SC_PT3_PKSD_PT1_PKSH_PT2_PKSL_T4_iiT6_
.visible .entry _ZN3cub18CUB_300001_SM_10006detail10radix_sort29DeviceRadixSortOnesweepKernelINS1_5radix10policy_hubIiNS0_8NullTypeEjE10Policy1000ELNS0_9SortOrderE0EiS6_jiiNS1_21identity_decomposer_tEEEvPT5_SC_PT3_PKSD_PT1_PKSH_PT2_PKSL_T4_iiT6_(
	.param .u64 .ptr .align 1 _ZN3cub18CUB_300001_SM_10006detail10radix_sort29DeviceRadixSortOnesweepKernelINS1_5radix10policy_hubIiNS0_8NullTypeEjE10Policy1000ELNS0_9SortOrderE0EiS6_jiiNS1_21identity_decomposer_tEEEvPT5_SC_PT3_PKSD_PT1_PKSH_PT2_PKSL_T4_iiT6__param_0,
	.param .u64 .ptr .align 1 _ZN3cub18CUB_300001_SM_10006detail10radix_sort29DeviceRadixSortOnesweepKernelINS1_5radix10policy_hubIiNS0_8NullTypeEjE10Policy1000ELNS0_9SortOrderE0EiS6_jiiNS1_21identity_decomposer_tEEEvPT5_SC_PT3_PKSD_PT1_PKSH_PT2_PKSL_T4_iiT6__param_1,
	.param .u64 .ptr .align 1 _ZN3cub18CUB_300001_SM_10006detail10radix_sort29DeviceRadixSortOnesweepKernelINS1_5radix10policy_hubIiNS0_8NullTypeEjE10Policy1000ELNS0_9SortOrderE0EiS6_jiiNS1_21identity_decomposer_tEEEvPT5_SC_PT3_PKSD_PT1_PKSH_PT2_PKSL_T4_iiT6__param_2,
	.param .u64 .ptr .align 1 _ZN3cub18CUB_300001_SM_10006detail10radix_sort29DeviceRadixSortOnesweepKernelINS1_5radix10policy_hubIiNS0_8NullTypeEjE10Policy1000ELNS0_9SortOrderE0EiS6_jiiNS1_21identity_decomposer_tEEEvPT5_SC_PT3_PKSD_PT1_PKSH_PT2_PKSL_T4_iiT6__param_3,
	.param .u64 .ptr .align 1 _ZN3cub18CUB_300001_SM_10006detail10radix_sort29DeviceRadixSortOnesweepKernelINS1_5radix10policy_hubIiNS0_8NullTypeEjE10Policy1000ELNS0_9SortOrderE0EiS6_jiiNS1_21identity_decomposer_tEEEvPT5_SC_PT3_PKSD_PT1_PKSH_PT2_PKSL_T4_iiT6__param_4,
	.param .u64 .ptr .align 1 _ZN3cub18CUB_300001_SM_10006detail10radix_sort29DeviceRadixSortOnesweepKernelINS1_5radix10policy_hubIiNS0_8NullTypeEjE10Policy1000ELNS0_9SortOrderE0EiS6_jiiNS1_21identity_decomposer_tEEEvPT5_SC_PT3_PKSD_PT1_PKSH_PT2_PKSL_T4_iiT6__param_5,
	.param .u64 .ptr .align 1 _ZN3cub18CUB_300001_SM_10006detail10radix_sort29DeviceRadixSortOnesweepKernelINS1_5radix10policy_hubIiNS0_8NullTypeEjE10Policy1000ELNS0_9SortOrderE0EiS6_jiiNS1_21identity_decomposer_tEEEvPT5_SC_PT3_PKSD_PT1_PKSH_PT2_PKSL_T4_iiT6__param_6,
	.param .u64 .ptr .align 1 _ZN3cub18CUB_300001_SM_10006detail10radix_sort29DeviceRadixSortOnesweepKernelINS1_5radix10policy_hubIiNS0_8NullTypeEjE10Policy1000ELNS0_9SortOrderE0EiS6_jiiNS1_21identity_decomposer_tEEEvPT5_SC_PT3_PKSD_PT1_PKSH_PT2_PKSL_T4_iiT6__param_7,
	.param .u32 _ZN3cub18CUB_300001_SM_10006detail10radix_sort29DeviceRadixSortOnesweepKernelINS1_5radix10policy_hubIiNS0_8NullTypeEjE10Policy1000ELNS0_9SortOrderE0EiS6_jiiNS1_21identity_decomposer_tEEEvPT5_SC_PT3_PKSD_PT1_PKSH_PT2_PKSL_T4_iiT6__param_8,
	.param .u32 _ZN3cub18CUB_300001_SM_10006detail10radix_sort29DeviceRadixSortOnesweepKernelINS1_5radix10policy_hubIiNS0_8NullTypeEjE10Policy1000ELNS0_9SortOrderE0EiS6_jiiNS1_21identity_decomposer_tEEEvPT5_SC_PT3_PKSD_PT1_PKSH_PT2_PKSL_T4_iiT6__param_9,
	.param .u32 _ZN3cub18CUB_300001_SM_10006detail10radix_sort29DeviceRadixSortOnesweepKernelINS1_5radix10policy_hubIiNS0_8NullTypeEjE10Policy1000ELNS0_9SortOrderE0EiS6_jiiNS1_21identity_decomposer_tEEEvPT5_SC_PT3_PKSD_PT1_PKSH_PT2_PKSL_T4_iiT6__param_10,
	.param .align 1 .b8 _ZN3cub18CUB_300001_SM_10006detail10radix_sort29DeviceRadixSortOnesweepKernelINS1_5radix10policy_hubIiNS0_8NullTypeEjE10Policy1000ELNS0_9SortOrderE0EiS6_jiiNS1_21identity_decomposer_tEEEvPT5_SC_PT3_PKSD_PT1_PKSH_PT2_PKSL_T4_iiT6__param_11[1]
)
.maxntid 384
{
	.reg .pred 	%p<147>;
	.reg .b32 	%r<1995>;
	.reg .b64 	%rd<140>;
	// demoted variable
	.shared .align 16 .b8 _ZZN3cub18CUB_300001_SM_10006detail10radix_sort29DeviceRadixSortOnesweepKernelINS1_5radix10policy_hubIiNS0_8NullTypeEjE10Policy1000ELNS0_9SortOrderE0EiS6_jiiNS1_21identity_decomposer_tEEEvPT5_SC_PT3_PKSD_PT1_PKSH_PT2_PKSL_T4_iiT6_E1s[31744];
	ld.param.u64 	%rd13, [_ZN3cub18CUB_300001_SM_10006detail10radix_sort29DeviceRadixSortOnesweepKernelINS1_5radix10policy_hubIiNS0_8NullTypeEjE10Policy1000ELNS0_9SortOrderE0EiS6_jiiNS1_21identity_decomposer_tEEEvPT5_SC_PT3_PKSD_PT1_PKSH_PT2_PKSL_T4_iiT6__param_1];
	ld.param.u64 	%rd16, [_ZN3cub18CUB_300001_SM_10006detail10radix_sort29DeviceRadixSortOnesweepKernelINS1_5radix10policy_hubIiNS0_8NullTypeEjE10Policy1000ELNS0_9SortOrderE0EiS6_jiiNS1_21identity_decomposer_tEEEvPT5_SC_PT3_PKSD_PT1_PKSH_PT2_PKSL_T4_iiT6__param_4];
	ld.param.u64 	%rd17, [_ZN3cub18CUB_300001_SM_10006detail10radix_sort29DeviceRadixSortOnesweepKernelINS1_5radix10policy_hubIiNS0_8NullTypeEjE10Policy1000ELNS0_9SortOrderE0EiS6_jiiNS1_21identity_decomposer_tEEEvPT5_SC_PT3_PKSD_PT1_PKSH_PT2_PKSL_T4_iiT6__param_5];
	ld.param.u32 	%r328, [_ZN3cub18CUB_300001_SM_10006detail10radix_sort29DeviceRadixSortOnesweepKernelINS1_5radix10policy_hubIiNS0_8NullTypeEjE10Policy1000ELNS0_9SortOrderE0EiS6_jiiNS1_21identity_decomposer_tEEEvPT5_SC_PT3_PKSD_PT1_PKSH_PT2_PKSL_T4_iiT6__param_9];
	cvta.to.global.u64 	%rd1, %rd16;
	cvta.to.global.u64 	%rd2, %rd17;
	mov.u32 	%r1, %tid.x;
	// begin inline asm
	mov.u32 %r330, %laneid;
	// end inline asm
	setp.ne.s32 	%p1, %r1, 0;
	@%p1 bra 	$L__BB4_2;
	cvta.to.global.u64 	%rd18, %rd13;
	atom.global.add.u32 	%r331, [%rd18], 1;
	st.shared.u32 	[_ZZN3cub18CUB_300001_SM_10006detail10radix_sort29DeviceRadixSortOnesweepKernelINS1_5radix10policy_hubIiNS0_8NullTypeEjE10Policy1000ELNS0_9SortOrderE0EiS6_jiiNS1_21identity_decomposer_tEEEvPT5_SC_PT3_PKSD_PT1_PKSH_PT2_PKSL_T4_iiT6_E1s+30720], %r331;
$L__BB4_2:
	ld.param.u32 	%r1888, [_ZN3cub18CUB_300001_SM_10006detail10radix_sort29DeviceRadixSortOnesweepKernelINS1_5radix10policy_hubIiNS0_8NullTypeEjE10Policy1000ELNS0_9SortOrderE0EiS6_jiiNS1_21identity_decomposer_tEEEvPT5_SC_PT3_PKSD_PT1_PKSH_PT2_PKSL_T4_iiT6__param_8];
	bar.sync 	0;
	ld.shared.u32 	%r3, [_ZZN3cub18CUB_300001_SM_10006detail10radix_sort29DeviceRadixSortOnesweepKernelINS1_5radix10policy_hubIiNS0_8NullTypeEjE10Policy1000ELNS0_9SortOrderE0EiS6_jiiNS1_21identity_decomposer_tEEEvPT5_SC_PT3_PKSD_PT1_PKSH_PT2_PKSL_T4_iiT6_E1s+30720];
	mul.lo.s32 	%r4, %r3, 7680;
	add.s32 	%r332, %r4, 7680;
	setp.gt.s32 	%p2, %r332, %r1888;
	@%p2 bra 	$L__BB4_4;
	and.b32  	%r333, %r1, 31;
	and.b32  	%r334, %r1, 992;
	mul.lo.s32 	%r335, %r334, 20;
	or.b32  	%r336, %r335, %r333;
	cvt.u64.u32 	%rd19, %r4;
	cvt.u64.u32 	%rd20, %r336;
	add.s64 	%rd21, %rd20, %rd19;
	shl.b64 	%rd22, %rd21, 2;
	add.s64 	%rd23, %rd2, %rd22;
	ld.global.u32 	%r1916, [%rd23];
	ld.global.u32 	%r1917, [%rd23+128];
	ld.global.u32 	%r1918, [%rd23+256];
	ld.global.u32 	%r1919, [%rd23+384];
	ld.global.u32 	%r1920, [%rd23+512];
	ld.global.u32 	%r1921, [%rd23+640];
	ld.global.u32 	%r1922, [%rd23+768];
	ld.global.u32 	%r1923, [%rd23+896];
	ld.global.u32 	%r1924, [%rd23+1024];
	ld.global.u32 	%r1925, [%rd23+1152];
	ld.global.u32 	%r1926, [%rd23+1280];
	ld.global.u32 	%r1927, [%rd23+1408];
	ld.global.u32 	%r1928, [%rd23+1536];
	ld.global.u32 	%r1929, [%rd23+1664];
	ld.global.u32 	%r1930, [%rd23+1792];
	ld.global.u32 	%r1931, [%rd23+1920];
	ld.global.u32 	%r1932, [%rd23+2048];
	ld.global.u32 	%r1933, [%rd23+2176];
	ld.global.u32 	%r1934, [%rd23+2304];
	ld.global.u32 	%r1935, [%rd23+2432];
	bra.uni 	$L__BB4_44;
$L__BB4_4:
	ld.param.u32 	%r1889, [_ZN3cub18CUB_300001_SM_10006detail10radix_sort29DeviceRadixSortOnesweepKernelINS1_5radix10policy_hubIiNS0_8NullTypeEjE10Policy1000ELNS0_9SortOrderE0EiS6_jiiNS1_21identity_decomposer_tEEEvPT5_SC_PT3_PKSD_PT1_PKSH_PT2_PKSL_T4_iiT6__param_8];
	cvt.u64.u32 	%rd24, %r4;
	sub.s32 	%r25, %r1889, %r4;
	and.b32  	%r338, %r1, 31;
	and.b32  	%r339, %r1, 992;
	mul.lo.s32 	%r340, %r339, 20;
	or.b32  	%r26, %r340, %r338;
	setp.ge.s32 	%p3, %r26, %r25;
	cvt.u64.u32 	%rd25, %r26;
	add.s64 	%rd26, %rd25, %rd24;
	shl.b64 	%rd27, %rd26, 2;
	add.s64 	%rd3, %rd2, %rd27;
	mov.b32 	%r1916, 2147483647;
	@%p3 bra 	$L__BB4_6;
	ld.global.u32 	%r1916, [%rd3];
$L__BB4_6:
	add.s32 	%r342, %r26, 32;
	setp.ge.s32 	%p4, %r342, %r25;
	mov.b32 	%r1917, 2147483647;
	@%p4 bra 	$L__BB4_8;
	ld.global.u32 	%r1917, [%rd3+128];
$L__BB4_8:
	add.s32 	%r344, %r26, 64;
	setp.ge.s32 	%p5, %r344, %r25;
	mov.b32 	%r1918, 2147483647;
	@%p5 bra 	$L__BB4_10;
	ld.global.u32 	%r1918, [%rd3+256];
$L__BB4_10:
	add.s32 	%r346, %r26, 96;
	setp.ge.s32 	%p6, %r346, %r25;
	mov.b32 	%r1919, 2147483647;
	@%p6 bra 	$L__BB4_12;
	ld.global.u32 	%r1919, [%rd3+384];
$L__BB4_12:
	add.s32 	%r348, %r26, 128;
	setp.ge.s32 	%p7, %r348, %r25;
	mov.b32 	%r1920, 2147483647;
	@%p7 bra 	$L__BB4_14;
	ld.global.u32 	%r1920, [%rd3+512];
$L__BB4_14:
	add.s32 	%r350, %r26, 160;
	setp.ge.s32 	%p8, %r350, %r25;
	mov.b32 	%r1921, 2147483647;
	@%p8 bra 	$L__BB4_16;
	ld.global.u32 	%r1921, [%rd3+640];
$L__BB4_16:
	add.s32 	%r352, %r26, 192;
	setp.ge.s32 	%p9, %r352, %r25;
	mov.b32 	%r1922, 2147483647;
	@%p9 bra 	$L__BB4_18;
	ld.global.u32 	%r1922, [%rd3+768];
$L__BB4_18:
	add.s32 	%r354, %r26, 224;
	setp.ge.s32 	%p10, %r354, %r25;
	mov.b32 	%r1923, 2147483647;
	@%p10 bra 	$L__BB4_20;
	ld.global.u32 	%r1923, [%rd3+896];
$L__BB4_20:
	add.s32 	%r356, %r26, 256;
	setp.ge.s32 	%p11, %r356, %r25;
	mov.b32 	%r1924, 2147483647;
	@%p11 bra 	$L__BB4_22;
	ld.global.u32 	%r1924, [%rd3+1024];
$L__BB4_22:
	add.s32 	%r358, %r26, 288;
	setp.ge.s32 	%p12, %r358, %r25;
	mov.b32 	%r1925, 2147483647;
	@%p12 bra 	$L__BB4_24;
	ld.global.u32 	%r1925, [%rd3+1152];
$L__BB4_24:
	add.s32 	%r360, %r26, 320;
	setp.ge.s32 	%p13, %r360, %r25;
	mov.b32 	%r1926, 2147483647;
	@%p13 bra 	$L__BB4_26;
	ld.global.u32 	%r1926, [%rd3+1280];
$L__BB4_26:
	add.s32 	%r362, %r26, 352;
	setp.ge.s32 	%p14, %r362, %r25;
	mov.b32 	%r1927, 2147483647;
	@%p14 bra 	$L__BB4_28;
	ld.global.u32 	%r1927, [%rd3+1408];
$L__BB4_28:
	add.s32 	%r364, %r26, 384;
	setp.ge.s32 	%p15, %r364, %r25;
	mov.b32 	%r1928, 2147483647;
	@%p15 bra 	$L__BB4_30;
	ld.global.u32 	%r1928, [%rd3+1536];
$L__BB4_30:
	add.s32 	%r366, %r26, 416;
	setp.ge.s32 	%p16, %r366, %r25;
	mov.b32 	%r1929, 2147483647;
	@%p16 bra 	$L__BB4_32;
	ld.global.u32 	%r1929, [%rd3+1664];
$L__BB4_32:
	add.s32 	%r368, %r26, 448;
	setp.ge.s32 	%p17, %r368, %r25;
	mov.b32 	%r1930, 2147483647;
	@%p17 bra 	$L__BB4_34;
	ld.global.u32 	%r1930, [%rd3+1792];
$L__BB4_34:
	add.s32 	%r370, %r26, 480;
	setp.ge.s32 	%p18, %r370, %r25;
	mov.b32 	%r1931, 2147483647;
	@%p18 bra 	$L__BB4_36;
	ld.global.u32 	%r1931, [%rd3+1920];
$L__BB4_36:
	add.s32 	%r372, %r26, 512;
	setp.ge.s32 	%p19, %r372, %r25;
	mov.b32 	%r1932, 2147483647;
	@%p19 bra 	$L__BB4_38;
	ld.global.u32 	%r1932, [%rd3+2048];
$L__BB4_38:
	add.s32 	%r374, %r26, 544;
	setp.ge.s32 	%p20, %r374, %r25;
	mov.b32 	%r1933, 2147483647;
	@%p20 bra 	$L__BB4_40;
	ld.global.u32 	%r1933, [%rd3+2176];
$L__BB4_40:
	add.s32 	%r376, %r26, 576;
	setp.ge.s32 	%p21, %r376, %r25;
	mov.b32 	%r1934, 2147483647;
	@%p21 bra 	$L__BB4_42;
	ld.global.u32 	%r1934, [%rd3+2304];
$L__BB4_42:
	add.s32 	%r378, %r26, 608;
	setp.ge.s32 	%p22, %r378, %r25;
	mov.b32 	%r1935, 2147483647;
	@%p22 bra 	$L__BB4_44;
	ld.global.u32 	%r1935, [%rd3+2432];
$L__BB4_44:
	ld.param.u32 	%r1896, [_ZN3cub18CUB_300001_SM_10006detail10radix_sort29DeviceRadixSortOnesweepKernelINS1_5radix10policy_hubIiNS0_8NullTypeEjE10Policy1000ELNS0_9SortOrderE0EiS6_jiiNS1_21identity_decomposer_tEEEvPT5_SC_PT3_PKSD_PT1_PKSH_PT2_PKSL_T4_iiT6__param_10];
	mov.b32 	%r379, -1;
	shl.b32 	%r380, %r379, %r1896;
	not.b32 	%r86, %r380;
	shr.u32 	%r87, %r1, 5;
	shl.b32 	%r381, %r87, 10;
	mov.u32 	%r382, _ZZN3cub18CUB_300001_SM_10006detail10radix_sort29DeviceRadixSortOnesweepKernelINS1_5radix10policy_hubIiNS0_8NullTypeEjE10Policy1000ELNS0_9SortOrderE0EiS6_jiiNS1_21identity_decomposer_tEEEvPT5_SC_PT3_PKSD_PT1_PKSH_PT2_PKSL_T4_iiT6_E1s;
	add.s32 	%r88, %r382, %r381;
	setp.gt.s32 	%p23, %r330, 255;
	@%p23 bra 	$L__BB4_57;
	max.s32 	%r383, %r330, 224;
	sub.s32 	%r384, %r383, %r330;
	add.s32 	%r385, %r384, 31;
	shr.u32 	%r386, %r385, 5;
	add.s32 	%r89, %r386, 1;
	and.b32  	%r90, %r89, 15;
	setp.lt.u32 	%p24, %r385, 480;
	mov.u32 	%r1939, %r330;
	@%p24 bra 	$L__BB4_48;
	and.b32  	%r387, %r89, 268435440;
	neg.s32 	%r1937, %r387;
	shl.b32 	%r389, %r330, 2;
	add.s32 	%r390, %r381, %r389;
	add.s32 	%r392, %r390, %r382;
	add.s32 	%r1936, %r392, 1024;
	mov.u32 	%r1939, %r330;
$L__BB4_47:
	.pragma "nounroll";
	mov.b32 	%r393, 0;
	st.shared.u32 	[%r1936+-1024], %r393;
	st.shared.u32 	[%r1936+-896], %r393;
	st.shared.u32 	[%r1936+-768], %r393;
	st.shared.u32 	[%r1936+-640], %r393;
	st.shared.u32 	[%r1936+-512], %r393;
	st.shared.u32 	[%r1936+-384], %r393;
	st.shared.u32 	[%r1936+-256], %r393;
	st.shared.u32 	[%r1936+-128], %r393;
	st.shared.u32 	[%r1936], %r393;
	st.shared.u32 	[%r1936+128], %r393;
	st.shared.u32 	[%r1936+256], %r393;
	st.shared.u32 	[%r1936+384], %r393;
	st.shared.u32 	[%r1936+512], %r393;
	st.shared.u32 	[%r1936+640], %r393;
	st.shared.u32 	[%r1936+768], %r393;
	st.shared.u32 	[%r1936+896], %r393;
	add.s32 	%r1939, %r1939, 512;
	add.s32 	%r1937, %r1937, 16;
	add.s32 	%r1936, %r1936, 2048;
	setp.ne.s32 	%p25, %r1937, 0;
	@%p25 bra 	$L__BB4_47;
$L__BB4_48:
	setp.eq.s32 	%p26, %r90, 0;
	@%p26 bra 	$L__BB4_57;
	and.b32  	%r100, %r89, 7;
	setp.lt.u32 	%p27, %r90, 8;
	@%p27 bra 	$L__BB4_51;
	shl.b32 	%r394, %r1939, 2;
	add.s32 	%r395, %r88, %r394;
	mov.b32 	%r396, 0;
	st.shared.u32 	[%r395], %r396;
	st.shared.u32 	[%r395+128], %r396;
	st.shared.u32 	[%r395+256], %r396;
	st.shared.u32 	[%r395+384], %r396;
	st.shared.u32 	[%r395+512], %r396;
	st.shared.u32 	[%r395+640], %r396;
	st.shared.u32 	[%r395+768], %r396;
	st.shared.u32 	[%r395+896], %r396;
	add.s32 	%r1939, %r1939, 256;
$L__BB4_51:
	setp.eq.s32 	%p28, %r100, 0;
	@%p28 bra 	$L__BB4_57;
	and.b32  	%r103, %r89, 3;
	setp.lt.u32 	%p29, %r100, 4;
	@%p29 bra 	$L__BB4_54;
	shl.b32 	%r397, %r1939, 2;
	add.s32 	%r398, %r88, %r397;
	mov.b32 	%r399, 0;
	st.shared.u32 	[%r398], %r399;
	st.shared.u32 	[%r398+128], %r399;
	st.shared.u32 	[%r398+256], %r399;
	st.shared.u32 	[%r398+384], %r399;
	add.s32 	%r1939, %r1939, 128;
$L__BB4_54:
	setp.eq.s32 	%p30, %r103, 0;
	@%p30 bra 	$L__BB4_57;
	shl.b32 	%r401, %r1939, 2;
	add.s32 	%r402, %r381, %r401;
	add.s32 	%r1943, %r382, %r402;
	neg.s32 	%r1942, %r103;
$L__BB4_56:
	.pragma "nounroll";
	mov.b32 	%r404, 0;
	st.shared.u32 	[%r1943], %r404;
	add.s32 	%r1943, %r1943, 128;
	add.s32 	%r1942, %r1942, 1;
	setp.ne.s32 	%p31, %r1942, 0;
	@%p31 bra 	$L__BB4_56;
$L__BB4_57:
	bar.warp.sync 	-1;
	xor.b32  	%r406, %r1916, -2147483648;
	shr.u32 	%r407, %r406, %r328;
	and.b32  	%r112, %r407, %r86;
	shl.b32 	%r408, %r112, 2;
	add.s32 	%r409, %r88, %r408;
	atom.shared.add.u32 	%r410, [%r409], 1;
	xor.b32  	%r411, %r1917, -2147483648;
	shr.u32 	%r412, %r411, %r328;
	and.b32  	%r413, %r412, %r86;
	shl.b32 	%r414, %r413, 2;
	add.s32 	%r415, %r88, %r414;
	atom.shared.add.u32 	%r416, [%r415], 1;
	xor.b32  	%r417, %r1918, -2147483648;
	shr.u32 	%r418, %r417, %r328;
	and.b32  	%r419, %r418, %r86;
	shl.b32 	%r420, %r419, 2;
	add.s32 	%r421, %r88, %r420;
	atom.shared.add.u32 	%r422, [%r421], 1;
	xor.b32  	%r423, %r1919, -2147483648;
	shr.u32 	%r424, %r423, %r328;
	and.b32  	%r425, %r424, %r86;
	shl.b32 	%r426, %r425, 2;
	add.s32 	%r427, %r88, %r426;
	atom.shared.add.u32 	%r428, [%r427], 1;
	xor.b32  	%r429, %r1920, -2147483648;
	shr.u32 	%r430, %r429, %r328;
	and.b32  	%r431, %r430, %r86;
	shl.b32 	%r432, %r431, 2;
	add.s32 	%r433, %r88, %r432;
	atom.shared.add.u32 	%r434, [%r433], 1;
	xor.b32  	%r435, %r1921, -2147483648;
	shr.u32 	%r436, %r435, %r328;
	and.b32  	%r437, %r436, %r86;
	shl.b32 	%r438, %r437, 2;
	add.s32 	%r439, %r88, %r438;
	atom.shared.add.u32 	%r440, [%r439], 1;
	xor.b32  	%r441, %r1922, -2147483648;
	shr.u32 	%r442, %r441, %r328;
	and.b32  	%r443, %r442, %r86;
	shl.b32 	%r444, %r443, 2;
	add.s32 	%r445, %r88, %r444;
	atom.shared.add.u32 	%r446, [%r445], 1;
	xor.b32  	%r447, %r1923, -2147483648;
	shr.u32 	%r448, %r447, %r328;
	and.b32  	%r449, %r448, %r86;
	shl.b32 	%r450, %r449, 2;
	add.s32 	%r451, %r88, %r450;
	atom.shared.add.u32 	%r452, [%r451], 1;
	xor.b32  	%r453, %r1924, -2147483648;
	shr.u32 	%r454, %r453, %r328;
	and.b32  	%r455, %r454, %r86;
	shl.b32 	%r456, %r455, 2;
	add.s32 	%r457, %r88, %r456;
	atom.shared.add.u32 	%r458, [%r457], 1;
	xor.b32  	%r459, %r1925, -2147483648;
	shr.u32 	%r460, %r459, %r328;
	and.b32  	%r461, %r460, %r86;
	shl.b32 	%r462, %r461, 2;
	add.s32 	%r463, %r88, %r462;
	atom.shared.add.u32 	%r464, [%r463], 1;
	xor.b32  	%r465, %r1926, -2147483648;
	shr.u32 	%r466, %r465, %r328;
	and.b32  	%r467, %r466, %r86;
	shl.b32 	%r468, %r467, 2;
	add.s32 	%r469, %r88, %r468;
	atom.shared.add.u32 	%r470, [%r469], 1;
	xor.b32  	%r471, %r1927, -2147483648;
	shr.u32 	%r472, %r471, %r328;
	and.b32  	%r473, %r472, %r86;
	shl.b32 	%r474, %r473, 2;
	add.s32 	%r475, %r88, %r474;
	atom.shared.add.u32 	%r476, [%r475], 1;
	xor.b32  	%r477, %r1928, -2147483648;
	shr.u32 	%r478, %r477, %r328;
	and.b32  	%r479, %r478, %r86;
	shl.b32 	%r480, %r479, 2;
	add.s32 	%r481, %r88, %r480;
	atom.shared.add.u32 	%r482, [%r481], 1;
	xor.b32  	%r483, %r1929, -2147483648;
	shr.u32 	%r484, %r483, %r328;
	and.b32  	%r485, %r484, %r86;
	shl.b32 	%r486, %r485, 2;
	add.s32 	%r487, %r88, %r486;
	atom.shared.add.u32 	%r488, [%r487], 1;
	xor.b32  	%r489, %r1930, -2147483648;
	shr.u32 	%r490, %r489, %r328;
	and.b32  	%r491, %r490, %r86;
	shl.b32 	%r492, %r491, 2;
	add.s32 	%r493, %r88, %r492;
	atom.shared.add.u32 	%r494, [%r493], 1;
	xor.b32  	%r495, %r1931, -2147483648;
	shr.u32 	%r496, %r495, %r328;
	and.b32  	%r497, %r496, %r86;
	shl.b32 	%r498, %r497, 2;
	add.s32 	%r499, %r88, %r498;
	atom.shared.add.u32 	%r500, [%r499], 1;
	xor.b32  	%r501, %r1932, -2147483648;
	shr.u32 	%r502, %r501, %r328;
	and.b32  	%r503, %r502, %r86;
	shl.b32 	%r504, %r503, 2;
	add.s32 	%r505, %r88, %r504;
	atom.shared.add.u32 	%r506, [%r505], 1;
	xor.b32  	%r507, %r1933, -2147483648;
	shr.u32 	%r508, %r507, %r328;
	and.b32  	%r509, %r508, %r86;
	shl.b32 	%r510, %r509, 2;
	add.s32 	%r511, %r88, %r510;
	atom.shared.add.u32 	%r512, [%r511], 1;
	xor.b32  	%r513, %r1934, -2147483648;
	shr.u32 	%r514, %r513, %r328;
	and.b32  	%r515, %r514, %r86;
	shl.b32 	%r516, %r515, 2;
	add.s32 	%r517, %r88, %r516;
	atom.shared.add.u32 	%r518, [%r517], 1;
	xor.b32  	%r1969, %r1935, -2147483648;
	shr.u32 	%r519, %r1969, %r328;
	and.b32  	%r520, %r519, %r86;
	shl.b32 	%r521, %r520, 2;
	add.s32 	%r522, %r88, %r521;
	atom.shared.add.u32 	%r523, [%r522], 1;
	bar.sync 	0;
	setp.gt.u32 	%p32, %r1, 255;
	shl.b32 	%r524, %r1, 2;
	add.s32 	%r114, %r382, %r524;
	mov.b32 	%r1944, 0;
	@%p32 bra 	$L__BB4_59;
	ld.shared.u32 	%r526, [%r114];
	mov.b32 	%r527, 0;
	st.shared.u32 	[%r114], %r527;
	ld.shared.u32 	%r528, [%r114+1024];
	st.shared.u32 	[%r114+1024], %r526;
	add.s32 	%r529, %r528, %r526;
	ld.shared.u32 	%r530, [%r114+2048];
	st.shared.u32 	[%r114+2048], %r529;
	add.s32 	%r531, %r530, %r529;
	ld.shared.u32 	%r532, [%r114+3072];
	st.shared.u32 	[%r114+3072], %r531;
	add.s32 	%r533, %r532, %r531;
	ld.shared.u32 	%r534, [%r114+4096];
	st.shared.u32 	[%r114+4096], %r533;
	add.s32 	%r535, %r534, %r533;
	ld.shared.u32 	%r536, [%r114+5120];
	st.shared.u32 	[%r114+5120], %r535;
	add.s32 	%r537, %r536, %r535;
	ld.shared.u32 	%r538, [%r114+6144];
	st.shared.u32 	[%r114+6144], %r537;
	add.s32 	%r539, %r538, %r537;
	ld.shared.u32 	%r540, [%r114+7168];
	st.shared.u32 	[%r114+7168], %r539;
	add.s32 	%r541, %r540, %r539;
	ld.shared.u32 	%r542, [%r114+8192];
	st.shared.u32 	[%r114+8192], %r541;
	add.s32 	%r543, %r542, %r541;
	ld.shared.u32 	%r544, [%r114+9216];
	st.shared.u32 	[%r114+9216], %r543;
	add.s32 	%r545, %r544, %r543;
	ld.shared.u32 	%r546, [%r114+10240];
	st.shared.u32 	[%r114+10240], %r545;
	add.s32 	%r547, %r546, %r545;
	ld.shared.u32 	%r548, [%r114+11264];
	st.shared.u32 	[%r114+11264], %r547;
	add.s32 	%r1944, %r548, %r547;
$L__BB4_59:
	ld.param.u64 	%rd131, [_ZN3cub18CUB_300001_SM_10006detail10radix_sort29DeviceRadixSortOnesweepKernelINS1_5radix10policy_hubIiNS0_8NullTypeEjE10Policy1000ELNS0_9SortOrderE0EiS6_jiiNS1_21identity_decomposer_tEEEvPT5_SC_PT3_PKSD_PT1_PKSH_PT2_PKSL_T4_iiT6__param_0];
	setp.gt.u32 	%p33, %r1, 255;
	shl.b32 	%r549, %r3, 8;
	add.s32 	%r550, %r549, %r1;
	cvta.to.global.u64 	%rd4, %rd131;
	mul.wide.s32 	%rd28, %r550, 4;
	add.s64 	%rd5, %rd4, %rd28;
	@%p33 bra 	$L__BB4_61;
	or.b32  	%r551, %r1944, 1073741824;
	st.volatile.global.u32 	[%rd5], %r551;
$L__BB4_61:
	ld.param.u64 	%rd138, [_ZN3cub18CUB_300001_SM_10006detail10radix_sort29DeviceRadixSortOnesweepKernelINS1_5radix10policy_hubIiNS0_8NullTypeEjE10Policy1000ELNS0_9SortOrderE0EiS6_jiiNS1_21identity_decomposer_tEEEvPT5_SC_PT3_PKSD_PT1_PKSH_PT2_PKSL_T4_iiT6__param_3];
	ld.param.u64 	%rd134, [_ZN3cub18CUB_300001_SM_10006detail10radix_sort29DeviceRadixSortOnesweepKernelINS1_5radix10policy_hubIiNS0_8NullTypeEjE10Policy1000ELNS0_9SortOrderE0EiS6_jiiNS1_21identity_decomposer_tEEEvPT5_SC_PT3_PKSD_PT1_PKSH_PT2_PKSL_T4_iiT6__param_2];
	xor.b32  	%r1954, %r1920, -2147483648;
	xor.b32  	%r1955, %r1921, -2147483648;
	xor.b32  	%r1956, %r1922, -2147483648;
	xor.b32  	%r1958, %r1924, -2147483648;
	xor.b32  	%r1959, %r1925, -2147483648;
	xor.b32  	%r1957, %r1923, -2147483648;
	xor.b32  	%r1960, %r1926, -2147483648;
	xor.b32  	%r1953, %r1919, -2147483648;
	xor.b32  	%r1950, %r1916, -2147483648;
	xor.b32  	%r1962, %r1928, -2147483648;
	xor.b32  	%r1961, %r1927, -2147483648;
	xor.b32  	%r1951, %r1917, -2147483648;
	xor.b32  	%r1964, %r1930, -2147483648;
	xor.b32  	%r1963, %r1929, -2147483648;
	xor.b32  	%r1965, %r1931, -2147483648;
	xor.b32  	%r1966, %r1932, -2147483648;
	xor.b32  	%r1952, %r1918, -2147483648;
	xor.b32  	%r1967, %r1933, -2147483648;
	xor.b32  	%r1968, %r1934, -2147483648;
	setp.lt.u32 	%p34, %r1, 256;
	setp.eq.s32 	%p35, %r1944, 7680;
	and.pred  	%p36, %p34, %p35;
	selp.u32 	%r552, 1, 0, %p36;
	{ 
	.reg .pred 	%p1; 
	.reg .pred 	%p2; 
	setp.ne.u32 	%p1, %r552, 0; 
	bar.red.or.pred 	%p2, 0, %p1; 
	selp.u32 	%r553, 1, 0, %p2; 
	}
	setp.eq.s32 	%p37, %r553, 0;
	cvta.to.global.u64 	%rd29, %rd134;
	mul.wide.u32 	%rd30, %r1, 4;
	add.s64 	%rd6, %rd29, %rd30;
	cvta.to.global.u64 	%rd31, %rd138;
	add.s64 	%rd7, %rd31, %rd30;
	@%p37 bra 	$L__BB4_115;
	setp.gt.u32 	%p38, %r1, 255;
	setp.gt.u32 	%p39, %r1, %r112;
	selp.b32 	%r136, 7680, 0, %p39;
	@%p38 bra 	$L__BB4_70;
	ld.global.u32 	%r554, [%rd7];
	sub.s32 	%r1948, %r554, %r136;
	st.shared.u32 	[%r114+30720], %r1948;
	setp.lt.s32 	%p40, %r3, 1;
	mov.u32 	%r1949, %r1944;
	@%p40 bra 	$L__BB4_69;
	mov.b32 	%r1946, -1;
	mov.u32 	%r1945, %r3;
	mov.u32 	%r1949, %r1944;
$L__BB4_65:
	add.s32 	%r141, %r1945, -1;
	shl.b32 	%r556, %r141, 8;
	add.s32 	%r557, %r556, %r1;
	mul.wide.s32 	%rd32, %r557, 4;
	add.s64 	%rd8, %rd4, %rd32;
$L__BB4_66:
	membar.cta;
	ld.volatile.global.u32 	%r142, [%rd8];
	setp.eq.s32 	%p41, %r142, 0;
	@%p41 bra 	$L__BB4_66;
	and.b32  	%r558, %r142, 1073741823;
	add.s32 	%r1949, %r558, %r1949;
	setp.gt.s32 	%p42, %r142, -1;
	vote.sync.ballot.b32 	%r1946, %p42, %r1946;
	setp.gt.u32 	%p44, %r1945, 1;
	and.pred  	%p45, %p42, %p44;
	mov.u32 	%r1945, %r141;
	@%p45 bra 	$L__BB4_65;
	ld.shared.u32 	%r1948, [%r114+30720];
$L__BB4_69:
	or.b32  	%r559, %r1949, -2147483648;
	st.volatile.global.u32 	[%rd5], %r559;
	sub.s32 	%r560, %r1949, %r1944;
	add.s32 	%r561, %r560, %r1948;
	st.shared.u32 	[%r114+30720], %r561;
$L__BB4_70:
	ld.param.u32 	%r1890, [_ZN3cub18CUB_300001_SM_10006detail10radix_sort29DeviceRadixSortOnesweepKernelINS1_5radix10policy_hubIiNS0_8NullTypeEjE10Policy1000ELNS0_9SortOrderE0EiS6_jiiNS1_21identity_decomposer_tEEEvPT5_SC_PT3_PKSD_PT1_PKSH_PT2_PKSL_T4_iiT6__param_8];
	ld.param.u64 	%rd135, [_ZN3cub18CUB_300001_SM_10006detail10radix_sort29DeviceRadixSortOnesweepKernelINS1_5radix10policy_hubIiNS0_8NullTypeEjE10Policy1000ELNS0_9SortOrderE0EiS6_jiiNS1_21identity_decomposer_tEEEvPT5_SC_PT3_PKSD_PT1_PKSH_PT2_PKSL_T4_iiT6__param_2];
	setp.gt.u32 	%p46, %r1, 255;
	mad.lo.s32 	%r148, %r3, 7680, 7680;
	setp.lt.s32 	%p47, %r148, %r1890;
	setp.eq.s64 	%p48, %rd135, 0;
	or.pred  	%p49, %p48, %p47;
	or.pred  	%p50, %p46, %p49;
	@%p50 bra 	$L__BB4_72;
	ld.shared.u32 	%r562, [%r114+30720];
	add.s32 	%r563, %r136, %r1944;
	add.s32 	%r564, %r563, %r562;
	st.global.u32 	[%rd6], %r564;
$L__BB4_72:
	ld.param.u32 	%r1891, [_ZN3cub18CUB_300001_SM_10006detail10radix_sort29DeviceRadixSortOnesweepKernelINS1_5radix10policy_hubIiNS0_8NullTypeEjE10Policy1000ELNS0_9SortOrderE0EiS6_jiiNS1_21identity_decomposer_tEEEvPT5_SC_PT3_PKSD_PT1_PKSH_PT2_PKSL_T4_iiT6__param_8];
	setp.gt.s32 	%p51, %r148, %r1891;
	bar.sync 	0;
	shl.b32 	%r565, %r112, 2;
	mov.u32 	%r566, _ZZN3cub18CUB_300001_SM_10006detail10radix_sort29DeviceRadixSortOnesweepKernelINS1_5radix10policy_hubIiNS0_8NullTypeEjE10Policy1000ELNS0_9SortOrderE0EiS6_jiiNS1_21identity_decomposer_tEEEvPT5_SC_PT3_PKSD_PT1_PKSH_PT2_PKSL_T4_iiT6_E1s;
	add.s32 	%r567, %r566, %r565;
	ld.shared.u32 	%rd9, [%r567+30720];
	@%p51 bra 	$L__BB4_74;
	and.b32  	%r568, %r1, 31;
	and.b32  	%r569, %r1, 992;
	mul.lo.s32 	%r570, %r569, 20;
	or.b32  	%r571, %r570, %r568;
	cvt.u64.u32 	%rd33, %r571;
	add.s64 	%rd34, %rd33, %rd9;
	shl.b64 	%rd35, %rd34, 2;
	add.s64 	%rd36, %rd1, %rd35;
	st.global.u32 	[%rd36], %r1916;
	st.global.u32 	[%rd36+128], %r1917;
	st.global.u32 	[%rd36+256], %r1918;
	st.global.u32 	[%rd36+384], %r1919;
	st.global.u32 	[%rd36+512], %r1920;
	st.global.u32 	[%rd36+640], %r1921;
	st.global.u32 	[%rd36+768], %r1922;
	st.global.u32 	[%rd36+896], %r1923;
	st.global.u32 	[%rd36+1024], %r1924;
	st.global.u32 	[%rd36+1152], %r1925;
	st.global.u32 	[%rd36+1280], %r1926;
	st.global.u32 	[%rd36+1408], %r1927;
	st.global.u32 	[%rd36+1536], %r1928;
	st.global.u32 	[%rd36+1664], %r1929;
	st.global.u32 	[%rd36+1792], %r1930;
	st.global.u32 	[%rd36+1920], %r1931;
	st.global.u32 	[%rd36+2048], %r1932;
	st.global.u32 	[%rd36+2176], %r1933;
	st.global.u32 	[%rd36+2304], %r1934;
	st.global.u32 	[%rd36+2432], %r1935;
	bra.uni 	$L__BB4_114;
$L__BB4_74:
	ld.param.u32 	%r1892, [_ZN3cub18CUB_300001_SM_10006detail10radix_sort29DeviceRadixSortOnesweepKernelINS1_5radix10policy_hubIiNS0_8NullTypeEjE10Policy1000ELNS0_9SortOrderE0EiS6_jiiNS1_21identity_decomposer_tEEEvPT5_SC_PT3_PKSD_PT1_PKSH_PT2_PKSL_T4_iiT6__param_8];
	mad.lo.s32 	%r149, %r3, -7680, %r1892;
	and.b32  	%r572, %r1, 31;
	and.b32  	%r573, %r1, 992;
	mul.lo.s32 	%r574, %r573, 20;
	or.b32  	%r150, %r574, %r572;
	setp.ge.s32 	%p52, %r150, %r149;
	cvt.u64.u32 	%rd37, %r150;
	add.s64 	%rd38, %rd37, %rd9;
	shl.b64 	%rd39, %rd38, 2;
	add.s64 	%rd10, %rd1, %rd39;
	@%p52 bra 	$L__BB4_76;
	st.global.u32 	[%rd10], %r1916;
$L__BB4_76:
	add.s32 	%r575, %r150, 32;
	setp.ge.s32 	%p53, %r575, %r149;
	@%p53 bra 	$L__BB4_78;
	st.global.u32 	[%rd10+128], %r1917;
$L__BB4_78:
	add.s32 	%r576, %r150, 64;
	setp.ge.s32 	%p54, %r576, %r149;
	@%p54 bra 	$L__BB4_80;
	st.global.u32 	[%rd10+256], %r1918;
$L__BB4_80:
	add.s32 	%r577, %r150, 96;
	setp.ge.s32 	%p55, %r577, %r149;
	@%p55 bra 	$L__BB4_82;
	st.global.u32 	[%rd10+384], %r1919;
$L__BB4_82:
	add.s32 	%r578, %r150, 128;
	setp.ge.s32 	%p56, %r578, %r149;
	@%p56 bra 	$L__BB4_84;
	st.global.u32 	[%rd10+512], %r1920;
$L__BB4_84:
	add.s32 	%r579, %r150, 160;
	setp.ge.s32 	%p57, %r579, %r149;
	@%p57 bra 	$L__BB4_86;
	st.global.u32 	[%rd10+640], %r1921;
$L__BB4_86:
	add.s32 	%r580, %r150, 192;
	setp.ge.s32 	%p58, %r580, %r149;
	@%p58 bra 	$L__BB4_88;
	st.global.u32 	[%rd10+768], %r1922;
$L__BB4_88:
	add.s32 	%r581, %r150, 224;
	setp.ge.s32 	%p59, %r581, %r149;
	@%p59 bra 	$L__BB4_90;
	st.global.u32 	[%rd10+896], %r1923;
$L__BB4_90:
	add.s32 	%r582, %r150, 256;
	setp.ge.s32 	%p60, %r582, %r149;
	@%p60 bra 	$L__BB4_92;
	st.global.u32 	[%rd10+1024], %r1924;
$L__BB4_92:
	add.s32 	%r583, %r150, 288;
	setp.ge.s32 	%p61, %r583, %r149;
	@%p61 bra 	$L__BB4_94;
	st.global.u32 	[%rd10+1152], %r1925;
$L__BB4_94:
	add.s32 	%r584, %r150, 320;
	setp.ge.s32 	%p62, %r584, %r149;
	@%p62 bra 	$L__BB4_96;
	st.global.u32 	[%rd10+1280], %r1926;
$L__BB4_96:
	add.s32 	%r585, %r150, 352;
	setp.ge.s32 	%p63, %r585, %r149;
	@%p63 bra 	$L__BB4_98;
	st.global.u32 	[%rd10+1408], %r1927;
$L__BB4_98:
	add.s32 	%r586, %r150, 384;
	setp.ge.s32 	%p64, %r586, %r149;
	@%p64 bra 	$L__BB4_100;
	st.global.u32 	[%rd10+1536], %r1928;
$L__BB4_100:
	add.s32 	%r587, %r150, 416;
	setp.ge.s32 	%p65, %r587, %r149;
	@%p65 bra 	$L__BB4_102;
	st.global.u32 	[%rd10+1664], %r1929;
$L__BB4_102:
	add.s32 	%r588, %r150, 448;
	setp.ge.s32 	%p66, %r588, %r149;
	@%p66 bra 	$L__BB4_104;
	st.global.u32 	[%rd10+1792], %r1930;
$L__BB4_104:
	add.s32 	%r589, %r150, 480;
	setp.ge.s32 	%p67, %r589, %r149;
	@%p67 bra 	$L__BB4_106;
	st.global.u32 	[%rd10+1920], %r1931;
$L__BB4_106:
	add.s32 	%r590, %r150, 512;
	setp.ge.s32 	%p68, %r590, %r149;
	@%p68 bra 	$L__BB4_108;
	st.global.u32 	[%rd10+2048], %r1932;
$L__BB4_108:
	add.s32 	%r591, %r150, 544;
	setp.ge.s32 	%p69, %r591, %r149;
	@%p69 bra 	$L__BB4_110;
	st.global.u32 	[%rd10+2176], %r1933;
$L__BB4_110:
	add.s32 	%r592, %r150, 576;
	setp.ge.s32 	%p70, %r592, %r149;
	@%p70 bra 	$L__BB4_112;
	st.global.u32 	[%rd10+2304], %r1934;
$L__BB4_112:
	add.s32 	%r593, %r150, 608;
	setp.ge.s32 	%p71, %r593, %r149;
	@%p71 bra 	$L__BB4_114;
	st.global.u32 	[%rd10+2432], %r1935;
$L__BB4_114:
	// begin inline asm
	exit;
	// end inline asm
	mov.u32 	%r1950, %r1916;
	mov.u32 	%r1951, %r1917;
	mov.u32 	%r1952, %r1918;
	mov.u32 	%r1953, %r1919;
	mov.u32 	%r1954, %r1920;
	mov.u32 	%r1955, %r1921;
	mov.u32 	%r1956, %r1922;
	mov.u32 	%r1957, %r1923;
	mov.u32 	%r1958, %r1924;
	mov.u32 	%r1959, %r1925;
	mov.u32 	%r1960, %r1926;
	mov.u32 	%r1961, %r1927;
	mov.u32 	%r1962, %r1928;
	mov.u32 	%r1963, %r1929;
	mov.u32 	%r1964, %r1930;
	mov.u32 	%r1965, %r1931;
	mov.u32 	%r1966, %r1932;
	mov.u32 	%r1967, %r1933;
	mov.u32 	%r1968, %r1934;
	mov.u32 	%r1969, %r1935;
$L__BB4_115:
	mul.hi.u32 	%r594, %r1, 357913942;
	add.s32 	%r595, %r594, %r1;
	shl.b32 	%r596, %r595, 2;
	mov.u32 	%r597, _ZZN3cub18CUB_300001_SM_10006detail10radix_sort29DeviceRadixSortOnesweepKernelINS1_5radix10policy_hubIiNS0_8NullTypeEjE10Policy1000ELNS0_9SortOrderE0EiS6_jiiNS1_21identity_decomposer_tEEEvPT5_SC_PT3_PKSD_PT1_PKSH_PT2_PKSL_T4_iiT6_E1s;
	add.s32 	%r598, %r597, %r596;
	add.s32 	%r171, %r598, 13328;
	st.shared.u32 	[%r598+13328], %r1944;
	bar.sync 	0;
	setp.gt.u32 	%p72, %r1, 31;
	@%p72 bra 	$L__BB4_117;
	mad.lo.s32 	%r630, %r1, 52, %r597;
	ld.shared.u32 	%r631, [%r630+13328];
	ld.shared.u32 	%r632, [%r630+13332];
	ld.shared.u32 	%r633, [%r630+13336];
	ld.shared.u32 	%r634, [%r630+13340];
	ld.shared.u32 	%r635, [%r630+13344];
	ld.shared.u32 	%r636, [%r630+13348];
	ld.shared.u32 	%r637, [%r630+13352];
	ld.shared.u32 	%r638, [%r630+13356];
	ld.shared.u32 	%r639, [%r630+13360];
	ld.shared.u32 	%r640, [%r630+13364];
	ld.shared.u32 	%r641, [%r630+13368];
	ld.shared.u32 	%r642, [%r630+13372];
	add.s32 	%r643, %r632, %r631;
	add.s32 	%r644, %r643, %r633;
	add.s32 	%r645, %r644, %r634;
	add.s32 	%r646, %r645, %r635;
	add.s32 	%r647, %r646, %r636;
	add.s32 	%r648, %r647, %r637;
	add.s32 	%r649, %r648, %r638;
	add.s32 	%r650, %r649, %r639;
	add.s32 	%r651, %r650, %r640;
	add.s32 	%r652, %r651, %r641;
	add.s32 	%r603, %r652, %r642;
	mov.b32 	%r601, 1;
	mov.b32 	%r626, 0;
	mov.b32 	%r628, -1;
	// begin inline asm
	{  .reg .s32 r0;  .reg .pred p;  shfl.sync.up.b32 r0|p, %r603, %r601, %r626, %r628;  @p add.s32 r0, r0, %r603;  mov.s32 %r599, r0;}
	// end inline asm
	mov.b32 	%r607, 2;
	// begin inline asm
	{  .reg .s32 r0;  .reg .pred p;  shfl.sync.up.b32 r0|p, %r599, %r607, %r626, %r628;  @p add.s32 r0, r0, %r599;  mov.s32 %r605, r0;}
	// end inline asm
	mov.b32 	%r613, 4;
	// begin inline asm
	{  .reg .s32 r0;  .reg .pred p;  shfl.sync.up.b32 r0|p, %r605, %r613, %r626, %r628;  @p add.s32 r0, r0, %r605;  mov.s32 %r611, r0;}
	// end inline asm
	mov.b32 	%r619, 8;
	// begin inline asm
	{  .reg .s32 r0;  .reg .pred p;  shfl.sync.up.b32 r0|p, %r611, %r619, %r626, %r628;  @p add.s32 r0, r0, %r611;  mov.s32 %r617, r0;}
	// end inline asm
	mov.b32 	%r625, 16;
	// begin inline asm
	{  .reg .s32 r0;  .reg .pred p;  shfl.sync.up.b32 r0|p, %r617, %r625, %r626, %r628;  @p add.s32 r0, r0, %r617;  mov.s32 %r623, r0;}
	// end inline asm
	sub.s32 	%r653, %r623, %r603;
	add.s32 	%r654, %r631, %r653;
	add.s32 	%r655, %r632, %r654;
	add.s32 	%r656, %r633, %r655;
	add.s32 	%r657, %r634, %r656;
	add.s32 	%r658, %r635, %r657;
	add.s32 	%r659, %r636, %r658;
	add.s32 	%r660, %r637, %r659;
	add.s32 	%r661, %r638, %r660;
	add.s32 	%r662, %r639, %r661;
	add.s32 	%r663, %r640, %r662;
	add.s32 	%r664, %r641, %r663;
	st.shared.u32 	[%r630+13328], %r653;
	st.shared.u32 	[%r630+13332], %r654;
	st.shared.u32 	[%r630+13336], %r655;
	st.shared.u32 	[%r630+13340], %r656;
	st.shared.u32 	[%r630+13344], %r657;
	st.shared.u32 	[%r630+13348], %r658;
	st.shared.u32 	[%r630+13352], %r659;
	st.shared.u32 	[%r630+13356], %r660;
	st.shared.u32 	[%r630+13360], %r661;
	st.shared.u32 	[%r630+13364], %r662;
	st.shared.u32 	[%r630+13368], %r663;
	st.shared.u32 	[%r630+13372], %r664;
$L__BB4_117:
	setp.gt.u32 	%p73, %r1, 255;
	bar.sync 	0;
	ld.shared.u32 	%r172, [%r171];
	@%p73 bra 	$L__BB4_119;
	ld.shared.u32 	%r665, [%r114];
	add.s32 	%r666, %r665, %r172;
	st.shared.u32 	[%r114], %r666;
	ld.shared.u32 	%r667, [%r114+1024];
	add.s32 	%r668, %r667, %r172;
	st.shared.u32 	[%r114+1024], %r668;
	ld.shared.u32 	%r669, [%r114+2048];
	add.s32 	%r670, %r669, %r172;
	st.shared.u32 	[%r114+2048], %r670;
	ld.shared.u32 	%r671, [%r114+3072];
	add.s32 	%r672, %r671, %r172;
	st.shared.u32 	[%r114+3072], %r672;
	ld.shared.u32 	%r673, [%r114+4096];
	add.s32 	%r674, %r673, %r172;
	st.shared.u32 	[%r114+4096], %r674;
	ld.shared.u32 	%r675, [%r114+5120];
	add.s32 	%r676, %r675, %r172;
	st.shared.u32 	[%r114+5120], %r676;
	ld.shared.u32 	%r677, [%r114+6144];
	add.s32 	%r678, %r677, %r172;
	st.shared.u32 	[%r114+6144], %r678;
	ld.shared.u32 	%r679, [%r114+7168];
	add.s32 	%r680, %r679, %r172;
	st.shared.u32 	[%r114+7168], %r680;
	ld.shared.u32 	%r681, [%r114+8192];
	add.s32 	%r682, %r681, %r172;
	st.shared.u32 	[%r114+8192], %r682;
	ld.shared.u32 	%r683, [%r114+9216];
	add.s32 	%r684, %r683, %r172;
	st.shared.u32 	[%r114+9216], %r684;
	ld.shared.u32 	%r685, [%r114+10240];
	add.s32 	%r686, %r685, %r172;
	st.shared.u32 	[%r114+10240], %r686;
	ld.shared.u32 	%r687, [%r114+11264];
	add.s32 	%r688, %r687, %r172;
	st.shared.u32 	[%r114+11264], %r688;
$L__BB4_119:
	shl.b32 	%r715, %r1, 5;
	and.b32  	%r716, %r715, 31744;
	add.s32 	%r173, %r597, %r716;
	bar.sync 	0;
	// begin inline asm
	mov.u32 %r689, %lanemask_le;
	// end inline asm
	shr.u32 	%r718, %r1950, %r328;
	and.b32  	%r712, %r718, %r86;
	mov.b32 	%r692, 1;
	// begin inline asm
	{
    .reg .pred p;
    and.b32 %r690, %r712, %r692;    setp.ne.u32 p, %r690, 0;
    vote.ballot.sync.b32 %r690, p, 0xffffffff;
    @!p not.b32 %r690, %r690;
}

	// end inline asm
	mov.b32 	%r695, 2;
	// begin inline asm
	{
    .reg .pred p;
    and.b32 %r693, %r712, %r695;    setp.ne.u32 p, %r693, 0;
    vote.ballot.sync.b32 %r693, p, 0xffffffff;
    @!p not.b32 %r693, %r693;
}

	// end inline asm
	and.b32  	%r719, %r693, %r690;
	mov.b32 	%r698, 4;
	// begin inline asm
	{
    .reg .pred p;
    and.b32 %r696, %r712, %r698;    setp.ne.u32 p, %r696, 0;
    vote.ballot.sync.b32 %r696, p, 0xffffffff;
    @!p not.b32 %r696, %r696;
}

	// end inline asm
	and.b32  	%r720, %r696, %r719;
	mov.b32 	%r701, 8;
	// begin inline asm
	{
    .reg .pred p;
    and.b32 %r699, %r712, %r701;    setp.ne.u32 p, %r699, 0;
    vote.ballot.sync.b32 %r699, p, 0xffffffff;
    @!p not.b32 %r699, %r699;
}

	// end inline asm
	and.b32  	%r721, %r699, %r720;
	mov.b32 	%r704, 16;
	// begin inline asm
	{
    .reg .pred p;
    and.b32 %r702, %r712, %r704;    setp.ne.u32 p, %r702, 0;
    vote.ballot.sync.b32 %r702, p, 0xffffffff;
    @!p not.b32 %r702, %r702;
}

	// end inline asm
	and.b32  	%r722, %r702, %r721;
	mov.b32 	%r707, 32;
	// begin inline asm
	{
    .reg .pred p;
    and.b32 %r705, %r712, %r707;    setp.ne.u32 p, %r705, 0;
    vote.ballot.sync.b32 %r705, p, 0xffffffff;
    @!p not.b32 %r705, %r705;
}

	// end inline asm
	and.b32  	%r723, %r705, %r722;
	mov.b32 	%r710, 64;
	// begin inline asm
	{
    .reg .pred p;
    and.b32 %r708, %r712, %r710;    setp.ne.u32 p, %r708, 0;
    vote.ballot.sync.b32 %r708, p, 0xffffffff;
    @!p not.b32 %r708, %r708;
}

	// end inline asm
	and.b32  	%r724, %r708, %r723;
	mov.b32 	%r713, 128;
	// begin inline asm
	{
    .reg .pred p;
    and.b32 %r711, %r712, %r713;    setp.ne.u32 p, %r711, 0;
    vote.ballot.sync.b32 %r711, p, 0xffffffff;
    @!p not.b32 %r711, %r711;
}

	// end inline asm
	and.b32  	%r725, %r711, %r724;
	clz.b32 	%r726, %r725;
	sub.s32 	%r176, 31, %r726;
	and.b32  	%r727, %r689, %r725;
	popc.b32 	%r177, %r727;
	setp.ne.s32 	%p74, %r330, %r176;
	mov.b32 	%r1970, 0;
	@%p74 bra 	$L__BB4_121;
	shl.b32 	%r728, %r712, 2;
	add.s32 	%r729, %r173, %r728;
	atom.shared.add.u32 	%r1970, [%r729], %r177;
$L__BB4_121:
	shfl.sync.idx.b32	%r755|%p75, %r1970, %r176, 31, -1;
	add.s32 	%r180, %r177, %r755;
	shr.u32 	%r756, %r1951, %r328;
	and.b32  	%r752, %r756, %r86;
	mov.b32 	%r732, 1;
	// begin inline asm
	{
    .reg .pred p;
    and.b32 %r730, %r752, %r732;    setp.ne.u32 p, %r730, 0;
    vote.ballot.sync.b32 %r730, p, 0xffffffff;
    @!p not.b32 %r730, %r730;
}

	// end inline asm
	mov.b32 	%r735, 2;
	// begin inline asm
	{
    .reg .pred p;
    and.b32 %r733, %r752, %r735;    setp.ne.u32 p, %r733, 0;
    vote.ballot.sync.b32 %r733, p, 0xffffffff;
    @!p not.b32 %r733, %r733;
}

	// end inline asm
	and.b32  	%r757, %r733, %r730;
	mov.b32 	%r738, 4;
	// begin inline asm
	{
    .reg .pred p;
    and.b32 %r736, %r752, %r738;    setp.ne.u32 p, %r736, 0;
    vote.ballot.sync.b32 %r736, p, 0xffffffff;
    @!p not.b32 %r736, %r736;
}

	// end inline asm
	and.b32  	%r758, %r736, %r757;
	mov.b32 	%r741, 8;
	// begin inline asm
	{
    .reg .pred p;
    and.b32 %r739, %r752, %r741;    setp.ne.u32 p, %r739, 0;
    vote.ballot.sync.b32 %r739, p, 0xffffffff;
    @!p not.b32 %r739, %r739;
}

	// end inline asm
	and.b32  	%r759, %r739, %r758;
	mov.b32 	%r744, 16;
	// begin inline asm
	{
    .reg .pred p;
    and.b32 %r742, %r752, %r744;    setp.ne.u32 p, %r742, 0;
    vote.ballot.sync.b32 %r742, p, 0xffffffff;
    @!p not.b32 %r742, %r742;
}

	// end inline asm
	and.b32  	%r760, %r742, %r759;
	mov.b32 	%r747, 32;
	// begin inline asm
	{
    .reg .pred p;
    and.b32 %r745, %r752, %r747;    setp.ne.u32 p, %r745, 0;
    vote.ballot.sync.b32 %r745, p, 0xffffffff;
    @!p not.b32 %r745, %r745;
}

	// end inline asm
	and.b32  	%r761, %r745, %r760;
	mov.b32 	%r750, 64;
	// begin inline asm
	{
    .reg .pred p;
    and.b32 %r748, %r752, %r750;    setp.ne.u32 p, %r748, 0;
    vote.ballot.sync.b32 %r748, p, 0xffffffff;
    @!p not.b32 %r748, %r748;
}

	// end inline asm
	and.b32  	%r762, %r748, %r761;
	mov.b32 	%r753, 128;
	// begin inline asm
	{
    .reg .pred p;
    and.b32 %r751, %r752, %r753;    setp.ne.u32 p, %r751, 0;
    vote.ballot.sync.b32 %r751, p, 0xffffffff;
    @!p not.b32 %r751, %r751;
}

	// end inline asm
	and.b32  	%r763, %r751, %r762;
	clz.b32 	%r764, %r763;
	sub.s32 	%r182, 31, %r764;
	and.b32  	%r765, %r689, %r763;
	popc.b32 	%r183, %r765;
	setp.ne.s32 	%p76, %r330, %r182;
	mov.b32 	%r1971, 0;
	@%p76 bra 	$L__BB4_123;
	shl.b32 	%r766, %r752, 2;
	add.s32 	%r767, %r173, %r766;
	atom.shared.add.u32 	%r1971, [%r767], %r183;
$L__BB4_123:
	shfl.sync.idx.b32	%r793|%p77, %r1971, %r182, 31, -1;
	add.s32 	%r186, %r183, %r793;
	shr.u32 	%r794, %r1952, %r328;
	and.b32  	%r790, %r794, %r86;
	mov.b32 	%r770, 1;
	// begin inline asm
	{
    .reg .pred p;
    and.b32 %r768, %r790, %r770;    setp.ne.u32 p, %r768, 0;
    vote.ballot.sync.b32 %r768, p, 0xffffffff;
    @!p not.b32 %r768, %r768;
}

	// end inline asm
	mov.b32 	%r773, 2;
	// begin inline asm
	{
    .reg .pred p;
    and.b32 %r771, %r790, %r773;    setp.ne.u32 p, %r771, 0;
    vote.ballot.sync.b32 %r771, p, 0xffffffff;
    @!p not.b32 %r771, %r771;
}

	// end inline asm
	and.b32  	%r795, %r771, %r768;
	mov.b32 	%r776, 4;
	// begin inline asm
	{
    .reg .pred p;
    and.b32 %r774, %r790, %r776;    setp.ne.u32 p, %r774, 0;
    vote.ballot.sync.b32 %r774, p, 0xffffffff;
    @!p not.b32 %r774, %r774;
}

	// end inline asm
	and.b32  	%r796, %r774, %r795;
	mov.b32 	%r779, 8;
	// begin inline asm
	{
    .reg .pred p;
    and.b32 %r777, %r790, %r779;    setp.ne.u32 p, %r777, 0;
    vote.ballot.sync.b32 %r777, p, 0xffffffff;
    @!p not.b32 %r777, %r777;
}

	// end inline asm
	and.b32  	%r797, %r777, %r796;
	mov.b32 	%r782, 16;
	// begin inline asm
	{
    .reg .pred p;
    and.b32 %r780, %r790, %r782;    setp.ne.u32 p, %r780, 0;
    vote.ballot.sync.b32 %r780, p, 0xffffffff;
    @!p not.b32 %r780, %r780;
}

	// end inline asm
	and.b32  	%r798, %r780, %r797;
	mov.b32 	%r785, 32;
	// begin inline asm
	{
    .reg .pred p;
    and.b32 %r783, %r790, %r785;    setp.ne.u32 p, %r783, 0;
    vote.ballot.sync.b32 %r783, p, 0xffffffff;
    @!p not.b32 %r783, %r783;
}

	// end inline asm
	and.b32  	%r799, %r783, %r798;
	mov.b32 	%r788, 64;
	// begin inline asm
	{
    .reg .pred p;
    and.b32 %r786, %r790, %r788;    setp.ne.u32 p, %r786, 0;
    vote.ballot.sync.b32 %r786, p, 0xffffffff;
    @!p not.b32 %r786, %r786;
}

	// end inline asm
	and.b32  	%r800, %r786, %r799;
	mov.b32 	%r791, 128;
	// begin inline asm
	{
    .reg .pred p;
    and.b32 %r789, %r790, %r791;    setp.ne.u32 p, %r789, 0;
    vote.ballot.sync.b32 %r789, p, 0xffffffff;
    @!p not.b32 %r789, %r789;
}

	// end inline asm
	and.b32  	%r801, %r789, %r800;
	clz.b32 	%r802, %r801;
	sub.s32 	%r188, 31, %r802;
	and.b32  	%r803, %r689, %r801;
	popc.b32 	%r189, %r803;
	setp.ne.s32 	%p78, %r330, %r188;
	mov.b32 	%r1972, 0;
	@%p78 bra 	$L__BB4_125;
	shl.b32 	%r804, %r790, 2;
	add.s32 	%r805, %r173, %r804;
	atom.shared.add.u32 	%r1972, [%r805], %r189;
$L__BB4_125:
	shfl.sync.idx.b32	%r831|%p79, %r1972, %r188, 31, -1;
	add.s32 	%r192, %r189, %r831;
	shr.u32 	%r832, %r1953, %r328;
	and.b32  	%r828, %r832, %r86;
	mov.b32 	%r808, 1;
	// begin inline asm
	{
    .reg .pred p;
    and.b32 %r806, %r828, %r808;    setp.ne.u32 p, %r806, 0;
    vote.ballot.sync.b32 %r806, p, 0xffffffff;
    @!p not.b32 %r806, %r806;
}

	// end inline asm
	mov.b32 	%r811, 2;
	// begin inline asm
	{
    .reg .pred p;
    and.b32 %r809, %r828, %r811;    setp.ne.u32 p, %r809, 0;
    vote.ballot.sync.b32 %r809, p, 0xffffffff;
    @!p not.b32 %r809, %r809;
}

	// end inline asm
	and.b32  	%r833, %r809, %r806;
	mov.b32 	%r814, 4;
	// begin inline asm
	{
    .reg .pred p;
    and.b32 %r812, %r828, %r814;    setp.ne.u32 p, %r812, 0;
    vote.ballot.sync.b32 %r812, p, 0xffffffff;
    @!p not.b32 %r812, %r812;
}

	// end inline asm
	and.b32  	%r834, %r812, %r833;
	mov.b32 	%r817, 8;
	// begin inline asm
	{
    .reg .pred p;
    and.b32 %r815, %r828, %r817;    setp.ne.u32 p, %r815, 0;
    vote.ballot.sync.b32 %r815, p, 0xffffffff;
    @!p not.b32 %r815, %r815;
}

	// end inline asm
	and.b32  	%r835, %r815, %r834;
	mov.b32 	%r820, 16;
	// begin inline asm
	{
    .reg .pred p;
    and.b32 %r818, %r828, %r820;    setp.ne.u32 p, %r818, 0;
    vote.ballot.sync.b32 %r818, p, 0xffffffff;
    @!p not.b32 %r818, %r818;
}

	// end inline asm
	and.b32  	%r836, %r818, %r835;
	mov.b32 	%r823, 32;
	// begin inline asm
	{
    .reg .pred p;
    and.b32 %r821, %r828, %r823;    setp.ne.u32 p, %r821, 0;
    vote.ballot.sync.b32 %r821, p, 0xffffffff;
    @!p not.b32 %r821, %r821;
}

	// end inline asm
	and.b32  	%r837, %r821, %r836;
	mov.b32 	%r826, 64;
	// begin inline asm
	{
    .reg .pred p;
    and.b32 %r824, %r828, %r826;    setp.ne.u32 p, %r824, 0;
    vote.ballot.sync.b32 %r824, p, 0xffffffff;
    @!p not.b32 %r824, %r824;
}

	// end inline asm
	and.b32  	%r838, %r824, %r837;
	mov.b32 	%r829, 128;
	// begin inline asm
	{
    .reg .pred p;
    and.b32 %r827, %r828, %r829;    setp.ne.u32 p, %r827, 0;
    vote.ballot.sync.b32 %r827, p, 0xffffffff;
    @!p not.b32 %r827, %r827;
}

	// end inline asm
	and.b32  	%r839, %r827, %r838;
	clz.b32 	%r840, %r839;
	sub.s32 	%r194, 31, %r840;
	and.b32  	%r841, %r689, %r839;
	popc.b32 	%r195, %r841;
	setp.ne.s32 	%p80, %r330, %r194;
	mov.b32 	%r1973, 0;
	@%p80 bra 	$L__BB4_127;
	shl.b32 	%r842, %r828, 2;
	add.s32 	%r843, %r173, %r842;
	atom.shared.add.u32 	%r1973, [%r843], %r195;
$L__BB4_127:
	shfl.sync.idx.b32	%r869|%p81, %r1973, %r194, 31, -1;
	add.s32 	%r198, %r195, %r869;
	shr.u32 	%r870, %r1954, %r328;
	and.b32  	%r866, %r870, %r86;
	mov.b32 	%r846, 1;
	// begin inline asm
	{
    .reg .pred p;
    and.b32 %r844, %r866, %r846;    setp.ne.u32 p, %r844, 0;
    vote.ballot.sync.b32 %r844, p, 0xffffffff;
    @!p not.b32 %r844, %r844;
}

	// end inline asm
	mov.b32 	%r849, 2;
	// begin inline asm
	{
    .reg .pred p;
    and.b32 %r847, %r866, %r849;    setp.ne.u32 p, %r847, 0;
    vote.ballot.sync.b32 %r847, p, 0xffffffff;
    @!p not.b32 %r847, %r847;
}

	// end inline asm
	and.b32  	%r871, %r847, %r844;
	mov.b32 	%r852, 4;
	// begin inline asm
	{
    .reg .pred p;
    and.b32 %r850, %r866, %r852;    setp.ne.u32 p, %r850, 0;
    vote.ballot.sync.b32 %r850, p, 0xffffffff;
    @!p not.b32 %r850, %r850;
}

	// end inline asm
	and.b32  	%r872, %r850, %r871;
	mov.b32 	%r855, 8;
	// begin inline asm
	{
    .reg .pred p;
    and.b32 %r853, %r866, %r855;    setp.ne.u32 p, %r853, 0;
    vote.ballot.sync.b32 %r853, p, 0xffffffff;
    @!p not.b32 %r853, %r853;
}

	// end inline asm
	and.b32  	%r873, %r853, %r872;
	mov.b32 	%r858, 16;
	// begin inline asm
	{
    .reg .pred p;
    and.b32 %r856, %r866, %r858;    setp.ne.u32 p, %r856, 0;
    vote.ballot.sync.b32 %r856, p, 0xffffffff;
    @!p not.b32 %r856, %r856;
}

	// end inline asm
	and.b32  	%r874, %r856, %r873;
	mov.b32 	%r861, 32;
	// begin inline asm
	{
    .reg .pred p;
    and.b32 %r859, %r866, %r861;    setp.ne.u32 p, %r859, 0;
    vote.ballot.sync.b32 %r859, p, 0xffffffff;
    @!p not.b32 %r859, %r859;
}

	// end inline asm
	and.b32  	%r875, %r859, %r874;
	mov.b32 	%r864, 64;
	// begin inline asm
	{
    .reg .pred p;
    and.b32 %r862, %r866, %r864;    setp.ne.u32 p, %r862, 0;
    vote.ballot.sync.b32 %r862, p, 0xffffffff;
    @!p not.b32 %r862, %r862;
}

	// end inline asm
	and.b32  	%r876, %r862, %r875;
	mov.b32 	%r867, 128;
	// begin inline asm
	{
    .reg .pred p;
    and.b32 %r865, %r866, %r867;    setp.ne.u32 p, %r865, 0;
    vote.ballot.sync.b32 %r865, p, 0xffffffff;
    @!p not.b32 %r865, %r865;
}

	// end inline asm
	and.b32  	%r877, %r865, %r876;
	clz.b32 	%r878, %r877;
	sub.s32 	%r200, 31, %r878;
	and.b32  	%r879, %r689, %r877;
	popc.b32 	%r201, %r879;
	setp.ne.s32 	%p82, %r330, %r200;
	mov.b32 	%r1974, 0;
	@%p82 bra 	$L__BB4_129;
	shl.b32 	%r880, %r866, 2;
	add.s32 	%r881, %r173, %r880;
	atom.shared.add.u32 	%r1974, [%r881], %r201;
$L__BB4_129:
	shfl.sync.idx.b32	%r907|%p83, %r1974, %r200, 31, -1;
	add.s32 	%r204, %r201, %r907;
	shr.u32 	%r908, %r1955, %r328;
	and.b32  	%r904, %r908, %r86;
	mov.b32 	%r884, 1;
	// begin inline asm
	{
    .reg .pred p;
    and.b32 %r882, %r904, %r884;    setp.ne.u32 p, %r882, 0;
    vote.ballot.sync.b32 %r882, p, 0xffffffff;
    @!p not.b32 %r882, %r882;
}

	// end inline asm
	mov.b32 	%r887, 2;
	// begin inline asm
	{
    .reg .pred p;
    and.b32 %r885, %r904, %r887;    setp.ne.u32 p, %r885, 0;
    vote.ballot.sync.b32 %r885, p, 0xffffffff;
    @!p not.b32 %r885, %r885;
}

	// end inline asm
	and.b32  	%r909, %r885, %r882;
	mov.b32 	%r890, 4;
	// begin inline asm
	{
    .reg .pred p;
    and.b32 %r888, %r904, %r890;    setp.ne.u32 p, %r888, 0;
    vote.ballot.sync.b32 %r888, p, 0xffffffff;
    @!p not.b32 %r888, %r888;
}

	// end inline asm
	and.b32  	%r910, %r888, %r909;
	mov.b32 	%r893, 8;
	// begin inline asm
	{
    .reg .pred p;
    and.b32 %r891, %r904, %r893;    setp.ne.u32 p, %r891, 0;
    vote.ballot.sync.b32 %r891, p, 0xffffffff;
    @!p not.b32 %r891, %r891;
}

	// end inline asm
	and.b32  	%r911, %r891, %r910;
	mov.b32 	%r896, 16;
	// begin inline asm
	{
    .reg .pred p;
    and.b32 %r894, %r904, %r896;    setp.ne.u32 p, %r894, 0;
    vote.ballot.sync.b32 %r894, p, 0xffffffff;
    @!p not.b32 %r894, %r894;
}

	// end inline asm
	and.b32  	%r912, %r894, %r911;
	mov.b32 	%r899, 32;
	// begin inline asm
	{
    .reg .pred p;
    and.b32 %r897, %r904, %r899;    setp.ne.u32 p, %r897, 0;
    vote.ballot.sync.b32 %r897, p, 0xffffffff;
    @!p not.b32 %r897, %r897;
}

	// end inline asm
	and.b32  	%r913, %r897, %r912;
	mov.b32 	%r902, 64;
	// begin inline asm
	{
    .reg .pred p;
    and.b32 %r900, %r904, %r902;    setp.ne.u32 p, %r900, 0;
    vote.ballot.sync.b32 %r900, p, 0xffffffff;
    @!p not.b32 %r900, %r900;
}

	// end inline asm
	and.b32  	%r914, %r900, %r913;
	mov.b32 	%r905, 128;
	// begin inline asm
	{
    .reg .pred p;
    and.b32 %r903, %r904, %r905;    setp.ne.u32 p, %r903, 0;
    vote.ballot.sync.b32 %r903, p, 0xffffffff;
    @!p not.b32 %r903, %r903;
}

	// end inline asm
	and.b32  	%r915, %r903, %r914;
	clz.b32 	%r916, %r915;
	sub.s32 	%r206, 31, %r916;
	and.b32  	%r917, %r689, %r915;
	popc.b32 	%r207, %r917;
	setp.ne.s32 	%p84, %r330, %r206;
	mov.b32 	%r1975, 0;
	@%p84 bra 	$L__BB4_131;
	shl.b32 	%r918, %r904, 2;
	add.s32 	%r919, %r173, %r918;
	atom.shared.add.u32 	%r1975, [%r919], %r207;
$L__BB4_131:
	shfl.sync.idx.b32	%r945|%p85, %r1975, %r206, 31, -1;
	add.s32 	%r210, %r207, %r945;
	shr.u32 	%r946, %r1956, %r328;
	and.b32  	%r942, %r946, %r86;
	mov.b32 	%r922, 1;
	// begin inline asm
	{
    .reg .pred p;
    and.b32 %r920, %r942, %r922;    setp.ne.u32 p, %r920, 0;
    vote.ballot.sync.b32 %r920, p, 0xffffffff;
    @!p not.b32 %r920, %r920;
}

	// end inline asm
	mov.b32 	%r925, 2;
	// begin inline asm
	{
    .reg .pred p;
    and.b32 %r923, %r942, %r925;    setp.ne.u32 p, %r923, 0;
    vote.ballot.sync.b32 %r923, p, 0xffffffff;
    @!p not.b32 %r923, %r923;
}

	// end inline asm
	and.b32  	%r947, %r923, %r920;
	mov.b32 	%r928, 4;
	// begin inline asm
	{
    .reg .pred p;
    and.b32 %r926, %r942, %r928;    setp.ne.u32 p, %r926, 0;
    vote.ballot.sync.b32 %r926, p, 0xffffffff;
    @!p not.b32 %r926, %r926;
}

	// end inline asm
	and.b32  	%r948, %r926, %r947;
	mov.b32 	%r931, 8;
	// begin inline asm
	{
    .reg .pred p;
    and.b32 %r929, %r942, %r931;    setp.ne.u32 p, %r929, 0;
    vote.ballot.sync.b32 %r929, p, 0xffffffff;
    @!p not.b32 %r929, %r929;
}

	// end inline asm
	and.b32  	%r949, %r929, %r948;
	mov.b32 	%r934, 16;
	// begin inline asm
	{
    .reg .pred p;
    and.b32 %r932, %r942, %r934;    setp.ne.u32 p, %r932, 0;
    vote.ballot.sync.b32 %r932, p, 0xffffffff;
    @!p not.b32 %r932, %r932;
}

	// end inline asm
	and.b32  	%r950, %r932, %r949;
	mov.b32 	%r937, 32;
	// begin inline asm
	{
    .reg .pred p;
    and.b32 %r935, %r942, %r937;    setp.ne.u32 p, %r935, 0;
    vote.ballot.sync.b32 %r935, p, 0xffffffff;
    @!p not.b32 %r935, %r935;
}

	// end inline asm
	and.b32  	%r951, %r935, %r950;
	mov.b32 	%r940, 64;
	// begin inline asm
	{
    .reg .pred p;
    and.b32 %r938, %r942, %r940;    setp.ne.u32 p, %r938, 0;
    vote.ballot.sync.b32 %r938, p, 0xffffffff;
    @!p not.b32 %r938, %r938;
}

	// end inline asm
	and.b32  	%r952, %r938, %r951;
	mov.b32 	%r943, 128;
	// begin inline asm
	{
    .reg .pred p;
    and.b32 %r941, %r942, %r943;    setp.ne.u32 p, %r941, 0;
    vote.ballot.sync.b32 %r941, p, 0xffffffff;
    @!p not.b32 %r941, %r941;
}

	// end inline asm
	and.b32  	%r953, %r941, %r952;
	clz.b32 	%r954, %r953;
	sub.s32 	%r212, 31, %r954;
	and.b32  	%r955, %r689, %r953;
	popc.b32 	%r213, %r955;
	setp.ne.s32 	%p86, %r330, %r212;
	mov.b32 	%r1976, 0;
	@%p86 bra 	$L__BB4_133;
	shl.b32 	%r956, %r942, 2;
	add.s32 	%r957, %r173, %r956;
	atom.shared.add.u32 	%r1976, [%r957], %r213;
$L__BB4_133:
	shfl.sync.idx.b32	%r983|%p87, %r1976, %r212, 31, -1;
	add.s32 	%r216, %r213, %r983;
	shr.u32 	%r984, %r1957, %r328;
	and.b32  	%r980, %r984, %r86;
	mov.b32 	%r960, 1;
	// begin inline asm
	{
    .reg .pred p;
    and.b32 %r958, %r980, %r960;    setp.ne.u32 p, %r958, 0;
    vote.ballot.sync.b32 %r958, p, 0xffffffff;
    @!p not.b32 %r958, %r958;
}

	// end inline asm
	mov.b32 	%r963, 2;
	// begin inline asm
	{
    .reg .pred p;
    and.b32 %r961, %r980, %r963;    setp.ne.u32 p, %r961, 0;
    vote.ballot.sync.b32 %r961, p, 0xffffffff;
    @!p not.b32 %r961, %r961;
}

	// end inline asm
	and.b32  	%r985, %r961, %r958;
	mov.b32 	%r966, 4;
	// begin inline asm
	{
    .reg .pred p;
    and.b32 %r964, %r980, %r966;    setp.ne.u32 p, %r964, 0;
    vote.ballot.sync.b32 %r964, p, 0xffffffff;
    @!p not.b32 %r964, %r964;
}

	// end inline asm
	and.b32  	%r986, %r964, %r985;
	mov.b32 	%r969, 8;
	// begin inline asm
	{
    .reg .pred p;
    and.b32 %r967, %r980, %r969;    setp.ne.u32 p, %r967, 0;
    vote.ballot.sync.b32 %r967, p, 0xffffffff;
    @!p not.b32 %r967, %r967;
}

	// end inline asm
	and.b32  	%r987, %r967, %r986;
	mov.b32 	%r972, 16;
	// begin inline asm
	{
    .reg .pred p;
    and.b32 %r970, %r980, %r972;    setp.ne.u32 p, %r970, 0;
    vote.ballot.sync.b32 %r970, p, 0xffffffff;
    @!p not.b32 %r970, %r970;
}

	// end inline asm
	and.b32  	%r988, %r970, %r987;
	mov.b32 	%r975, 32;
	// begin inline asm
	{
    .reg .pred p;
    and.b32 %r973, %r980, %r975;    setp.ne.u32 p, %r973, 0;
    vote.ballot.sync.b32 %r973, p, 0xffffffff;
    @!p not.b32 %r973, %r973;
}

	// end inline asm
	and.b32  	%r989, %r973, %r988;
	mov.b32 	%r978, 64;
	// begin inline asm
	{
    .reg .pred p;
    and.b32 %r976, %r980, %r978;    setp.ne.u32 p, %r976, 0;
    vote.ballot.sync.b32 %r976, p, 0xffffffff;
    @!p not.b32 %r976, %r976;
}

	// end inline asm
	and.b32  	%r990, %r976, %r989;
	mov.b32 	%r981, 128;
	// begin inline asm
	{
    .reg .pred p;
    and.b32 %r979, %r980, %r981;    setp.ne.u32 p, %r979, 0;
    vote.ballot.sync.b32 %r979, p, 0xffffffff;
    @!p not.b32 %r979, %r979;
}

	// end inline asm
	and.b32  	%r991, %r979, %r990;
	clz.b32 	%r992, %r991;
	sub.s32 	%r218, 31, %r992;
	and.b32  	%r993, %r689, %r991;
	popc.b32 	%r219, %r993;
	setp.ne.s32 	%p88, %r330, %r218;
	mov.b32 	%r1977, 0;
	@%p88 bra 	$L__BB4_135;
	shl.b32 	%r994, %r980, 2;
	add.s32 	%r995, %r173, %r994;
	atom.shared.add.u32 	%r1977, [%r995], %r219;
$L__BB4_135:
	shfl.sync.idx.b32	%r1021|%p89, %r1977, %r218, 31, -1;
	add.s32 	%r222, %r219, %r1021;
	shr.u32 	%r1022, %r1958, %r328;
	and.b32  	%r1018, %r1022, %r86;
	mov.b32 	%r998, 1;
	// begin inline asm
	{
    .reg .pred p;
    and.b32 %r996, %r1018, %r998;    setp.ne.u32 p, %r996, 0;
    vote.ballot.sync.b32 %r996, p, 0xffffffff;
    @!p not.b32 %r996, %r996;
}

	// end inline asm
	mov.b32 	%r1001, 2;
	// begin inline asm
	{
    .reg .pred p;
    and.b32 %r999, %r1018, %r1001;    setp.ne.u32 p, %r999, 0;
    vote.ballot.sync.b32 %r999, p, 0xffffffff;
    @!p not.b32 %r999, %r999;
}

	// end inline asm
	and.b32  	%r1023, %r999, %r996;
	mov.b32 	%r1004, 4;
	// begin inline asm
	{
    .reg .pred p;
    and.b32 %r1002, %r1018, %r1004;    setp.ne.u32 p, %r1002, 0;
    vote.ballot.sync.b32 %r1002, p, 0xffffffff;
    @!p not.b32 %r1002, %r1002;
}

	// end inline asm
	and.b32  	%r1024, %r1002, %r1023;
	mov.b32 	%r1007, 8;
	// begin inline asm
	{
    .reg .pred p;
    and.b32 %r1005, %r1018, %r1007;    setp.ne.u32 p, %r1005, 0;
    vote.ballot.sync.b32 %r1005, p, 0xffffffff;
    @!p not.b32 %r1005, %r1005;
}

	// end inline asm
	and.b32  	%r1025, %r1005, %r1024;
	mov.b32 	%r1010, 16;
	// begin inline asm
	{
    .reg .pred p;
    and.b32 %r1008, %r1018, %r1010;    setp.ne.u32 p, %r1008, 0;
    vote.ballot.sync.b32 %r1008, p, 0xffffffff;
    @!p not.b32 %r1008, %r1008;
}

	// end inline asm
	and.b32  	%r1026, %r1008, %r1025;
	mov.b32 	%r1013, 32;
	// begin inline asm
	{
    .reg .pred p;
    and.b32 %r1011, %r1018, %r1013;    setp.ne.u32 p, %r1011, 0;
    vote.ballot.sync.b32 %r1011, p, 0xffffffff;
    @!p not.b32 %r1011, %r1011;
}

	// end inline asm
	and.b32  	%r1027, %r1011, %r1026;
	mov.b32 	%r1016, 64;
	// begin inline asm
	{
    .reg .pred p;
    and.b32 %r1014, %r1018, %r1016;    setp.ne.u32 p, %r1014, 0;
    vote.ballot.sync.b32 %r1014, p, 0xffffffff;
    @!p not.b32 %r1014, %r1014;
}

	// end inline asm
	and.b32  	%r1028, %r1014, %r1027;
	mov.b32 	%r1019, 128;
	// begin inline asm
	{
    .reg .pred p;
    and.b32 %r1017, %r1018, %r1019;    setp.ne.u32 p, %r1017, 0;
    vote.ballot.sync.b32 %r1017, p, 0xffffffff;
    @!p not.b32 %r1017, %r1017;
}

	// end inline asm
	and.b32  	%r1029, %r1017, %r1028;
	clz.b32 	%r1030, %r1029;
	sub.s32 	%r224, 31, %r1030;
	and.b32  	%r1031, %r689, %r1029;
	popc.b32 	%r225, %r1031;
	setp.ne.s32 	%p90, %r330, %r224;
	mov.b32 	%r1978, 0;
	@%p90 bra 	$L__BB4_137;
	shl.b32 	%r1032, %r1018, 2;
	add.s32 	%r1033, %r173, %r1032;
	atom.shared.add.u32 	%r1978, [%r1033], %r225;
$L__BB4_137:
	shfl.sync.idx.b32	%r1059|%p91, %r1978, %r224, 31, -1;
	add.s32 	%r228, %r225, %r1059;
	shr.u32 	%r1060, %r1959, %r328;
	and.b32  	%r1056, %r1060, %r86;
	mov.b32 	%r1036, 1;
	// begin inline asm
	{
    .reg .pred p;
    and.b32 %r1034, %r1056, %r1036;    setp.ne.u32 p, %r1034, 0;
    vote.ballot.sync.b32 %r1034, p, 0xffffffff;
    @!p not.b32 %r1034, %r1034;
}

	// end inline asm
	mov.b32 	%r1039, 2;
	// begin inline asm
	{
    .reg .pred p;
    and.b32 %r1037, %r1056, %r1039;    setp.ne.u32 p, %r1037, 0;
    vote.ballot.sync.b32 %r1037, p, 0xffffffff;
    @!p not.b32 %r1037, %r1037;
}

	// end inline asm
	and.b32  	%r1061, %r1037, %r1034;
	mov.b32 	%r1042, 4;
	// begin inline asm
	{
    .reg .pred p;
    and.b32 %r1040, %r1056, %r1042;    setp.ne.u32 p, %r1040, 0;
    vote.ballot.sync.b32 %r1040, p, 0xffffffff;
    @!p not.b32 %r1040, %r1040;
}

	// end inline asm
	and.b32  	%r1062, %r1040, %r1061;
	mov.b32 	%r1045, 8;
	// begin inline asm
	{
    .reg .pred p;
    and.b32 %r1043, %r1056, %r1045;    setp.ne.u32 p, %r1043, 0;
    vote.ballot.sync.b32 %r1043, p, 0xffffffff;
    @!p not.b32 %r1043, %r1043;
}

	// end inline asm
	and.b32  	%r1063, %r1043, %r1062;
	mov.b32 	%r1048, 16;
	// begin inline asm
	{
    .reg .pred p;
    and.b32 %r1046, %r1056, %r1048;    setp.ne.u32 p, %r1046, 0;
    vote.ballot.sync.b32 %r1046, p, 0xffffffff;
    @!p not.b32 %r1046, %r1046;
}

	// end inline asm
	and.b32  	%r1064, %r1046, %r1063;
	mov.b32 	%r1051, 32;
	// begin inline asm
	{
    .reg .pred p;
    and.b32 %r1049, %r1056, %r1051;    setp.ne.u32 p, %r1049, 0;
    vote.ballot.sync.b32 %r1049, p, 0xffffffff;
    @!p not.b32 %r1049, %r1049;
}

	// end inline asm
	and.b32  	%r1065, %r1049, %r1064;
	mov.b32 	%r1054, 64;
	// begin inline asm
	{
    .reg .pred p;
    and.b32 %r1052, %r1056, %r1054;    setp.ne.u32 p, %r1052, 0;
    vote.ballot.sync.b32 %r1052, p, 0xffffffff;
    @!p not.b32 %r1052, %r1052;
}

	// end inline asm
	and.b32  	%r1066, %r1052, %r1065;
	mov.b32 	%r1057, 128;
	// begin inline asm
	{
    .reg .pred p;
    and.b32 %r1055, %r1056, %r1057;    setp.ne.u32 p, %r1055, 0;
    vote.ballot.sync.b32 %r1055, p, 0xffffffff;
    @!p not.b32 %r1055, %r1055;
}

	// end inline asm
	and.b32  	%r1067, %r1055, %r1066;
	clz.b32 	%r1068, %r1067;
	sub.s32 	%r230, 31, %r1068;
	and.b32  	%r1069, %r689, %r1067;
	popc.b32 	%r231, %r1069;
	setp.ne.s32 	%p92, %r330, %r230;
	mov.b32 	%r1979, 0;
	@%p92 bra 	$L__BB4_139;
	shl.b32 	%r1070, %r1056, 2;
	add.s32 	%r1071, %r173, %r1070;
	atom.shared.add.u32 	%r1979, [%r1071], %r231;
$L__BB4_139:
	shfl.sync.idx.b32	%r1097|%p93, %r1979, %r230, 31, -1;
	add.s32 	%r234, %r231, %r1097;
	shr.u32 	%r1098, %r1960, %r328;
	and.b32  	%r1094, %r1098, %r86;
	mov.b32 	%r1074, 1;
	// begin inline asm
	{
    .reg .pred p;
    and.b32 %r1072, %r1094, %r1074;    setp.ne.u32 p, %r1072, 0;
    vote.ballot.sync.b32 %r1072, p, 0xffffffff;
    @!p not.b32 %r1072, %r1072;
}

	// end inline asm
	mov.b32 	%r1077, 2;
	// begin inline asm
	{
    .reg .pred p;
    and.b32 %r1075, %r1094, %r1077;    setp.ne.u32 p, %r1075, 0;
    vote.ballot.sync.b32 %r1075, p, 0xffffffff;
    @!p not.b32 %r1075, %r1075;
}

	// end inline asm
	and.b32  	%r1099, %r1075, %r1072;
	mov.b32 	%r1080, 4;
	// begin inline asm
	{
    .reg .pred p;
    and.b32 %r1078, %r1094, %r1080;    setp.ne.u32 p, %r1078, 0;
    vote.ballot.sync.b32 %r1078, p, 0xffffffff;
    @!p not.b32 %r1078, %r1078;
}

	// end inline asm
	and.b32  	%r1100, %r1078, %r1099;
	mov.b32 	%r1083, 8;
	// begin inline asm
	{
    .reg .pred p;
    and.b32 %r1081, %r1094, %r1083;    setp.ne.u32 p, %r1081, 0;
    vote.ballot.sync.b32 %r1081, p, 0xffffffff;
    @!p not.b32 %r1081, %r1081;
}

	// end inline asm
	and.b32  	%r1101, %r1081, %r1100;
	mov.b32 	%r1086, 16;
	// begin inline asm
	{
    .reg .pred p;
    and.b32 %r1084, %r1094, %r1086;    setp.ne.u32 p, %r1084, 0;
    vote.ballot.sync.b32 %r1084, p, 0xffffffff;
    @!p not.b32 %r1084, %r1084;
}

	// end inline asm
	and.b32  	%r1102, %r1084, %r1101;
	mov.b32 	%r1089, 32;
	// begin inline asm
	{
    .reg .pred p;
    and.b32 %r1087, %r1094, %r1089;    setp.ne.u32 p, %r1087, 0;
    vote.ballot.sync.b32 %r1087, p, 0xffffffff;
    @!p not.b32 %r1087, %r1087;
}

	// end inline asm
	and.b32  	%r1103, %r1087, %r1102;
	mov.b32 	%r1092, 64;
	// begin inline asm
	{
    .reg .pred p;
    and.b32 %r1090, %r1094, %r1092;    setp.ne.u32 p, %r1090, 0;
    vote.ballot.sync.b32 %r1090, p, 0xffffffff;
    @!p not.b32 %r1090, %r1090;
}

	// end inline asm
	and.b32  	%r1104, %r1090, %r1103;
	mov.b32 	%r1095, 128;
	// begin inline asm
	{
    .reg .pred p;
    and.b32 %r1093, %r1094, %r1095;    setp.ne.u32 p, %r1093, 0;
    vote.ballot.sync.b32 %r1093, p, 0xffffffff;
    @!p not.b32 %r1093, %r1093;
}

	// end inline asm
	and.b32  	%r1105, %r1093, %r1104;
	clz.b32 	%r1106, %r1105;
	sub.s32 	%r236, 31, %r1106;
	and.b32  	%r1107, %r689, %r1105;
	popc.b32 	%r237, %r1107;
	setp.ne.s32 	%p94, %r330, %r236;
	mov.b32 	%r1980, 0;
	@%p94 bra 	$L__BB4_141;
	shl.b32 	%r1108, %r1094, 2;
	add.s32 	%r1109, %r173, %r1108;
	atom.shared.add.u32 	%r1980, [%r1109], %r237;
$L__BB4_141:
	shfl.sync.idx.b32	%r1135|%p95, %r1980, %r236, 31, -1;
	add.s32 	%r240, %r237, %r1135;
	shr.u32 	%r1136, %r1961, %r328;
	and.b32  	%r1132, %r1136, %r86;
	mov.b32 	%r1112, 1;
	// begin inline asm
	{
    .reg .pred p;
    and.b32 %r1110, %r1132, %r1112;    setp.ne.u32 p, %r1110, 0;
    vote.ballot.sync.b32 %r1110, p, 0xffffffff;
    @!p not.b32 %r1110, %r1110;
}

	// end inline asm
	mov.b32 	%r1115, 2;
	// begin inline asm
	{
    .reg .pred p;
    and.b32 %r1113, %r1132, %r1115;    setp.ne.u32 p, %r1113, 0;
    vote.ballot.sync.b32 %r1113, p, 0xffffffff;
    @!p not.b32 %r1113, %r1113;
}

	// end inline asm
	and.b32  	%r1137, %r1113, %r1110;
	mov.b32 	%r1118, 4;
	// begin inline asm
	{
    .reg .pred p;
    and.b32 %r1116, %r1132, %r1118;    setp.ne.u32 p, %r1116, 0;
    vote.ballot.sync.b32 %r1116, p, 0xffffffff;
    @!p not.b32 %r1116, %r1116;
}

	// end inline asm
	and.b32  	%r1138, %r1116, %r1137;
	mov.b32 	%r1121, 8;
	// begin inline asm
	{
    .reg .pred p;
    and.b32 %r1119, %r1132, %r1121;    setp.ne.u32 p, %r1119, 0;
    vote.ballot.sync.b32 %r1119, p, 0xffffffff;
    @!p not.b32 %r1119, %r1119;
}

	// end inline asm
	and.b32  	%r1139, %r1119, %r1138;
	mov.b32 	%r1124, 16;
	// begin inline asm
	{
    .reg .pred p;
    and.b32 %r1122, %r1132, %r1124;    setp.ne.u32 p, %r1122, 0;
    vote.ballot.sync.b32 %r1122, p, 0xffffffff;
    @!p not.b32 %r1122, %r1122;
}

	// end inline asm
	and.b32  	%r1140, %r1122, %r1139;
	mov.b32 	%r1127, 32;
	// begin inline asm
	{
    .reg .pred p;
    and.b32 %r1125, %r1132, %r1127;    setp.ne.u32 p, %r1125, 0;
    vote.ballot.sync.b32 %r1125, p, 0xffffffff;
    @!p not.b32 %r1125, %r1125;
}

	// end inline asm
	and.b32  	%r1141, %r1125, %r1140;
	mov.b32 	%r1130, 64;
	// begin inline asm
	{
    .reg .pred p;
    and.b32 %r1128, %r1132, %r1130;    setp.ne.u32 p, %r1128, 0;
    vote.ballot.sync.b32 %r1128, p, 0xffffffff;
    @!p not.b32 %r1128, %r1128;
}

	// end inline asm
	and.b32  	%r1142, %r1128, %r1141;
	mov.b32 	%r1133, 128;
	// begin inline asm
	{
    .reg .pred p;
    and.b32 %r1131, %r1132, %r1133;    setp.ne.u32 p, %r1131, 0;
    vote.ballot.sync.b32 %r1131, p, 0xffffffff;
    @!p not.b32 %r1131, %r1131;
}

	// end inline asm
	and.b32  	%r1143, %r1131, %r1142;
	clz.b32 	%r1144, %r1143;
	sub.s32 	%r242, 31, %r1144;
	and.b32  	%r1145, %r689, %r1143;
	popc.b32 	%r243, %r1145;
	setp.ne.s32 	%p96, %r330, %r242;
	mov.b32 	%r1981, 0;
	@%p96 bra 	$L__BB4_143;
	shl.b32 	%r1146, %r1132, 2;
	add.s32 	%r1147, %r173, %r1146;
	atom.shared.add.u32 	%r1981, [%r1147], %r243;
$L__BB4_143:
	shfl.sync.idx.b32	%r1173|%p97, %r1981, %r242, 31, -1;
	add.s32 	%r246, %r243, %r1173;
	shr.u32 	%r1174, %r1962, %r328;
	and.b32  	%r1170, %r1174, %r86;
	mov.b32 	%r1150, 1;
	// begin inline asm
	{
    .reg .pred p;
    and.b32 %r1148, %r1170, %r1150;    setp.ne.u32 p, %r1148, 0;
    vote.ballot.sync.b32 %r1148, p, 0xffffffff;
    @!p not.b32 %r1148, %r1148;
}

	// end inline asm
	mov.b32 	%r1153, 2;
	// begin inline asm
	{
    .reg .pred p;
    and.b32 %r1151, %r1170, %r1153;    setp.ne.u32 p, %r1151, 0;
    vote.ballot.sync.b32 %r1151, p, 0xffffffff;
    @!p not.b32 %r1151, %r1151;
}

	// end inline asm
	and.b32  	%r1175, %r1151, %r1148;
	mov.b32 	%r1156, 4;
	// begin inline asm
	{
    .reg .pred p;
    and.b32 %r1154, %r1170, %r1156;    setp.ne.u32 p, %r1154, 0;
    vote.ballot.sync.b32 %r1154, p, 0xffffffff;
    @!p not.b32 %r1154, %r1154;
}

	// end inline asm
	and.b32  	%r1176, %r1154, %r1175;
	mov.b32 	%r1159, 8;
	// begin inline asm
	{
    .reg .pred p;
    and.b32 %r1157, %r1170, %r1159;    setp.ne.u32 p, %r1157, 0;
    vote.ballot.sync.b32 %r1157, p, 0xffffffff;
    @!p not.b32 %r1157, %r1157;
}

	// end inline asm
	and.b32  	%r1177, %r1157, %r1176;
	mov.b32 	%r1162, 16;
	// begin inline asm
	{
    .reg .pred p;
    and.b32 %r1160, %r1170, %r1162;    setp.ne.u32 p, %r1160, 0;
    vote.ballot.sync.b32 %r1160, p, 0xffffffff;
    @!p not.b32 %r1160, %r1160;
}

	// end inline asm
	and.b32  	%r1178, %r1160, %r1177;
	mov.b32 	%r1165, 32;
	// begin inline asm
	{
    .reg .pred p;
    and.b32 %r1163, %r1170, %r1165;    setp.ne.u32 p, %r1163, 0;
    vote.ballot.sync.b32 %r1163, p, 0xffffffff;
    @!p not.b32 %r1163, %r1163;
}

	// end inline asm
	and.b32  	%r1179, %r1163, %r1178;
	mov.b32 	%r1168, 64;
	// begin inline asm
	{
    .reg .pred p;
    and.b32 %r1166, %r1170, %r1168;    setp.ne.u32 p, %r1166, 0;
    vote.ballot.sync.b32 %r1166, p, 0xffffffff;
    @!p not.b32 %r1166, %r1166;
}

	// end inline asm
	and.b32  	%r1180, %r1166, %r1179;
	mov.b32 	%r1171, 128;
	// begin inline asm
	{
    .reg .pred p;
    and.b32 %r1169, %r1170, %r1171;    setp.ne.u32 p, %r1169, 0;
    vote.ballot.sync.b32 %r1169, p, 0xffffffff;
    @!p not.b32 %r1169, %r1169;
}

	// end inline asm
	and.b32  	%r1181, %r1169, %r1180;
	clz.b32 	%r1182, %r1181;
	sub.s32 	%r248, 31, %r1182;
	and.b32  	%r1183, %r689, %r1181;
	popc.b32 	%r249, %r1183;
	setp.ne.s32 	%p98, %r330, %r248;
	mov.b32 	%r1982, 0;
	@%p98 bra 	$L__BB4_145;
	shl.b32 	%r1184, %r1170, 2;
	add.s32 	%r1185, %r173, %r1184;
	atom.shared.add.u32 	%r1982, [%r1185], %r249;
$L__BB4_145:
	shfl.sync.idx.b32	%r1211|%p99, %r1982, %r248, 31, -1;
	add.s32 	%r252, %r249, %r1211;
	shr.u32 	%r1212, %r1963, %r328;
	and.b32  	%r1208, %r1212, %r86;
	mov.b32 	%r1188, 1;
	// begin inline asm
	{
    .reg .pred p;
    and.b32 %r1186, %r1208, %r1188;    setp.ne.u32 p, %r1186, 0;
    vote.ballot.sync.b32 %r1186, p, 0xffffffff;
    @!p not.b32 %r1186, %r1186;
}

	// end inline asm
	mov.b32 	%r1191, 2;
	// begin inline asm
	{
    .reg .pred p;
    and.b32 %r1189, %r1208, %r1191;    setp.ne.u32 p, %r1189, 0;
    vote.ballot.sync.b32 %r1189, p, 0xffffffff;
    @!p not.b32 %r1189, %r1189;
}

	// end inline asm
	and.b32  	%r1213, %r1189, %r1186;
	mov.b32 	%r1194, 4;
	// begin inline asm
	{
    .reg .pred p;
    and.b32 %r1192, %r1208, %r1194;    setp.ne.u32 p, %r1192, 0;
    vote.ballot.sync.b32 %r1192, p, 0xffffffff;
    @!p not.b32 %r1192, %r1192;
}

	// end inline asm
	and.b32  	%r1214, %r1192, %r1213;
	mov.b32 	%r1197, 8;
	// begin inline asm
	{
    .reg .pred p;
    and.b32 %r1195, %r1208, %r1197;    setp.ne.u32 p, %r1195, 0;
    vote.ballot.sync.b32 %r1195, p, 0xffffffff;
    @!p not.b32 %r1195, %r1195;
}

	// end inline asm
	and.b32  	%r1215, %r1195, %r1214;
	mov.b32 	%r1200, 16;
	// begin inline asm
	{
    .reg .pred p;
    and.b32 %r1198, %r1208, %r1200;    setp.ne.u32 p, %r1198, 0;
    vote.ballot.sync.b32 %r1198, p, 0xffffffff;
    @!p not.b32 %r1198, %r1198;
}

	// end inline asm
	and.b32  	%r1216, %r1198, %r1215;
	mov.b32 	%r1203, 32;
	// begin inline asm
	{
    .reg .pred p;
    and.b32 %r1201, %r1208, %r1203;    setp.ne.u32 p, %r1201, 0;
    vote.ballot.sync.b32 %r1201, p, 0xffffffff;
    @!p not.b32 %r1201, %r1201;
}

	// end inline asm
	and.b32  	%r1217, %r1201, %r1216;
	mov.b32 	%r1206, 64;
	// begin inline asm
	{
    .reg .pred p;
    and.b32 %r1204, %r1208, %r1206;    setp.ne.u32 p, %r1204, 0;
    vote.ballot.sync.b32 %r1204, p, 0xffffffff;
    @!p not.b32 %r1204, %r1204;
}

	// end inline asm
	and.b32  	%r1218, %r1204, %r1217;
	mov.b32 	%r1209, 128;
	// begin inline asm
	{
    .reg .pred p;
    and.b32 %r1207, %r1208, %r1209;    setp.ne.u32 p, %r1207, 0;
    vote.ballot.sync.b32 %r1207, p, 0xffffffff;
    @!p not.b32 %r1207, %r1207;
}

	// end inline asm
	and.b32  	%r1219, %r1207, %r1218;
	clz.b32 	%r1220, %r1219;
	sub.s32 	%r254, 31, %r1220;
	and.b32  	%r1221, %r689, %r1219;
	popc.b32 	%r255, %r1221;
	setp.ne.s32 	%p100, %r330, %r254;
	mov.b32 	%r1983, 0;
	@%p100 bra 	$L__BB4_147;
	shl.b32 	%r1222, %r1208, 2;
	add.s32 	%r1223, %r173, %r1222;
	atom.shared.add.u32 	%r1983, [%r1223], %r255;
$L__BB4_147:
	shfl.sync.idx.b32	%r1249|%p101, %r1983, %r254, 31, -1;
	add.s32 	%r258, %r255, %r1249;
	shr.u32 	%r1250, %r1964, %r328;
	and.b32  	%r1246, %r1250, %r86;
	mov.b32 	%r1226, 1;
	// begin inline asm
	{
    .reg .pred p;
    and.b32 %r1224, %r1246, %r1226;    setp.ne.u32 p, %r1224, 0;
    vote.ballot.sync.b32 %r1224, p, 0xffffffff;
    @!p not.b32 %r1224, %r1224;
}

	// end inline asm
	mov.b32 	%r1229, 2;
	// begin inline asm
	{
    .reg .pred p;
    and.b32 %r1227, %r1246, %r1229;    setp.ne.u32 p, %r1227, 0;
    vote.ballot.sync.b32 %r1227, p, 0xffffffff;
    @!p not.b32 %r1227, %r1227;
}

	// end inline asm
	and.b32  	%r1251, %r1227, %r1224;
	mov.b32 	%r1232, 4;
	// begin inline asm
	{
    .reg .pred p;
    and.b32 %r1230, %r1246, %r1232;    setp.ne.u32 p, %r1230, 0;
    vote.ballot.sync.b32 %r1230, p, 0xffffffff;
    @!p not.b32 %r1230, %r1230;
}

	// end inline asm
	and.b32  	%r1252, %r1230, %r1251;
	mov.b32 	%r1235, 8;
	// begin inline asm
	{
    .reg .pred p;
    and.b32 %r1233, %r1246, %r1235;    setp.ne.u32 p, %r1233, 0;
    vote.ballot.sync.b32 %r1233, p, 0xffffffff;
    @!p not.b32 %r1233, %r1233;
}

	// end inline asm
	and.b32  	%r1253, %r1233, %r1252;
	mov.b32 	%r1238, 16;
	// begin inline asm
	{
    .reg .pred p;
    and.b32 %r1236, %r1246, %r1238;    setp.ne.u32 p, %r1236, 0;
    vote.ballot.sync.b32 %r1236, p, 0xffffffff;
    @!p not.b32 %r1236, %r1236;
}

	// end inline asm
	and.b32  	%r1254, %r1236, %r1253;
	mov.b32 	%r1241, 32;
	// begin inline asm
	{
    .reg .pred p;
    and.b32 %r1239, %r1246, %r1241;    setp.ne.u32 p, %r1239, 0;
    vote.ballot.sync.b32 %r1239, p, 0xffffffff;
    @!p not.b32 %r1239, %r1239;
}

	// end inline asm
	and.b32  	%r1255, %r1239, %r1254;
	mov.b32 	%r1244, 64;
	// begin inline asm
	{
    .reg .pred p;
    and.b32 %r1242, %r1246, %r1244;    setp.ne.u32 p, %r1242, 0;
    vote.ballot.sync.b32 %r1242, p, 0xffffffff;
    @!p not.b32 %r1242, %r1242;
}

	// end inline asm
	and.b32  	%r1256, %r1242, %r1255;
	mov.b32 	%r1247, 128;
	// begin inline asm
	{
    .reg .pred p;
    and.b32 %r1245, %r1246, %r1247;    setp.ne.u32 p, %r1245, 0;
    vote.ballot.sync.b32 %r1245, p, 0xffffffff;
    @!p not.b32 %r1245, %r1245;
}

	// end inline asm
	and.b32  	%r1257, %r1245, %r1256;
	clz.b32 	%r1258, %r1257;
	sub.s32 	%r260, 31, %r1258;
	and.b32  	%r1259, %r689, %r1257;
	popc.b32 	%r261, %r1259;
	setp.ne.s32 	%p102, %r330, %r260;
	mov.b32 	%r1984, 0;
	@%p102 bra 	$L__BB4_149;
	shl.b32 	%r1260, %r1246, 2;
	add.s32 	%r1261, %r173, %r1260;
	atom.shared.add.u32 	%r1984, [%r1261], %r261;
$L__BB4_149:
	shfl.sync.idx.b32	%r1287|%p103, %r1984, %r260, 31, -1;
	add.s32 	%r264, %r261, %r1287;
	shr.u32 	%r1288, %r1965, %r328;
	and.b32  	%r1284, %r1288, %r86;
	mov.b32 	%r1264, 1;
	// begin inline asm
	{
    .reg .pred p;
    and.b32 %r1262, %r1284, %r1264;    setp.ne.u32 p, %r1262, 0;
    vote.ballot.sync.b32 %r1262, p, 0xffffffff;
    @!p not.b32 %r1262, %r1262;
}

	// end inline asm
	mov.b32 	%r1267, 2;
	// begin inline asm
	{
    .reg .pred p;
    and.b32 %r1265, %r1284, %r1267;    setp.ne.u32 p, %r1265, 0;
    vote.ballot.sync.b32 %r1265, p, 0xffffffff;
    @!p not.b32 %r1265, %r1265;
}

	// end inline asm
	and.b32  	%r1289, %r1265, %r1262;
	mov.b32 	%r1270, 4;
	// begin inline asm
	{
    .reg .pred p;
    and.b32 %r1268, %r1284, %r1270;    setp.ne.u32 p, %r1268, 0;
    vote.ballot.sync.b32 %r1268, p, 0xffffffff;
    @!p not.b32 %r1268, %r1268;
}

	// end inline asm
	and.b32  	%r1290, %r1268, %r1289;
	mov.b32 	%r1273, 8;
	// begin inline asm
	{
    .reg .pred p;
    and.b32 %r1271, %r1284, %r1273;    setp.ne.u32 p, %r1271, 0;
    vote.ballot.sync.b32 %r1271, p, 0xffffffff;
    @!p not.b32 %r1271, %r1271;
}

	// end inline asm
	and.b32  	%r1291, %r1271, %r1290;
	mov.b32 	%r1276, 16;
	// begin inline asm
	{
    .reg .pred p;
    and.b32 %r1274, %r1284, %r1276;    setp.ne.u32 p, %r1274, 0;
    vote.ballot.sync.b32 %r1274, p, 0xffffffff;
    @!p not.b32 %r1274, %r1274;
}

	// end inline asm
	and.b32  	%r1292, %r1274, %r1291;
	mov.b32 	%r1279, 32;
	// begin inline asm
	{
    .reg .pred p;
    and.b32 %r1277, %r1284, %r1279;    setp.ne.u32 p, %r1277, 0;
    vote.ballot.sync.b32 %r1277, p, 0xffffffff;
    @!p not.b32 %r1277, %r1277;
}

	// end inline asm
	and.b32  	%r1293, %r1277, %r1292;
	mov.b32 	%r1282, 64;
	// begin inline asm
	{
    .reg .pred p;
    and.b32 %r1280, %r1284, %r1282;    setp.ne.u32 p, %r1280, 0;
    vote.ballot.sync.b32 %r1280, p, 0xffffffff;
    @!p not.b32 %r1280, %r1280;
}

	// end inline asm
	and.b32  	%r1294, %r1280, %r1293;
	mov.b32 	%r1285, 128;
	// begin inline asm
	{
    .reg .pred p;
    and.b32 %r1283, %r1284, %r1285;    setp.ne.u32 p, %r1283, 0;
    vote.ballot.sync.b32 %r1283, p, 0xffffffff;
    @!p not.b32 %r1283, %r1283;
}

	// end inline asm
	and.b32  	%r1295, %r1283, %r1294;
	clz.b32 	%r1296, %r1295;
	sub.s32 	%r266, 31, %r1296;
	and.b32  	%r1297, %r689, %r1295;
	popc.b32 	%r267, %r1297;
	setp.ne.s32 	%p104, %r330, %r266;
	mov.b32 	%r1985, 0;
	@%p104 bra 	$L__BB4_151;
	shl.b32 	%r1302, %r1284, 2;
	add.s32 	%r1303, %r173, %r1302;
	atom.shared.add.u32 	%r1985, [%r1303], %r267;
$L__BB4_151:
	shfl.sync.idx.b32	%r1329|%p105, %r1985, %r266, 31, -1;
	add.s32 	%r270, %r267, %r1329;
	shr.u32 	%r1330, %r1966, %r328;
	and.b32  	%r1326, %r1330, %r86;
	mov.b32 	%r1306, 1;
	// begin inline asm
	{
    .reg .pred p;
    and.b32 %r1304, %r1326, %r1306;    setp.ne.u32 p, %r1304, 0;
    vote.ballot.sync.b32 %r1304, p, 0xffffffff;
    @!p not.b32 %r1304, %r1304;
}

	// end inline asm
	mov.b32 	%r1309, 2;
	// begin inline asm
	{
    .reg .pred p;
    and.b32 %r1307, %r1326, %r1309;    setp.ne.u32 p, %r1307, 0;
    vote.ballot.sync.b32 %r1307, p, 0xffffffff;
    @!p not.b32 %r1307, %r1307;
}

	// end inline asm
	and.b32  	%r1331, %r1307, %r1304;
	mov.b32 	%r1312, 4;
	// begin inline asm
	{
    .reg .pred p;
    and.b32 %r1310, %r1326, %r1312;    setp.ne.u32 p, %r1310, 0;
    vote.ballot.sync.b32 %r1310, p, 0xffffffff;
    @!p not.b32 %r1310, %r1310;
}

	// end inline asm
	and.b32  	%r1332, %r1310, %r1331;
	mov.b32 	%r1315, 8;
	// begin inline asm
	{
    .reg .pred p;
    and.b32 %r1313, %r1326, %r1315;    setp.ne.u32 p, %r1313, 0;
    vote.ballot.sync.b32 %r1313, p, 0xffffffff;
    @!p not.b32 %r1313, %r1313;
}

	// end inline asm
	and.b32  	%r1333, %r1313, %r1332;
	mov.b32 	%r1318, 16;
	// begin inline asm
	{
    .reg .pred p;
    and.b32 %r1316, %r1326, %r1318;    setp.ne.u32 p, %r1316, 0;
    vote.ballot.sync.b32 %r1316, p, 0xffffffff;
    @!p not.b32 %r1316, %r1316;
}

	// end inline asm
	and.b32  	%r1334, %r1316, %r1333;
	mov.b32 	%r1321, 32;
	// begin inline asm
	{
    .reg .pred p;
    and.b32 %r1319, %r1326, %r1321;    setp.ne.u32 p, %r1319, 0;
    vote.ballot.sync.b32 %r1319, p, 0xffffffff;
    @!p not.b32 %r1319, %r1319;
}

	// end inline asm
	and.b32  	%r1335, %r1319, %r1334;
	mov.b32 	%r1324, 64;
	// begin inline asm
	{
    .reg .pred p;
    and.b32 %r1322, %r1326, %r1324;    setp.ne.u32 p, %r1322, 0;
    vote.ballot.sync.b32 %r1322, p, 0xffffffff;
    @!p not.b32 %r1322, %r1322;
}

	// end inline asm
	and.b32  	%r1336, %r1322, %r1335;
	mov.b32 	%r1327, 128;
	// begin inline asm
	{
    .reg .pred p;
    and.b32 %r1325, %r1326, %r1327;    setp.ne.u32 p, %r1325, 0;
    vote.ballot.sync.b32 %r1325, p, 0xffffffff;
    @!p not.b32 %r1325, %r1325;
}

	// end inline asm
	and.b32  	%r1337, %r1325, %r1336;
	clz.b32 	%r1338, %r1337;
	sub.s32 	%r272, 31, %r1338;
	and.b32  	%r1339, %r689, %r1337;
	popc.b32 	%r273, %r1339;
	setp.ne.s32 	%p106, %r330, %r272;
	mov.b32 	%r1986, 0;
	@%p106 bra 	$L__BB4_153;
	shl.b32 	%r1344, %r1326, 2;
	add.s32 	%r1345, %r173, %r1344;
	atom.shared.add.u32 	%r1986, [%r1345], %r273;
$L__BB4_153:
	shfl.sync.idx.b32	%r1371|%p107, %r1986, %r272, 31, -1;
	add.s32 	%r276, %r273, %r1371;
	shr.u32 	%r1372, %r1967, %r328;
	and.b32  	%r1368, %r1372, %r86;
	mov.b32 	%r1348, 1;
	// begin inline asm
	{
    .reg .pred p;
    and.b32 %r1346, %r1368, %r1348;    setp.ne.u32 p, %r1346, 0;
    vote.ballot.sync.b32 %r1346, p, 0xffffffff;
    @!p not.b32 %r1346, %r1346;
}

	// end inline asm
	mov.b32 	%r1351, 2;
	// begin inline asm
	{
    .reg .pred p;
    and.b32 %r1349, %r1368, %r1351;    setp.ne.u32 p, %r1349, 0;
    vote.ballot.sync.b32 %r1349, p, 0xffffffff;
    @!p not.b32 %r1349, %r1349;
}

	// end inline asm
	and.b32  	%r1373, %r1349, %r1346;
	mov.b32 	%r1354, 4;
	// begin inline asm
	{
    .reg .pred p;
    and.b32 %r1352, %r1368, %r1354;    setp.ne.u32 p, %r1352, 0;
    vote.ballot.sync.b32 %r1352, p, 0xffffffff;
    @!p not.b32 %r1352, %r1352;
}

	// end inline asm
	and.b32  	%r1374, %r1352, %r1373;
	mov.b32 	%r1357, 8;
	// begin inline asm
	{
    .reg .pred p;
    and.b32 %r1355, %r1368, %r1357;    setp.ne.u32 p, %r1355, 0;
    vote.ballot.sync.b32 %r1355, p, 0xffffffff;
    @!p not.b32 %r1355, %r1355;
}

	// end inline asm
	and.b32  	%r1375, %r1355, %r1374;
	mov.b32 	%r1360, 16;
	// begin inline asm
	{
    .reg .pred p;
    and.b32 %r1358, %r1368, %r1360;    setp.ne.u32 p, %r1358, 0;
    vote.ballot.sync.b32 %r1358, p, 0xffffffff;
    @!p not.b32 %r1358, %r1358;
}

	// end inline asm
	and.b32  	%r1376, %r1358, %r1375;
	mov.b32 	%r1363, 32;
	// begin inline asm
	{
    .reg .pred p;
    and.b32 %r1361, %r1368, %r1363;    setp.ne.u32 p, %r1361, 0;
    vote.ballot.sync.b32 %r1361, p, 0xffffffff;
    @!p not.b32 %r1361, %r1361;
}

	// end inline asm
	and.b32  	%r1377, %r1361, %r1376;
	mov.b32 	%r1366, 64;
	// begin inline asm
	{
    .reg .pred p;
    and.b32 %r1364, %r1368, %r1366;    setp.ne.u32 p, %r1364, 0;
    vote.ballot.sync.b32 %r1364, p, 0xffffffff;
    @!p not.b32 %r1364, %r1364;
}

	// end inline asm
	and.b32  	%r1378, %r1364, %r1377;
	mov.b32 	%r1369, 128;
	// begin inline asm
	{
    .reg .pred p;
    and.b32 %r1367, %r1368, %r1369;    setp.ne.u32 p, %r1367, 0;
    vote.ballot.sync.b32 %r1367, p, 0xffffffff;
    @!p not.b32 %r1367, %r1367;
}

	// end inline asm
	and.b32  	%r1379, %r1367, %r1378;
	clz.b32 	%r1380, %r1379;
	sub.s32 	%r278, 31, %r1380;
	and.b32  	%r1381, %r689, %r1379;
	popc.b32 	%r279, %r1381;
	setp.ne.s32 	%p108, %r330, %r278;
	mov.b32 	%r1987, 0;
	@%p108 bra 	$L__BB4_155;
	shl.b32 	%r1386, %r1368, 2;
	add.s32 	%r1387, %r173, %r1386;
	atom.shared.add.u32 	%r1987, [%r1387], %r279;
$L__BB4_155:
	shfl.sync.idx.b32	%r1413|%p109, %r1987, %r278, 31, -1;
	add.s32 	%r282, %r279, %r1413;
	shr.u32 	%r1414, %r1968, %r328;
	and.b32  	%r1410, %r1414, %r86;
	mov.b32 	%r1390, 1;
	// begin inline asm
	{
    .reg .pred p;
    and.b32 %r1388, %r1410, %r1390;    setp.ne.u32 p, %r1388, 0;
    vote.ballot.sync.b32 %r1388, p, 0xffffffff;
    @!p not.b32 %r1388, %r1388;
}

	// end inline asm
	mov.b32 	%r1393, 2;
	// begin inline asm
	{
    .reg .pred p;
    and.b32 %r1391, %r1410, %r1393;    setp.ne.u32 p, %r1391, 0;
    vote.ballot.sync.b32 %r1391, p, 0xffffffff;
    @!p not.b32 %r1391, %r1391;
}

	// end inline asm
	and.b32  	%r1415, %r1391, %r1388;
	mov.b32 	%r1396, 4;
	// begin inline asm
	{
    .reg .pred p;
    and.b32 %r1394, %r1410, %r1396;    setp.ne.u32 p, %r1394, 0;
    vote.ballot.sync.b32 %r1394, p, 0xffffffff;
    @!p not.b32 %r1394, %r1394;
}

	// end inline asm
	and.b32  	%r1416, %r1394, %r1415;
	mov.b32 	%r1399, 8;
	// begin inline asm
	{
    .reg .pred p;
    and.b32 %r1397, %r1410, %r1399;    setp.ne.u32 p, %r1397, 0;
    vote.ballot.sync.b32 %r1397, p, 0xffffffff;
    @!p not.b32 %r1397, %r1397;
}

	// end inline asm
	and.b32  	%r1417, %r1397, %r1416;
	mov.b32 	%r1402, 16;
	// begin inline asm
	{
    .reg .pred p;
    and.b32 %r1400, %r1410, %r1402;    setp.ne.u32 p, %r1400, 0;
    vote.ballot.sync.b32 %r1400, p, 0xffffffff;
    @!p not.b32 %r1400, %r1400;
}

	// end inline asm
	and.b32  	%r1418, %r1400, %r1417;
	mov.b32 	%r1405, 32;
	// begin inline asm
	{
    .reg .pred p;
    and.b32 %r1403, %r1410, %r1405;    setp.ne.u32 p, %r1403, 0;
    vote.ballot.sync.b32 %r1403, p, 0xffffffff;
    @!p not.b32 %r1403, %r1403;
}

	// end inline asm
	and.b32  	%r1419, %r1403, %r1418;
	mov.b32 	%r1408, 64;
	// begin inline asm
	{
    .reg .pred p;
    and.b32 %r1406, %r1410, %r1408;    setp.ne.u32 p, %r1406, 0;
    vote.ballot.sync.b32 %r1406, p, 0xffffffff;
    @!p not.b32 %r1406, %r1406;
}

	// end inline asm
	and.b32  	%r1420, %r1406, %r1419;
	mov.b32 	%r1411, 128;
	// begin inline asm
	{
    .reg .pred p;
    and.b32 %r1409, %r1410, %r1411;    setp.ne.u32 p, %r1409, 0;
    vote.ballot.sync.b32 %r1409, p, 0xffffffff;
    @!p not.b32 %r1409, %r1409;
}

	// end inline asm
	and.b32  	%r1421, %r1409, %r1420;
	clz.b32 	%r1422, %r1421;
	sub.s32 	%r284, 31, %r1422;
	and.b32  	%r1423, %r689, %r1421;
	popc.b32 	%r285, %r1423;
	setp.ne.s32 	%p110, %r330, %r284;
	mov.b32 	%r1988, 0;
	@%p110 bra 	$L__BB4_157;
	shl.b32 	%r1424, %r1, 5;
	and.b32  	%r1425, %r1424, 31744;
	add.s32 	%r1427, %r597, %r1425;
	shl.b32 	%r1428, %r1410, 2;
	add.s32 	%r1429, %r1427, %r1428;
	atom.shared.add.u32 	%r1988, [%r1429], %r285;
$L__BB4_157:
	shfl.sync.idx.b32	%r1455|%p111, %r1988, %r284, 31, -1;
	add.s32 	%r288, %r285, %r1455;
	shr.u32 	%r1456, %r1969, %r328;
	and.b32  	%r1452, %r1456, %r86;
	mov.b32 	%r1432, 1;
	// begin inline asm
	{
    .reg .pred p;
    and.b32 %r1430, %r1452, %r1432;    setp.ne.u32 p, %r1430, 0;
    vote.ballot.sync.b32 %r1430, p, 0xffffffff;
    @!p not.b32 %r1430, %r1430;
}

	// end inline asm
	mov.b32 	%r1435, 2;
	// begin inline asm
	{
    .reg .pred p;
    and.b32 %r1433, %r1452, %r1435;    setp.ne.u32 p, %r1433, 0;
    vote.ballot.sync.b32 %r1433, p, 0xffffffff;
    @!p not.b32 %r1433, %r1433;
}

	// end inline asm
	and.b32  	%r1457, %r1433, %r1430;
	mov.b32 	%r1438, 4;
	// begin inline asm
	{
    .reg .pred p;
    and.b32 %r1436, %r1452, %r1438;    setp.ne.u32 p, %r1436, 0;
    vote.ballot.sync.b32 %r1436, p, 0xffffffff;
    @!p not.b32 %r1436, %r1436;
}

	// end inline asm
	and.b32  	%r1458, %r1436, %r1457;
	mov.b32 	%r1441, 8;
	// begin inline asm
	{
    .reg .pred p;
    and.b32 %r1439, %r1452, %r1441;    setp.ne.u32 p, %r1439, 0;
    vote.ballot.sync.b32 %r1439, p, 0xffffffff;
    @!p not.b32 %r1439, %r1439;
}

	// end inline asm
	and.b32  	%r1459, %r1439, %r1458;
	mov.b32 	%r1444, 16;
	// begin inline asm
	{
    .reg .pred p;
    and.b32 %r1442, %r1452, %r1444;    setp.ne.u32 p, %r1442, 0;
    vote.ballot.sync.b32 %r1442, p, 0xffffffff;
    @!p not.b32 %r1442, %r1442;
}

	// end inline asm
	and.b32  	%r1460, %r1442, %r1459;
	mov.b32 	%r1447, 32;
	// begin inline asm
	{
    .reg .pred p;
    and.b32 %r1445, %r1452, %r1447;    setp.ne.u32 p, %r1445, 0;
    vote.ballot.sync.b32 %r1445, p, 0xffffffff;
    @!p not.b32 %r1445, %r1445;
}

	// end inline asm
	and.b32  	%r1461, %r1445, %r1460;
	mov.b32 	%r1450, 64;
	// begin inline asm
	{
    .reg .pred p;
    and.b32 %r1448, %r1452, %r1450;    setp.ne.u32 p, %r1448, 0;
    vote.ballot.sync.b32 %r1448, p, 0xffffffff;
    @!p not.b32 %r1448, %r1448;
}

	// end inline asm
	and.b32  	%r1462, %r1448, %r1461;
	mov.b32 	%r1453, 128;
	// begin inline asm
	{
    .reg .pred p;
    and.b32 %r1451, %r1452, %r1453;    setp.ne.u32 p, %r1451, 0;
    vote.ballot.sync.b32 %r1451, p, 0xffffffff;
    @!p not.b32 %r1451, %r1451;
}

	// end inline asm
	and.b32  	%r1463, %r1451, %r1462;
	clz.b32 	%r1464, %r1463;
	sub.s32 	%r290, 31, %r1464;
	and.b32  	%r1465, %r689, %r1463;
	popc.b32 	%r291, %r1465;
	setp.ne.s32 	%p112, %r330, %r290;
	mov.b32 	%r1989, 0;
	@%p112 bra 	$L__BB4_159;
	shl.b32 	%r1466, %r1, 5;
	and.b32  	%r1467, %r1466, 31744;
	add.s32 	%r1469, %r597, %r1467;
	shl.b32 	%r1470, %r1452, 2;
	add.s32 	%r1471, %r1469, %r1470;
	atom.shared.add.u32 	%r1989, [%r1471], %r291;
$L__BB4_159:
	setp.gt.u32 	%p113, %r1, 255;
	shfl.sync.idx.b32	%r1472|%p114, %r1989, %r290, 31, -1;
	add.s32 	%r1473, %r291, %r1472;
	bar.sync 	0;
	shl.b32 	%r1474, %r180, 2;
	add.s32 	%r1476, %r597, %r1474;
	st.shared.u32 	[%r1476+-4], %r1950;
	shl.b32 	%r1477, %r186, 2;
	add.s32 	%r1478, %r597, %r1477;
	st.shared.u32 	[%r1478+-4], %r1951;
	shl.b32 	%r1479, %r192, 2;
	add.s32 	%r1480, %r597, %r1479;
	st.shared.u32 	[%r1480+-4], %r1952;
	shl.b32 	%r1481, %r198, 2;
	add.s32 	%r1482, %r597, %r1481;
	st.shared.u32 	[%r1482+-4], %r1953;
	shl.b32 	%r1483, %r204, 2;
	add.s32 	%r1484, %r597, %r1483;
	st.shared.u32 	[%r1484+-4], %r1954;
	shl.b32 	%r1485, %r210, 2;
	add.s32 	%r1486, %r597, %r1485;
	st.shared.u32 	[%r1486+-4], %r1955;
	shl.b32 	%r1487, %r216, 2;
	add.s32 	%r1488, %r597, %r1487;
	st.shared.u32 	[%r1488+-4], %r1956;
	shl.b32 	%r1489, %r222, 2;
	add.s32 	%r1490, %r597, %r1489;
	st.shared.u32 	[%r1490+-4], %r1957;
	shl.b32 	%r1491, %r228, 2;
	add.s32 	%r1492, %r597, %r1491;
	st.shared.u32 	[%r1492+-4], %r1958;
	shl.b32 	%r1493, %r234, 2;
	add.s32 	%r1494, %r597, %r1493;
	st.shared.u32 	[%r1494+-4], %r1959;
	shl.b32 	%r1495, %r240, 2;
	add.s32 	%r1496, %r597, %r1495;
	st.shared.u32 	[%r1496+-4], %r1960;
	shl.b32 	%r1497, %r246, 2;
	add.s32 	%r1498, %r597, %r1497;
	st.shared.u32 	[%r1498+-4], %r1961;
	shl.b32 	%r1499, %r252, 2;
	add.s32 	%r1500, %r597, %r1499;
	st.shared.u32 	[%r1500+-4], %r1962;
	shl.b32 	%r1501, %r258, 2;
	add.s32 	%r1502, %r597, %r1501;
	st.shared.u32 	[%r1502+-4], %r1963;
	shl.b32 	%r1503, %r264, 2;
	add.s32 	%r1504, %r597, %r1503;
	st.shared.u32 	[%r1504+-4], %r1964;
	shl.b32 	%r1505, %r270, 2;
	add.s32 	%r1506, %r597, %r1505;
	st.shared.u32 	[%r1506+-4], %r1965;
	shl.b32 	%r1507, %r276, 2;
	add.s32 	%r1508, %r597, %r1507;
	st.shared.u32 	[%r1508+-4], %r1966;
	shl.b32 	%r1509, %r282, 2;
	add.s32 	%r1510, %r597, %r1509;
	st.shared.u32 	[%r1510+-4], %r1967;
	shl.b32 	%r1511, %r288, 2;
	add.s32 	%r1512, %r597, %r1511;
	st.shared.u32 	[%r1512+-4], %r1968;
	shl.b32 	%r1513, %r1473, 2;
	add.s32 	%r1514, %r597, %r1513;
	st.shared.u32 	[%r1514+-4], %r1969;
	@%p113 bra 	$L__BB4_167;
	ld.param.u64 	%rd139, [_ZN3cub18CUB_300001_SM_10006detail10radix_sort29DeviceRadixSortOnesweepKernelINS1_5radix10policy_hubIiNS0_8NullTypeEjE10Policy1000ELNS0_9SortOrderE0EiS6_jiiNS1_21identity_decomposer_tEEEvPT5_SC_PT3_PKSD_PT1_PKSH_PT2_PKSL_T4_iiT6__param_3];
	cvta.to.global.u64 	%rd40, %rd139;
	mul.wide.u32 	%rd41, %r1, 4;
	add.s64 	%rd42, %rd40, %rd41;
	ld.global.u32 	%r1515, [%rd42];
	sub.s32 	%r1993, %r1515, %r172;
	st.shared.u32 	[%r114+30720], %r1993;
	setp.lt.s32 	%p115, %r3, 1;
	mov.u32 	%r1994, %r1944;
	@%p115 bra 	$L__BB4_166;
	mov.b32 	%r1991, -1;
	mov.u32 	%r1990, %r3;
	mov.u32 	%r1994, %r1944;
$L__BB4_162:
	ld.param.u64 	%rd132, [_ZN3cub18CUB_300001_SM_10006detail10radix_sort29DeviceRadixSortOnesweepKernelINS1_5radix10policy_hubIiNS0_8NullTypeEjE10Policy1000ELNS0_9SortOrderE0EiS6_jiiNS1_21identity_decomposer_tEEEvPT5_SC_PT3_PKSD_PT1_PKSH_PT2_PKSL_T4_iiT6__param_0];
	add.s32 	%r298, %r1990, -1;
	shl.b32 	%r1517, %r298, 8;
	add.s32 	%r1518, %r1517, %r1;
	cvta.to.global.u64 	%rd43, %rd132;
	mul.wide.s32 	%rd44, %r1518, 4;
	add.s64 	%rd11, %rd43, %rd44;
$L__BB4_163:
	membar.cta;
	ld.volatile.global.u32 	%r299, [%rd11];
	setp.eq.s32 	%p116, %r299, 0;
	@%p116 bra 	$L__BB4_163;
	and.b32  	%r1519, %r299, 1073741823;
	add.s32 	%r1994, %r1519, %r1994;
	setp.gt.s32 	%p117, %r299, -1;
	vote.sync.ballot.b32 	%r1991, %p117, %r1991;
	setp.gt.u32 	%p119, %r1990, 1;
	and.pred  	%p120, %p117, %p119;
	mov.u32 	%r1990, %r298;
	@%p120 bra 	$L__BB4_162;
	ld.shared.u32 	%r1993, [%r114+30720];
$L__BB4_166:
	ld.param.u64 	%rd133, [_ZN3cub18CUB_300001_SM_10006detail10radix_sort29DeviceRadixSortOnesweepKernelINS1_5radix10policy_hubIiNS0_8NullTypeEjE10Policy1000ELNS0_9SortOrderE0EiS6_jiiNS1_21identity_decomposer_tEEEvPT5_SC_PT3_PKSD_PT1_PKSH_PT2_PKSL_T4_iiT6__param_0];
	or.b32  	%r1520, %r1994, -2147483648;
	cvta.to.global.u64 	%rd45, %rd133;
	shl.b32 	%r1521, %r3, 8;
	add.s32 	%r1522, %r1521, %r1;
	mul.wide.s32 	%rd46, %r1522, 4;
	add.s64 	%rd47, %rd45, %rd46;
	st.volatile.global.u32 	[%rd47], %r1520;
	sub.s32 	%r1523, %r1994, %r1944;
	add.s32 	%r1524, %r1523, %r1993;
	st.shared.u32 	[%r114+30720], %r1524;
$L__BB4_167:
	ld.param.u32 	%r1893, [_ZN3cub18CUB_300001_SM_10006detail10radix_sort29DeviceRadixSortOnesweepKernelINS1_5radix10policy_hubIiNS0_8NullTypeEjE10Policy1000ELNS0_9SortOrderE0EiS6_jiiNS1_21identity_decomposer_tEEEvPT5_SC_PT3_PKSD_PT1_PKSH_PT2_PKSL_T4_iiT6__param_8];
	ld.param.u64 	%rd136, [_ZN3cub18CUB_300001_SM_10006detail10radix_sort29DeviceRadixSortOnesweepKernelINS1_5radix10policy_hubIiNS0_8NullTypeEjE10Policy1000ELNS0_9SortOrderE0EiS6_jiiNS1_21identity_decomposer_tEEEvPT5_SC_PT3_PKSD_PT1_PKSH_PT2_PKSL_T4_iiT6__param_2];
	setp.gt.u32 	%p121, %r1, 255;
	mad.lo.s32 	%r305, %r3, 7680, 7680;
	setp.lt.s32 	%p122, %r305, %r1893;
	setp.eq.s64 	%p123, %rd136, 0;
	or.pred  	%p124, %p123, %p122;
	or.pred  	%p125, %p121, %p124;
	@%p125 bra 	$L__BB4_169;
	ld.param.u64 	%rd137, [_ZN3cub18CUB_300001_SM_10006detail10radix_sort29DeviceRadixSortOnesweepKernelINS1_5radix10policy_hubIiNS0_8NullTypeEjE10Policy1000ELNS0_9SortOrderE0EiS6_jiiNS1_21identity_decomposer_tEEEvPT5_SC_PT3_PKSD_PT1_PKSH_PT2_PKSL_T4_iiT6__param_2];
	ld.shared.u32 	%r1525, [%r114+30720];
	add.s32 	%r1526, %r172, %r1944;
	add.s32 	%r1527, %r1526, %r1525;
	cvta.to.global.u64 	%rd48, %rd137;
	mul.wide.u32 	%rd49, %r1, 4;
	add.s64 	%rd50, %rd48, %rd49;
	st.global.u32 	[%rd50], %r1527;
$L__BB4_169:
	ld.param.u32 	%r1894, [_ZN3cub18CUB_300001_SM_10006detail10radix_sort29DeviceRadixSortOnesweepKernelINS1_5radix10policy_hubIiNS0_8NullTypeEjE10Policy1000ELNS0_9SortOrderE0EiS6_jiiNS1_21identity_decomposer_tEEEvPT5_SC_PT3_PKSD_PT1_PKSH_PT2_PKSL_T4_iiT6__param_8];
	setp.gt.s32 	%p126, %r305, %r1894;
	bar.sync 	0;
	@%p126 bra 	$L__BB4_171;
	ld.shared.u32 	%r1528, [%r114];
	shr.u32 	%r1529, %r1528, %r328;
	and.b32  	%r1530, %r1529, %r86;
	shl.b32 	%r1531, %r1530, 2;
	add.s32 	%r1533, %r597, 30720;
	add.s32 	%r1534, %r1533, %r1531;
	ld.shared.u32 	%r1535, [%r1534];
	add.s32 	%r1536, %r1535, %r1;
	xor.b32  	%r1537, %r1528, -2147483648;
	mul.wide.u32 	%rd51, %r1536, 4;
	add.s64 	%rd52, %rd1, %rd51;
	st.global.u32 	[%rd52], %r1537;
	bar.warp.sync 	-1;
	ld.shared.u32 	%r1538, [%r114+1536];
	shr.u32 	%r1539, %r1538, %r328;
	and.b32  	%r1540, %r1539, %r86;
	shl.b32 	%r1541, %r1540, 2;
	add.s32 	%r1542, %r1533, %r1541;
	ld.shared.u32 	%r1543, [%r1542];
	add.s32 	%r1544, %r1, %r1543;
	add.s32 	%r1545, %r1544, 384;
	xor.b32  	%r1546, %r1538, -2147483648;
	mul.wide.u32 	%rd53, %r1545, 4;
	add.s64 	%rd54, %rd1, %rd53;
	st.global.u32 	[%rd54], %r1546;
	bar.warp.sync 	-1;
	ld.shared.u32 	%r1547, [%r114+3072];
	shr.u32 	%r1548, %r1547, %r328;
	and.b32  	%r1549, %r1548, %r86;
	shl.b32 	%r1550, %r1549, 2;
	add.s32 	%r1551, %r1533, %r1550;
	ld.shared.u32 	%r1552, [%r1551];
	add.s32 	%r1553, %r1, %r1552;
	add.s32 	%r1554, %r1553, 768;
	xor.b32  	%r1555, %r1547, -2147483648;
	mul.wide.u32 	%rd55, %r1554, 4;
	add.s64 	%rd56, %rd1, %rd55;
	st.global.u32 	[%rd56], %r1555;
	bar.warp.sync 	-1;
	ld.shared.u32 	%r1556, [%r114+4608];
	shr.u32 	%r1557, %r1556, %r328;
	and.b32  	%r1558, %r1557, %r86;
	shl.b32 	%r1559, %r1558, 2;
	add.s32 	%r1560, %r1533, %r1559;
	ld.shared.u32 	%r1561, [%r1560];
	add.s32 	%r1562, %r1, %r1561;
	add.s32 	%r1563, %r1562, 1152;
	xor.b32  	%r1564, %r1556, -2147483648;
	mul.wide.u32 	%rd57, %r1563, 4;
	add.s64 	%rd58, %rd1, %rd57;
	st.global.u32 	[%rd58], %r1564;
	bar.warp.sync 	-1;
	ld.shared.u32 	%r1565, [%r114+6144];
	shr.u32 	%r1566, %r1565, %r328;
	and.b32  	%r1567, %r1566, %r86;
	shl.b32 	%r1568, %r1567, 2;
	add.s32 	%r1569, %r1533, %r1568;
	ld.shared.u32 	%r1570, [%r1569];
	add.s32 	%r1571, %r1, %r1570;
	add.s32 	%r1572, %r1571, 1536;
	xor.b32  	%r1573, %r1565, -2147483648;
	mul.wide.u32 	%rd59, %r1572, 4;
	add.s64 	%rd60, %rd1, %rd59;
	st.global.u32 	[%rd60], %r1573;
	bar.warp.sync 	-1;
	ld.shared.u32 	%r1574, [%r114+7680];
	shr.u32 	%r1575, %r1574, %r328;
	and.b32  	%r1576, %r1575, %r86;
	shl.b32 	%r1577, %r1576, 2;
	add.s32 	%r1578, %r1533, %r1577;
	ld.shared.u32 	%r1579, [%r1578];
	add.s32 	%r1580, %r1, %r1579;
	add.s32 	%r1581, %r1580, 1920;
	xor.b32  	%r1582, %r1574, -2147483648;
	mul.wide.u32 	%rd61, %r1581, 4;
	add.s64 	%rd62, %rd1, %rd61;
	st.global.u32 	[%rd62], %r1582;
	bar.warp.sync 	-1;
	ld.shared.u32 	%r1583, [%r114+9216];
	shr.u32 	%r1584, %r1583, %r328;
	and.b32  	%r1585, %r1584, %r86;
	shl.b32 	%r1586, %r1585, 2;
	add.s32 	%r1587, %r1533, %r1586;
	ld.shared.u32 	%r1588, [%r1587];
	add.s32 	%r1589, %r1, %r1588;
	add.s32 	%r1590, %r1589, 2304;
	xor.b32  	%r1591, %r1583, -2147483648;
	mul.wide.u32 	%rd63, %r1590, 4;
	add.s64 	%rd64, %rd1, %rd63;
	st.global.u32 	[%rd64], %r1591;
	bar.warp.sync 	-1;
	ld.shared.u32 	%r1592, [%r114+10752];
	shr.u32 	%r1593, %r1592, %r328;
	and.b32  	%r1594, %r1593, %r86;
	shl.b32 	%r1595, %r1594, 2;
	add.s32 	%r1596, %r1533, %r1595;
	ld.shared.u32 	%r1597, [%r1596];
	add.s32 	%r1598, %r1, %r1597;
	add.s32 	%r1599, %r1598, 2688;
	xor.b32  	%r1600, %r1592, -2147483648;
	mul.wide.u32 	%rd65, %r1599, 4;
	add.s64 	%rd66, %rd1, %rd65;
	st.global.u32 	[%rd66], %r1600;
	bar.warp.sync 	-1;
	ld.shared.u32 	%r1601, [%r114+12288];
	shr.u32 	%r1602, %r1601, %r328;
	and.b32  	%r1603, %r1602, %r86;
	shl.b32 	%r1604, %r1603, 2;
	add.s32 	%r1605, %r1533, %r1604;
	ld.shared.u32 	%r1606, [%r1605];
	add.s32 	%r1607, %r1, %r1606;
	add.s32 	%r1608, %r1607, 3072;
	xor.b32  	%r1609, %r1601, -2147483648;
	mul.wide.u32 	%rd67, %r1608, 4;
	add.s64 	%rd68, %rd1, %rd67;
	st.global.u32 	[%rd68], %r1609;
	bar.warp.sync 	-1;
	ld.shared.u32 	%r1610, [%r114+13824];
	shr.u32 	%r1611, %r1610, %r328;
	and.b32  	%r1612, %r1611, %r86;
	shl.b32 	%r1613, %r1612, 2;
	add.s32 	%r1614, %r1533, %r1613;
	ld.shared.u32 	%r1615, [%r1614];
	add.s32 	%r1616, %r1, %r1615;
	add.s32 	%r1617, %r1616, 3456;
	xor.b32  	%r1618, %r1610, -2147483648;
	mul.wide.u32 	%rd69, %r1617, 4;
	add.s64 	%rd70, %rd1, %rd69;
	st.global.u32 	[%rd70], %r1618;
	bar.warp.sync 	-1;
	ld.shared.u32 	%r1619, [%r114+15360];
	shr.u32 	%r1620, %r1619, %r328;
	and.b32  	%r1621, %r1620, %r86;
	shl.b32 	%r1622, %r1621, 2;
	add.s32 	%r1623, %r1533, %r1622;
	ld.shared.u32 	%r1624, [%r1623];
	add.s32 	%r1625, %r1, %r1624;
	add.s32 	%r1626, %r1625, 3840;
	xor.b32  	%r1627, %r1619, -2147483648;
	mul.wide.u32 	%rd71, %r1626, 4;
	add.s64 	%rd72, %rd1, %rd71;
	st.global.u32 	[%rd72], %r1627;
	bar.warp.sync 	-1;
	ld.shared.u32 	%r1628, [%r114+16896];
	shr.u32 	%r1629, %r1628, %r328;
	and.b32  	%r1630, %r1629, %r86;
	shl.b32 	%r1631, %r1630, 2;
	add.s32 	%r1632, %r1533, %r1631;
	ld.shared.u32 	%r1633, [%r1632];
	add.s32 	%r1634, %r1, %r1633;
	add.s32 	%r1635, %r1634, 4224;
	xor.b32  	%r1636, %r1628, -2147483648;
	mul.wide.u32 	%rd73, %r1635, 4;
	add.s64 	%rd74, %rd1, %rd73;
	st.global.u32 	[%rd74], %r1636;
	bar.warp.sync 	-1;
	ld.shared.u32 	%r1637, [%r114+18432];
	shr.u32 	%r1638, %r1637, %r328;
	and.b32  	%r1639, %r1638, %r86;
	shl.b32 	%r1640, %r1639, 2;
	add.s32 	%r1641, %r1533, %r1640;
	ld.shared.u32 	%r1642, [%r1641];
	add.s32 	%r1643, %r1, %r1642;
	add.s32 	%r1644, %r1643, 4608;
	xor.b32  	%r1645, %r1637, -2147483648;
	mul.wide.u32 	%rd75, %r1644, 4;
	add.s64 	%rd76, %rd1, %rd75;
	st.global.u32 	[%rd76], %r1645;
	bar.warp.sync 	-1;
	ld.shared.u32 	%r1646, [%r114+19968];
	shr.u32 	%r1647, %r1646, %r328;
	and.b32  	%r1648, %r1647, %r86;
	shl.b32 	%r1649, %r1648, 2;
	add.s32 	%r1650, %r1533, %r1649;
	ld.shared.u32 	%r1651, [%r1650];
	add.s32 	%r1652, %r1, %r1651;
	add.s32 	%r1653, %r1652, 4992;
	xor.b32  	%r1654, %r1646, -2147483648;
	mul.wide.u32 	%rd77, %r1653, 4;
	add.s64 	%rd78, %rd1, %rd77;
	st.global.u32 	[%rd78], %r1654;
	bar.warp.sync 	-1;
	ld.shared.u32 	%r1655, [%r114+21504];
	shr.u32 	%r1656, %r1655, %r328;
	and.b32  	%r1657, %r1656, %r86;
	shl.b32 	%r1658, %r1657, 2;
	add.s32 	%r1659, %r1533, %r1658;
	ld.shared.u32 	%r1660, [%r1659];
	add.s32 	%r1661, %r1, %r1660;
	add.s32 	%r1662, %r1661, 5376;
	xor.b32  	%r1663, %r1655, -2147483648;
	mul.wide.u32 	%rd79, %r1662, 4;
	add.s64 	%rd80, %rd1, %rd79;
	st.global.u32 	[%rd80], %r1663;
	bar.warp.sync 	-1;
	ld.shared.u32 	%r1664, [%r114+23040];
	shr.u32 	%r1665, %r1664, %r328;
	and.b32  	%r1666, %r1665, %r86;
	shl.b32 	%r1667, %r1666, 2;
	add.s32 	%r1668, %r1533, %r1667;
	ld.shared.u32 	%r1669, [%r1668];
	add.s32 	%r1670, %r1, %r1669;
	add.s32 	%r1671, %r1670, 5760;
	xor.b32  	%r1672, %r1664, -2147483648;
	mul.wide.u32 	%rd81, %r1671, 4;
	add.s64 	%rd82, %rd1, %rd81;
	st.global.u32 	[%rd82], %r1672;
	bar.warp.sync 	-1;
	ld.shared.u32 	%r1673, [%r114+24576];
	shr.u32 	%r1674, %r1673, %r328;
	and.b32  	%r1675, %r1674, %r86;
	shl.b32 	%r1676, %r1675, 2;
	add.s32 	%r1677, %r1533, %r1676;
	ld.shared.u32 	%r1678, [%r1677];
	add.s32 	%r1679, %r1, %r1678;
	add.s32 	%r1680, %r1679, 6144;
	xor.b32  	%r1681, %r1673, -2147483648;
	mul.wide.u32 	%rd83, %r1680, 4;
	add.s64 	%rd84, %rd1, %rd83;
	st.global.u32 	[%rd84], %r1681;
	bar.warp.sync 	-1;
	ld.shared.u32 	%r1682, [%r114+26112];
	shr.u32 	%r1683, %r1682, %r328;
	and.b32  	%r1684, %r1683, %r86;
	shl.b32 	%r1685, %r1684, 2;
	add.s32 	%r1686, %r1533, %r1685;
	ld.shared.u32 	%r1687, [%r1686];
	add.s32 	%r1688, %r1, %r1687;
	add.s32 	%r1689, %r1688, 6528;
	xor.b32  	%r1690, %r1682, -2147483648;
	mul.wide.u32 	%rd85, %r1689, 4;
	add.s64 	%rd86, %rd1, %rd85;
	st.global.u32 	[%rd86], %r1690;
	bar.warp.sync 	-1;
	ld.shared.u32 	%r1691, [%r114+27648];
	shr.u32 	%r1692, %r1691, %r328;
	and.b32  	%r1693, %r1692, %r86;
	shl.b32 	%r1694, %r1693, 2;
	add.s32 	%r1695, %r1533, %r1694;
	ld.shared.u32 	%r1696, [%r1695];
	add.s32 	%r1697, %r1, %r1696;
	add.s32 	%r1698, %r1697, 6912;
	xor.b32  	%r1699, %r1691, -2147483648;
	mul.wide.u32 	%rd87, %r1698, 4;
	add.s64 	%rd88, %rd1, %rd87;
	st.global.u32 	[%rd88], %r1699;
	bar.warp.sync 	-1;
	ld.shared.u32 	%r1700, [%r114+29184];
	shr.u32 	%r1701, %r1700, %r328;
	and.b32  	%r1702, %r1701, %r86;
	shl.b32 	%r1703, %r1702, 2;
	add.s32 	%r1704, %r1533, %r1703;
	ld.shared.u32 	%r1705, [%r1704];
	add.s32 	%r1706, %r1, %r1705;
	add.s32 	%r1707, %r1706, 7296;
	xor.b32  	%r1708, %r1700, -2147483648;
	mul.wide.u32 	%rd89, %r1707, 4;
	add.s64 	%rd90, %rd1, %rd89;
	st.global.u32 	[%rd90], %r1708;
	bar.warp.sync 	-1;
	bra.uni 	$L__BB4_212;
$L__BB4_171:
	ld.param.u32 	%r1895, [_ZN3cub18CUB_300001_SM_10006detail10radix_sort29DeviceRadixSortOnesweepKernelINS1_5radix10policy_hubIiNS0_8NullTypeEjE10Policy1000ELNS0_9SortOrderE0EiS6_jiiNS1_21identity_decomposer_tEEEvPT5_SC_PT3_PKSD_PT1_PKSH_PT2_PKSL_T4_iiT6__param_8];
	mad.lo.s32 	%r306, %r3, -7680, %r1895;
	setp.ge.s32 	%p127, %r1, %r306;
	@%p127 bra 	$L__BB4_173;
	ld.shared.u32 	%r1709, [%r114];
	shr.u32 	%r1710, %r1709, %r328;
	and.b32  	%r1711, %r1710, %r86;
	shl.b32 	%r1712, %r1711, 2;
	add.s32 	%r1714, %r597, %r1712;
	ld.shared.u32 	%r1715, [%r1714+30720];
	xor.b32  	%r1716, %r1709, -2147483648;
	add.s32 	%r1717, %r1715, %r1;
	mul.wide.u32 	%rd91, %r1717, 4;
	add.s64 	%rd92, %rd1, %rd91;
	st.global.u32 	[%rd92], %r1716;
$L__BB4_173:
	bar.warp.sync 	-1;
	add.s32 	%r307, %r1, 384;
	setp.ge.s32 	%p128, %r307, %r306;
	@%p128 bra 	$L__BB4_175;
	ld.shared.u32 	%r1718, [%r114+1536];
	shr.u32 	%r1719, %r1718, %r328;
	and.b32  	%r1720, %r1719, %r86;
	shl.b32 	%r1721, %r1720, 2;
	add.s32 	%r1723, %r597, %r1721;
	ld.shared.u32 	%r1724, [%r1723+30720];
	xor.b32  	%r1725, %r1718, -2147483648;
	add.s32 	%r1726, %r1724, %r307;
	mul.wide.u32 	%rd93, %r1726, 4;
	add.s64 	%rd94, %rd1, %rd93;
	st.global.u32 	[%rd94], %r1725;
$L__BB4_175:
	bar.warp.sync 	-1;
	add.s32 	%r308, %r1, 768;
	setp.ge.s32 	%p129, %r308, %r306;
	@%p129 bra 	$L__BB4_177;
	ld.shared.u32 	%r1727, [%r114+3072];
	shr.u32 	%r1728, %r1727, %r328;
	and.b32  	%r1729, %r1728, %r86;
	shl.b32 	%r1730, %r1729, 2;
	add.s32 	%r1732, %r597, %r1730;
	ld.shared.u32 	%r1733, [%r1732+30720];
	xor.b32  	%r1734, %r1727, -2147483648;
	add.s32 	%r1735, %r1733, %r308;
	mul.wide.u32 	%rd95, %r1735, 4;
	add.s64 	%rd96, %rd1, %rd95;
	st.global.u32 	[%rd96], %r1734;
$L__BB4_177:
	bar.warp.sync 	-1;
	add.s32 	%r309, %r1, 1152;
	setp.ge.s32 	%p130, %r309, %r306;
	@%p130 bra 	$L__BB4_179;
	ld.shared.u32 	%r1736, [%r114+4608];
	shr.u32 	%r1737, %r1736, %r328;
	and.b32  	%r1738, %r1737, %r86;
	shl.b32 	%r1739, %r1738, 2;
	add.s32 	%r1741, %r597, %r1739;
	ld.shared.u32 	%r1742, [%r1741+30720];
	xor.b32  	%r1743, %r1736, -2147483648;
	add.s32 	%r1744, %r1742, %r309;
	mul.wide.u32 	%rd97, %r1744, 4;
	add.s64 	%rd98, %rd1, %rd97;
	st.global.u32 	[%rd98], %r1743;
$L__BB4_179:
	bar.warp.sync 	-1;
	add.s32 	%r310, %r1, 1536;
	setp.ge.s32 	%p131, %r310, %r306;
	@%p131 bra 	$L__BB4_181;
	ld.shared.u32 	%r1745, [%r114+6144];
	shr.u32 	%r1746, %r1745, %r328;
	and.b32  	%r1747, %r1746, %r86;
	shl.b32 	%r1748, %r1747, 2;
	add.s32 	%r1750, %r597, %r1748;
	ld.shared.u32 	%r1751, [%r1750+30720];
	xor.b32  	%r1752, %r1745, -2147483648;
	add.s32 	%r1753, %r1751, %r310;
	mul.wide.u32 	%rd99, %r1753, 4;
	add.s64 	%rd100, %rd1, %rd99;
	st.global.u32 	[%rd100], %r1752;
$L__BB4_181:
	bar.warp.sync 	-1;
	add.s32 	%r311, %r1, 1920;
	setp.ge.s32 	%p132, %r311, %r306;
	@%p132 bra 	$L__BB4_183;
	ld.shared.u32 	%r1754, [%r114+7680];
	shr.u32 	%r1755, %r1754, %r328;
	and.b32  	%r1756, %r1755, %r86;
	shl.b32 	%r1757, %r1756, 2;
	add.s32 	%r1759, %r597, %r1757;
	ld.shared.u32 	%r1760, [%r1759+30720];
	xor.b32  	%r1761, %r1754, -2147483648;
	add.s32 	%r1762, %r1760, %r311;
	mul.wide.u32 	%rd101, %r1762, 4;
	add.s64 	%rd102, %rd1, %rd101;
	st.global.u32 	[%rd102], %r1761;
$L__BB4_183:
	bar.warp.sync 	-1;
	add.s32 	%r312, %r1, 2304;
	setp.ge.s32 	%p133, %r312, %r306;
	@%p133 bra 	$L__BB4_185;
	ld.shared.u32 	%r1763, [%r114+9216];
	shr.u32 	%r1764, %r1763, %r328;
	and.b32  	%r1765, %r1764, %r86;
	shl.b32 	%r1766, %r1765, 2;
	add.s32 	%r1768, %r597, %r1766;
	ld.shared.u32 	%r1769, [%r1768+30720];
	xor.b32  	%r1770, %r1763, -2147483648;
	add.s32 	%r1771, %r1769, %r312;
	mul.wide.u32 	%rd103, %r1771, 4;
	add.s64 	%rd104, %rd1, %rd103;
	st.global.u32 	[%rd104], %r1770;
$L__BB4_185:
	bar.warp.sync 	-1;
	add.s32 	%r313, %r1, 2688;
	setp.ge.s32 	%p134, %r313, %r306;
	@%p134 bra 	$L__BB4_187;
	ld.shared.u32 	%r1772, [%r114+10752];
	shr.u32 	%r1773, %r1772, %r328;
	and.b32  	%r1774, %r1773, %r86;
	shl.b32 	%r1775, %r1774, 2;
	add.s32 	%r1777, %r597, %r1775;
	ld.shared.u32 	%r1778, [%r1777+30720];
	xor.b32  	%r1779, %r1772, -2147483648;
	add.s32 	%r1780, %r1778, %r313;
	mul.wide.u32 	%rd105, %r1780, 4;
	add.s64 	%rd106, %rd1, %rd105;
	st.global.u32 	[%rd106], %r1779;
$L__BB4_187:
	bar.warp.sync 	-1;
	or.b32  	%r314, %r1, 3072;
	setp.ge.s32 	%p135, %r314, %r306;
	@%p135 bra 	$L__BB4_189;
	ld.shared.u32 	%r1781, [%r114+12288];
	shr.u32 	%r1782, %r1781, %r328;
	and.b32  	%r1783, %r1782, %r86;
	shl.b32 	%r1784, %r1783, 2;
	add.s32 	%r1786, %r597, %r1784;
	ld.shared.u32 	%r1787, [%r1786+30720];
	xor.b32  	%r1788, %r1781, -2147483648;
	add.s32 	%r1789, %r1787, %r314;
	mul.wide.u32 	%rd107, %r1789, 4;
	add.s64 	%rd108, %rd1, %rd107;
	st.global.u32 	[%rd108], %r1788;
$L__BB4_189:
	bar.warp.sync 	-1;
	add.s32 	%r315, %r1, 3456;
	setp.ge.s32 	%p136, %r315, %r306;
	@%p136 bra 	$L__BB4_191;
	ld.shared.u32 	%r1790, [%r114+13824];
	shr.u32 	%r1791, %r1790, %r328;
	and.b32  	%r1792, %r1791, %r86;
	shl.b32 	%r1793, %r1792, 2;
	add.s32 	%r1795, %r597, %r1793;
	ld.shared.u32 	%r1796, [%r1795+30720];
	xor.b32  	%r1797, %r1790, -2147483648;
	add.s32 	%r1798, %r1796, %r315;
	mul.wide.u32 	%rd109, %r1798, 4;
	add.s64 	%rd110, %rd1, %rd109;
	st.global.u32 	[%rd110], %r1797;
$L__BB4_191:
	bar.warp.sync 	-1;
	add.s32 	%r316, %r1, 3840;
	setp.ge.s32 	%p137, %r316, %r306;
	@%p137 bra 	$L__BB4_193;
	ld.shared.u32 	%r1799, [%r114+15360];
	shr.u32 	%r1800, %r1799, %r328;
	and.b32  	%r1801, %r1800, %r86;
	shl.b32 	%r1802, %r1801, 2;
	add.s32 	%r1804, %r597, %r1802;
	ld.shared.u32 	%r1805, [%r1804+30720];
	xor.b32  	%r1806, %r1799, -2147483648;
	add.s32 	%r1807, %r1805, %r316;
	mul.wide.u32 	%rd111, %r1807, 4;
	add.s64 	%rd112, %rd1, %rd111;
	st.global.u32 	[%rd112], %r1806;
$L__BB4_193:
	bar.warp.sync 	-1;
	add.s32 	%r317, %r1, 4224;
	setp.ge.s32 	%p138, %r317, %r306;
	@%p138 bra 	$L__BB4_195;
	ld.shared.u32 	%r1808, [%r114+16896];
	shr.u32 	%r1809, %r1808, %r328;
	and.b32  	%r1810, %r1809, %r86;
	shl.b32 	%r1811, %r1810, 2;
	add.s32 	%r1813, %r597, %r1811;
	ld.shared.u32 	%r1814, [%r1813+30720];
	xor.b32  	%r1815, %r1808, -2147483648;
	add.s32 	%r1816, %r1814, %r317;
	mul.wide.u32 	%rd113, %r1816, 4;
	add.s64 	%rd114, %rd1, %rd113;
	st.global.u32 	[%rd114], %r1815;
$L__BB4_195:
	bar.warp.sync 	-1;
	add.s32 	%r318, %r1, 4608;
	setp.ge.s32 	%p139, %r318, %r306;
	@%p139 bra 	$L__BB4_197;
	ld.shared.u32 	%r1817, [%r114+18432];
	shr.u32 	%r1818, %r1817, %r328;
	and.b32  	%r1819, %r1818, %r86;
	shl.b32 	%r1820, %r1819, 2;
	add.s32 	%r1822, %r597, %r1820;
	ld.shared.u32 	%r1823, [%r1822+30720];
	xor.b32  	%r1824, %r1817, -2147483648;
	add.s32 	%r1825, %r1823, %r318;
	mul.wide.u32 	%rd115, %r1825, 4;
	add.s64 	%rd116, %rd1, %rd115;
	st.global.u32 	[%rd116], %r1824;
$L__BB4_197:
	bar.warp.sync 	-1;
	add.s32 	%r319, %r1, 4992;
	setp.ge.s32 	%p140, %r319, %r306;
	@%p140 bra 	$L__BB4_199;
	ld.shared.u32 	%r1826, [%r114+19968];
	shr.u32 	%r1827, %r1826, %r328;
	and.b32  	%r1828, %r1827, %r86;
	shl.b32 	%r1829, %r1828, 2;
	add.s32 	%r1831, %r597, %r1829;
	ld.shared.u32 	%r1832, [%r1831+30720];
	xor.b32  	%r1833, %r1826, -2147483648;
	add.s32 	%r1834, %r1832, %r319;
	mul.wide.u32 	%rd117, %r1834, 4;
	add.s64 	%rd118, %rd1, %rd117;
	st.global.u32 	[%rd118], %r1833;
$L__BB4_199:
	bar.warp.sync 	-1;
	add.s32 	%r320, %r1, 5376;
	setp.ge.s32 	%p141, %r320, %r306;
	@%p141 bra 	$L__BB4_201;
	ld.shared.u32 	%r1835, [%r114+21504];
	shr.u32 	%r1836, %r1835, %r328;
	and.b32  	%r1837, %r1836, %r86;
	shl.b32 	%r1838, %r1837, 2;
	add.s32 	%r1840, %r597, %r1838;
	ld.shared.u32 	%r1841, [%r1840+30720];
	xor.b32  	%r1842, %r1835, -2147483648;
	add.s32 	%r1843, %r1841, %r320;
	mul.wide.u32 	%rd119, %r1843, 4;
	add.s64 	%rd120, %rd1, %rd119;
	st.global.u32 	[%rd120], %r1842;
$L__BB4_201:
	bar.warp.sync 	-1;
	add.s32 	%r321, %r1, 5760;
	setp.ge.s32 	%p142, %r321, %r306;
	@%p142 bra 	$L__BB4_203;
	ld.shared.u32 	%r1844, [%r114+23040];
	shr.u32 	%r1845, %r1844, %r328;
	and.b32  	%r1846, %r1845, %r86;
	shl.b32 	%r1847, %r1846, 2;
	add.s32 	%r1849, %r597, %r1847;
	ld.shared.u32 	%r1850, [%r1849+30720];
	xor.b32  	%r1851, %r1844, -2147483648;
	add.s32 	%r1852, %r1850, %r321;
	mul.wide.u32 	%rd121, %r1852, 4;
	add.s64 	%rd122, %rd1, %rd121;
	st.global.u32 	[%rd122], %r1851;
$L__BB4_203:
	bar.warp.sync 	-1;
	or.b32  	%r322, %r1, 6144;
	setp.ge.s32 	%p143, %r322, %r306;
	@%p143 bra 	$L__BB4_205;
	ld.shared.u32 	%r1853, [%r114+24576];
	shr.u32 	%r1854, %r1853, %r328;
	and.b32  	%r1855, %r1854, %r86;
	shl.b32 	%r1856, %r1855, 2;
	add.s32 	%r1858, %r597, %r1856;
	ld.shared.u32 	%r1859, [%r1858+30720];
	xor.b32  	%r1860, %r1853, -2147483648;
	add.s32 	%r1861, %r1859, %r322;
	mul.wide.u32 	%rd123, %r1861, 4;
	add.s64 	%rd124, %rd1, %rd123;
	st.global.u32 	[%rd124], %r1860;
$L__BB4_205:
	bar.warp.sync 	-1;
	add.s32 	%r323, %r1, 6528;
	setp.ge.s32 	%p144, %r323, %r306;
	@%p144 bra 	$L__BB4_207;
	ld.shared.u32 	%r1862, [%r114+26112];
	shr.u32 	%r1863, %r1862, %r328;
	and.b32  	%r1864, %r1863, %r86;
	shl.b32 	%r1865, %r1864, 2;
	add.s32 	%r1867, %r597, %r1865;
	ld.shared.u32 	%r1868, [%r1867+30720];
	xor.b32  	%r1869, %r1862, -2147483648;
	add.s32 	%r1870, %r1868, %r323;
	mul.wide.u32 	%rd125, %r1870, 4;
	add.s64 	%rd126, %rd1, %rd125;
	st.global.u32 	[%rd126], %r1869;
$L__BB4_207:
	bar.warp.sync 	-1;
	add.s32 	%r324, %r1, 6912;
	setp.ge.s32 	%p145, %r324, %r306;
	@%p145 bra 	$L__BB4_209;
	ld.shared.u32 	%r1871, [%r114+27648];
	shr.u32 	%r1872, %r1871, %r328;
	and.b32  	%r1873, %r1872, %r86;
	shl.b32 	%r1874, %r1873, 2;
	add.s32 	%r1876, %r597, %r1874;
	ld.shared.u32 	%r1877, [%r1876+30720];
	xor.b32  	%r1878, %r1871, -2147483648;
	add.s32 	%r1879, %r1877, %r324;
	mul.wide.u32 	%rd127, %r1879, 4;
	add.s64 	%rd128, %rd1, %rd127;
	st.global.u32 	[%rd128], %r1878;
$L__BB4_209:
	bar.warp.sync 	-1;
	add.s32 	%r1880, %r1, 7296;
	ld.shared.u32 	%r325, [%r114+29184];
	shr.u32 	%r1881, %r325, %r328;
	and.b32  	%r1882, %r1881, %r86;
	shl.b32 	%r1883, %r1882, 2;
	add.s32 	%r1885, %r597, %r1883;
	ld.shared.u32 	%r1886, [%r1885+30720];
	add.s32 	%r326, %r1886, %r1880;
	setp.ge.s32 	%p146, %r1880, %r306;
	@%p146 bra 	$L__BB4_211;
	xor.b32  	%r1887, %r325, -2147483648;
	mul.wide.u32 	%rd129, %r326, 4;
	add.s64 	%rd130, %rd1, %rd129;
	st.global.u32 	[%rd130], %r1887;
$L__BB4_211:
	bar.warp.sync 	-1;
$L__BB4_212:
	ret;

}


// ===== COMPILED SASS (sm_100) =====

	.target	sm_100

	.elftype	@"ET_EXEC"


//--------------------- .note.nv.tkinfo           --------------------------
	.section	.note.nv.tkinfo,"",@"SHT_NOTE"
	.sectionflags	@"SHF_NOTE_NV_TKINFO"
	.tkinfo
        /*0018*/ 	.word	0x00000002
        /*0030*/ 	.string	""
        /*0030*/ 	.string	"ptxas"
        /*0030*/ 	.string	"Cuda compilation tools, release 13.0, V13.0.88"
        /*0030*/ 	.string	"Build cuda_13.0.r13.0/compiler.36424714_0"
        /*0030*/ 	.string	"-arch sm_100 -m 64 "



//--------------------- .note.nv.cuinfo           --------------------------
	.section	.note.nv.cuinfo,"",@"SHT_NOTE"
	.sectionflags	@"SHF_NOTE_NV_CUINFO"
        /*0018*/ 	.short	0x0002
        /*001a*/ 	.short	0x0064
        /*001c*/ 	.short	0x0082
	.zero		2


//--------------------- .nv.info                  --------------------------
	.section	.nv.info,"",@"SHT_CUDA_INFO"
	.align	4


	//----- nvinfo : EIATTR_REGCOUNT
	.align		4
        /*0000*/ 	.byte	0x04, 0x2f
        /*0002*/ 	.short	(.L_41 - .L_40)
	.align		4
.L_40:
        /*0004*/ 	.word	index@(_ZN3cub18CUB_300001_SM_10006detail11EmptyKernelIvEEvv)
        /*0008*/ 	.word	0x00000004


	//----- nvinfo : EIATTR_FRAME_SIZE
	.align		4
.L_41:
        /*000c*/ 	.byte	0x04, 0x11
        /*000e*/ 	.short	(.L_43 - .L_42)
	.align		4
.L_42:
        /*0010*/ 	.word	index@(_ZN3cub18CUB_300001_SM_10006detail11EmptyKernelIvEEvv)
        /*0014*/ 	.word	0x00000000


	//----- nvinfo : EIATTR_REGCOUNT
	.align		4
.L_43:
        /*0018*/ 	.byte	0x04, 0x2f
        /*001a*/ 	.short	(.L_45 - .L_44)
	.align		4
.L_44:
        /*001c*/ 	.word	index@(_ZN3cub18CUB_300001_SM_10006detail10radix_sort31DeviceRadixSortSingleTileKernelINS1_5radix10policy_hubIiNS0_8NullTypeEjE10Policy1000ELNS0_9SortOrderE0EiS6_jNS1_21identity_decomposer_tEEEvPKT1_PSB_PKT2_PSF_T3_iiT4_)
        /*0020*/ 	.word	0x0000007f


	//----- nvinfo : EIATTR_FRAME_SIZE
	.align		4
.L_45:
        /*0024*/ 	.byte	0x04, 0x11
        /*0026*/ 	.short	(.L_47 - .L_46)
	.align		4
.L_46:
        /*0028*/ 	.word	index@(_ZN3cub18CUB_300001_SM_10006detail10radix_sort31DeviceRadixSortSingleTileKernelINS1_5radix10policy_hubIiNS0_8NullTypeEjE10Policy1000ELNS0_9SortOrderE0EiS6_jNS1_21identity_decomposer_tEEEvPKT1_PSB_PKT2_PSF_T3_iiT4_)
        /*002c*/ 	.word	0x00000000


	//----- nvinfo : EIATTR_REGCOUNT
	.align		4
.L_47:
        /*0030*/ 	.byte	0x04, 0x2f
        /*0032*/ 	.short	(.L_49 - .L_48)
	.align		4
.L_48:
        /*0034*/ 	.word	index@(_ZN3cub18CUB_300001_SM_10006detail10radix_sort30DeviceRadixSortHistogramKernelINS1_5radix10policy_hubIiNS0_8NullTypeEjE10Policy1000ELNS0_9SortOrderE0EijNS1_21identity_decomposer_tEEEvPT2_PKT1_SB_iiT3_)
        /*0038*/ 	.word	0x00000020


	//----- nvinfo : EIATTR_FRAME_SIZE
	.align		4
.L_49:
        /*003c*/ 	.byte	0x04, 0x11
        /*003e*/ 	.short	(.L_51 - .L_50)
	.align		4
.L_50:
        /*0040*/ 	.word	index@(_ZN3cub18CUB_300001_SM_10006detail10radix_sort30DeviceRadixSortHistogramKernelINS1_5radix10policy_hubIiNS0_8NullTypeEjE10Policy1000ELNS0_9SortOrderE0EijNS1_21identity_decomposer_tEEEvPT2_PKT1_SB_iiT3_)
        /*0044*/ 	.word	0x00000000


	//----- nvinfo : EIATTR_REGCOUNT
	.align		4
.L_51:
        /*0048*/ 	.byte	0x04, 0x2f
        /*004a*/ 	.short	(.L_53 - .L_52)
	.align		4
.L_52:
        /*004c*/ 	.word	index@(_ZN3cub18CUB_300001_SM_10006detail10radix_sort33DeviceRadixSortExclusiveSumKernelINS1_5radix10policy_hubIiNS0_8NullTypeEjE10Policy1000EjEEvPT0_)
        /*0050*/ 	.word	0x00000018


	//----- nvinfo : EIATTR_FRAME_SIZE
	.align		4
.L_53:
        /*0054*/ 	.byte	0x04, 0x11
        /*0056*/ 	.short	(.L_55 - .L_54)
	.align		4
.L_54:
        /*0058*/ 	.word	index@(_ZN3cub18CUB_300001_SM_10006detail10radix_sort33DeviceRadixSortExclusiveSumKernelINS1_5radix10policy_hubIiNS0_8NullTypeEjE10Policy1000EjEEvPT0_)
        /*005c*/ 	.word	0x00000000


	//----- nvinfo : EIATTR_REGCOUNT
	.align		4
.L_55:
        /*0060*/ 	.byte	0x04, 0x2f
        /*0062*/ 	.short	(.L_57 - .L_56)
	.align		4
.L_56:
        /*0064*/ 	.word	index@(_ZN3cub18CUB_300001_SM_10006detail10radix_sort29DeviceRadixSortOnesweepKernelINS1_5radix10policy_hubIiNS0_8NullTypeEjE10Policy1000ELNS0_9SortOrderE0EiS6_jiiNS1_21identity_decomposer_tEEEvPT5_SC_PT3_PKSD_PT1_PKSH_PT2_PKSL_T4_iiT6_)
        /*0068*/ 	.word	0x00000038


	//----- nvinfo : EIATTR_FRAME_SIZE
	.align		4
.L_57:
        /*006c*/ 	.byte	0x04, 0x11
        /*006e*/ 	.short	(.L_59 - .L_58)
	.align		4
.L_58:
        /*0070*/ 	.word	index@(_ZN3cub18CUB_300001_SM_10006detail10radix_sort29DeviceRadixSortOnesweepKernelINS1_5radix10policy_hubIiNS0_8NullTypeEjE10Policy1000ELNS0_9SortOrderE0EiS6_jiiNS1_21identity_decomposer_tEEEvPT5_SC_PT3_PKSD_PT1_PKSH_PT2_PKSL_T4_iiT6_)
        /*0074*/ 	.word	0x00000000


	//----- nvinfo : EIATTR_MIN_STACK_SIZE
	.align		4
.L_59:
        /*0078*/ 	.byte	0x04, 0x12
        /*007a*/ 	.short	(.L_61 - .L_60)
	.align		4
.L_60:
        /*007c*/ 	.word	index@(_ZN3cub18CUB_300001_SM_10006detail10radix_sort29DeviceRadixSortOnesweepKernelINS1_5radix10policy_hubIiNS0_8NullTypeEjE10Policy1000ELNS0_9SortOrderE0EiS6_jiiNS1_21identity_decomposer_tEEEvPT5_SC_PT3_PKSD_PT1_PKSH_PT2_PKSL_T4_iiT6_)
        /*0080*/ 	.word	0x00000000


	//----- nvinfo : EIATTR_MIN_STACK_SIZE
	.align		4
.L_61:
        /*0084*/ 	.byte	0x04, 0x12
        /*0086*/ 	.short	(.L_63 - .L_62)
	.align		4
.L_62:
        /*0088*/ 	.word	index@(_ZN3cub18CUB_300001_SM_10006detail10radix_sort33DeviceRadixSortExclusiveSumKernelINS1_5radix10policy_hubIiNS0_8NullTypeEjE10Policy1000EjEEvPT0_)
        /*008c*/ 	.word	0x00000000


	//----- nvinfo : EIATTR_MIN_STACK_SIZE
	.align		4
.L_63:
        /*0090*/ 	.byte	0x04, 0x12
        /*0092*/ 	.short	(.L_65 - .L_64)
	.align		4
.L_64:
        /*0094*/ 	.word	index@(_ZN3cub18CUB_300001_SM_10006detail10radix_sort30DeviceRadixSortHistogramKernelINS1_5radix10policy_hubIiNS0_8NullTypeEjE10Policy1000ELNS0_9SortOrderE0EijNS1_21identity_decomposer_tEEEvPT2_PKT1_SB_iiT3_)
        /*0098*/ 	.word	0x00000000


	//----- nvinfo : EIATTR_MIN_STACK_SIZE
	.align		4
.L_65:
        /*009c*/ 	.byte	0x04, 0x12
        /*009e*/ 	.short	(.L_67 - .L_66)
	.align		4
.L_66:
        /*00a0*/ 	.word	index@(_ZN3cub18CUB_300001_SM_10006detail10radix_sort31DeviceRadixSortSingleTileKernelINS1_5radix10policy_hubIiNS0_8NullTypeEjE10Policy1000ELNS0_9SortOrderE0EiS6_jNS1_21identity_decomposer_tEEEvPKT1_PSB_PKT2_PSF_T3_iiT4_)
        /*00a4*/ 	.word	0x00000000


	//----- nvinfo : EIATTR_MIN_STACK_SIZE
	.align		4
.L_67:
        /*00a8*/ 	.byte	0x04, 0x12
        /*00aa*/ 	.short	(.L_69 - .L_68)
	.align		4
.L_68:
        /*00ac*/ 	.word	index@(_ZN3cub18CUB_300001_SM_10006detail11EmptyKernelIvEEvv)
        /*00b0*/ 	.word	0x00000000
.L_69:


//--------------------- .nv.compat                --------------------------
	.section	.nv.compat,"",@"SHT_CUDA_COMPAT_INFO"
	.align	4
        /*0000*/ 	.byte	0x02, 0x09, 0x00, 0x00, 0x02, 0x02, 0x01, 0x00, 0x02, 0x05, 0x05, 0x00, 0x03, 0x07, 0x01, 0x01
        /*0010*/ 	.byte	0x02, 0x03, 0x00, 0x00, 0x02, 0x06, 0x01, 0x00, 0x04, 0x0b, 0x08, 0x00, 0x09, 0x00, 0x00, 0x00
        /*0020*/ 	.byte	0x00, 0x00, 0x00, 0x00


//--------------------- .nv.info._ZN3cub18CUB_300001_SM_10006detail10radix_sort29DeviceRadixSortOnesweepKernelINS1_5radix10policy_hubIiNS0_8NullTypeEjE10Policy1000ELNS0_9SortOrderE0EiS6_jiiNS1_21identity_decomposer_tEEEvPT5_SC_PT3_PKSD_PT1_PKSH_PT2_PKSL_T4_iiT6_ --------------------------
	.section	.nv.info._ZN3cub18CUB_300001_SM_10006detail10radix_sort29DeviceRadixSortOnesweepKernelINS1_5radix10policy_hubIiNS0_8NullTypeEjE10Policy1000ELNS0_9SortOrderE0EiS6_jiiNS1_21identity_decomposer_tEEEvPT5_SC_PT3_PKSD_PT1_PKSH_PT2_PKSL_T4_iiT6_,"",@"SHT_CUDA_INFO"
	.sectionflags	@""
	.align	4


	//----- nvinfo : EIATTR_CUDA_API_VERSION
	.align		4
        /*0000*/ 	.byte	0x04, 0x37
        /*0002*/ 	.short	(.L_71 - .L_70)
.L_70:
        /*0004*/ 	.word	0x00000082


	//----- nvinfo : EIATTR_KPARAM_INFO
	.align		4
.L_71:
        /*0008*/ 	.byte	0x04, 0x17
        /*000a*/ 	.short	(.L_73 - .L_72)
.L_72:
        /*000c*/ 	.word	0x00000000
        /*0010*/ 	.short	0x000b
        /*0012*/ 	.short	0x004c
        /*0014*/ 	.byte	0x00, 0xf0, 0x05, 0x00


	//----- nvinfo : EIATTR_KPARAM_INFO
	.align		4
.L_73:
        /*0018*/ 	.byte	0x04, 0x17
        /*001a*/ 	.short	(.L_75 - .L_74)
.L_74:
        /*001c*/ 	.word	0x00000000
        /*0020*/ 	.short	0x000a
        /*0022*/ 	.short	0x0048
        /*0024*/ 	.byte	0x00, 0xf0, 0x11, 0x00


	//----- nvinfo : EIATTR_KPARAM_INFO
	.align		4
.L_75:
        /*0028*/ 	.byte	0x04, 0x17
        /*002a*/ 	.short	(.L_77 - .L_76)
.L_76:
        /*002c*/ 	.word	0x00000000
        /*0030*/ 	.short	0x0009
        /*0032*/ 	.short	0x0044
        /*0034*/ 	.byte	0x00, 0xf0, 0x11, 0x00


	//----- nvinfo : EIATTR_KPARAM_INFO
	.align		4
.L_77:
        /*0038*/ 	.byte	0x04, 0x17
        /*003a*/ 	.short	(.L_79 - .L_78)
.L_78:
        /*003c*/ 	.word	0x00000000
        /*0040*/ 	.short	0x0008
        /*0042*/ 	.short	0x0040
        /*0044*/ 	.byte	0x00, 0xf0, 0x11, 0x00


	//----- nvinfo : EIATTR_KPARAM_INFO
	.align		4
.L_79:
        /*0048*/ 	.byte	0x04, 0x17
        /*004a*/ 	.short	(.L_81 - .L_80)
.L_80:
        /*004c*/ 	.word	0x00000000
        /*0050*/ 	.short	0x0007
        /*0052*/ 	.short	0x0038
        /*0054*/ 	.byte	0x00, 0xf5, 0x21, 0x00


	//----- nvinfo : EIATTR_KPARAM_INFO
	.align		4
.L_81:
        /*0058*/ 	.byte	0x04, 0x17
        /*005a*/ 	.short	(.L_83 - .L_82)
.L_82:
        /*005c*/ 	.word	0x00000000
        /*0060*/ 	.short	0x0006
        /*0062*/ 	.short	0x0030
        /*0064*/ 	.byte	0x00, 0xf5, 0x21, 0x00


	//----- nvinfo : EIATTR_KPARAM_INFO
	.align		4
.L_83:
        /*0068*/ 	.byte	0x04, 0x17
        /*006a*/ 	.short	(.L_85 - .L_84)
.L_84:
        /*006c*/ 	.word	0x00000000
        /*0070*/ 	.short	0x0005
        /*0072*/ 	.short	0x0028
        /*0074*/ 	.byte	0x00, 0xf5, 0x21, 0x00


	//----- nvinfo : EIATTR_KPARAM_INFO
	.align		4
.L_85:
        /*0078*/ 	.byte	0x04, 0x17
        /*007a*/ 	.short	(.L_87 - .L_86)
.L_86:
        /*007c*/ 	.word	0x00000000
        /*0080*/ 	.short	0x0004
        /*0082*/ 	.short	0x0020
        /*0084*/ 	.byte	0x00, 0xf5, 0x21, 0x00


	//----- nvinfo : EIATTR_KPARAM_INFO
	.align		4
.L_87:
        /*0088*/ 	.byte	0x04, 0x17
        /*008a*/ 	.short	(.L_89 - .L_88)
.L_88:
        /*008c*/ 	.word	0x00000000
        /*0090*/ 	.short	0x0003
        /*0092*/ 	.short	0x0018
        /*0094*/ 	.byte	0x00, 0xf5, 0x21, 0x00


	//----- nvinfo : EIATTR_KPARAM_INFO
	.align		4
.L_89:
        /*0098*/ 	.byte	0x04, 0x17
        /*009a*/ 	.short	(.L_91 - .L_90)
.L_90:
        /*009c*/ 	.word	0x00000000
        /*00a0*/ 	.short	0x0002
        /*00a2*/ 	.short	0x0010
        /*00a4*/ 	.byte	0x00, 0xf5, 0x21, 0x00


	//----- nvinfo : EIATTR_KPARAM_INFO
	.align		4
.L_91:
        /*00a8*/ 	.byte	0x04, 0x17
        /*00aa*/ 	.short	(.L_93 - .L_92)
.L_92:
        /*00ac*/ 	.word	0x00000000
        /*00b0*/ 	.short	0x0001
        /*00b2*/ 	.short	0x0008
        /*00b4*/ 	.byte	0x00, 0xf5, 0x21, 0x00


	//----- nvinfo : EIATTR_KPARAM_INFO
	.align		4
.L_93:
        /*00b8*/ 	.byte	0x04, 0x17
        /*00ba*/ 	.short	(.L_95 - .L_94)
.L_94:
        /*00bc*/ 	.word	0x00000000
        /*00c0*/ 	.short	0x0000
        /*00c2*/ 	.short	0x0000
        /*00c4*/ 	.byte	0x00, 0xf5, 0x21, 0x00


	//----- nvinfo : EIATTR_SPARSE_MMA_MASK
	.align		4
.L_95:
        /*00c8*/ 	.byte	0x03, 0x50
        /*00ca*/ 	.short	0x0000


	//----- nvinfo : EIATTR_MAXREG_COUNT
	.align		4
        /*00cc*/ 	.byte	0x03, 0x1b
        /*00ce*/ 	.short	0x00a8


	//----- nvinfo : EIATTR_NUM_BARRIERS
	.align		4
        /*00d0*/ 	.byte	0x02, 0x4c
        /*00d2*/ 	.byte	0x01
	.zero		1


	//----- nvinfo : EIATTR_MERCURY_ISA_VERSION
	.align		4
        /*00d4*/ 	.byte	0x03, 0x5f
        /*00d6*/ 	.short	0x0101


	//----- nvinfo : EIATTR_COOP_GROUP_MASK_REGIDS
	.align		4
        /*00d8*/ 	.byte	0x04, 0x29
        /*00da*/ 	.short	(.L_97 - .L_96)


	//   ....[0]....
.L_96:
        /*00dc*/ 	.word	0xffffffff


	//   ....[1]....
        /*00e0*/ 	.word	0x05000020


	//   ....[2]....
        /*00e4*/ 	.word	0xffffffff


	//   ....[3]....
        /*00e8*/ 	.word	0xffffffff


	//   ....[4]....
        /*00ec*/ 	.word	0xffffffff


	//   ....[5]....
        /*00f0*/ 	.word	0xffffffff


	//   ....[6]....
        /*00f4*/ 	.word	0xffffffff


	//   ....[7]....
        /*00f8*/ 	.word	0xffffffff


	//   ....[8]....
        /*00fc*/ 	.word	0xffffffff


	//   ....[9]....
        /*0100*/ 	.word	0xffffffff


	//   ....[10]....
        /*0104*/ 	.word	0xffffffff


	//   ....[11]....
        /*0108*/ 	.word	0xffffffff


	//   ....[12]....
        /*010c*/ 	.word	0xffffffff


	//   ....[13]....
        /*0110*/ 	.word	0xffffffff


	//   ....[14]....
        /*0114*/ 	.word	0xffffffff


	//   ....[15]....
        /*0118*/ 	.word	0xffffffff


	//   ....[16]....
        /*011c*/ 	.word	0xffffffff


	//   ....[17]....
        /*0120*/ 	.word	0xffffffff


	//   ....[18]....
        /*0124*/ 	.word	0xffffffff


	//   ....[19]....
        /*0128*/ 	.word	0xffffffff


	//   ....[20]....
        /*012c*/ 	.word	0xffffffff


	//   ....[21]....
        /*0130*/ 	.word	0xffffffff


	//   ....[22]....
        /*0134*/ 	.word	0xffffffff


	//   ....[23]....
        /*0138*/ 	.word	0xffffffff


	//   ....[24]....
        /*013c*/ 	.word	0xffffffff


	//   ....[25]....
        /*0140*/ 	.word	0xffffffff


	//   ....[26]....
        /*0144*/ 	.word	0xffffffff


	//   ....[27]....
        /*0148*/ 	.word	0xffffffff


	//   ....[28]....
        /*014c*/ 	.word	0xffffffff


	//   ....[29]....
        /*0150*/ 	.word	0xffffffff


	//   ....[30]....
        /*0154*/ 	.word	0xffffffff


	//   ....[31]....
        /*0158*/ 	.word	0xffffffff


	//   ....[32]....
        /*015c*/ 	.word	0xffffffff


	//   ....[33]....
        /*0160*/ 	.word	0xffffffff


	//   ....[34]....
        /*0164*/ 	.word	0xffffffff


	//   ....[35]....
        /*0168*/ 	.word	0xffffffff


	//   ....[36]....
        /*016c*/ 	.word	0xffffffff


	//   ....[37]....
        /*0170*/ 	.word	0xffffffff


	//   ....[38]....
        /*0174*/ 	.word	0xffffffff


	//   ....[39]....
        /*0178*/ 	.word	0xffffffff


	//   ....[40]....
        /*017c*/ 	.word	0xffffffff


	//   ....[41]....
        /*0180*/ 	.word	0xffffffff


	//   ....[42]....
        /*0184*/ 	.word	0xffffffff


	//   ....[43]....
        /*0188*/ 	.word	0xffffffff


	//   ....[44]....
        /*018c*/ 	.word	0xffffffff


	//   ....[45]....
        /*0190*/ 	.word	0xffffffff


	//   ....[46]....
        /*0194*/ 	.word	0xffffffff


	//   ....[47]....
        /*0198*/ 	.word	0xffffffff


	//   ....[48]....
        /*019c*/ 	.word	0xffffffff


	//   ....[49]....
        /*01a0*/ 	.word	0xffffffff


	//   ....[50]....
        /*01a4*/ 	.word	0xffffffff


	//   ....[51]....
        /*01a8*/ 	.word	0xffffffff


	//   ....[52]....
        /*01ac*/ 	.word	0xffffffff


	//   ....[53]....
        /*01b0*/ 	.word	0xffffffff


	//   ....[54]....
        /*01b4*/ 	.word	0xffffffff


	//   ....[55]....
        /*01b8*/ 	.word	0xffffffff


	//   ....[56]....
        /*01bc*/ 	.word	0xffffffff


	//   ....[57]....
        /*01c0*/ 	.word	0xffffffff


	//   ....[58]....
        /*01c4*/ 	.word	0xffffffff


	//   ....[59]....
        /*01c8*/ 	.word	0xffffffff


	//   ....[60]....
        /*01cc*/ 	.word	0xffffffff


	//   ....[61]....
        /*01d0*/ 	.word	0xffffffff


	//   ....[62]....
        /*01d4*/ 	.word	0xffffffff


	//   ....[63]....
        /*01d8*/ 	.word	0xffffffff


	//   ....[64]....
        /*01dc*/ 	.word	0xffffffff


	//   ....[65]....
        /*01e0*/ 	.word	0xffffffff


	//   ....[66]....
        /*01e4*/ 	.word	0xffffffff


	//   ....[67]....
        /*01e8*/ 	.word	0xffffffff


	//   ....[68]....
        /*01ec*/ 	.word	0xffffffff


	//   ....[69]....
        /*01f0*/ 	.word	0xffffffff


	//   ....[70]....
        /*01f4*/ 	.word	0xffffffff


	//   ....[71]....
        /*01f8*/ 	.word	0xffffffff


	//   ....[72]....
        /*01fc*/ 	.word	0xffffffff


	//   ....[73]....
        /*0200*/ 	.word	0xffffffff


	//   ....[74]....
        /*0204*/ 	.word	0xffffffff


	//   ....[75]....
        /*0208*/ 	.word	0xffffffff


	//   ....[76]....
        /*020c*/ 	.word	0xffffffff


	//   ....[77]....
        /*0210*/ 	.word	0xffffffff


	//   ....[78]....
        /*0214*/ 	.word	0xffffffff


	//   ....[79]....
        /*0218*/ 	.word	0xffffffff


	//   ....[80]....
        /*021c*/ 	.word	0xffffffff


	//   ....[81]....
        /*0220*/ 	.word	0xffffffff


	//   ....[82]....
        /*0224*/ 	.word	0xffffffff


	//   ....[83]....
        /*0228*/ 	.word	0xffffffff


	//   ....[84]....
        /*022c*/ 	.word	0xffffffff


	//   ....[85]....
        /*0230*/ 	.word	0xffffffff


	//   ....[86]....
        /*0234*/ 	.word	0xffffffff


	//   ....[87]....
        /*0238*/ 	.word	0xffffffff


	//   ....[88]....
        /*023c*/ 	.word	0xffffffff


	//   ....[89]....
        /*0240*/ 	.word	0xffffffff


	//   ....[90]....
        /*0244*/ 	.word	0xffffffff


	//   ....[91]....
        /*0248*/ 	.word	0xffffffff


	//   ....[92]....
        /*024c*/ 	.word	0xffffffff


	//   ....[93]....
        /*0250*/ 	.word	0xffffffff


	//   ....[94]....
        /*0254*/ 	.word	0xffffffff


	//   ....[95]....
        /*0258*/ 	.word	0xffffffff


	//   ....[96]....
        /*025c*/ 	.word	0xffffffff


	//   ....[97]....
        /*0260*/ 	.word	0xffffffff


	//   ....[98]....
        /*0264*/ 	.word	0xffffffff


	//   ....[99]....
        /*0268*/ 	.word	0xffffffff


	//   ....[100]....
        /*026c*/ 	.word	0xffffffff


	//   ....[101]....
        /*0270*/ 	.word	0xffffffff


	//   ....[102]....
        /*0274*/ 	.word	0xffffffff


	//   ....[103]....
        /*0278*/ 	.word	0xffffffff


	//   ....[104]....
        /*027c*/ 	.word	0xffffffff


	//   ....[105]....
        /*0280*/ 	.word	0xffffffff


	//   ....[106]....
        /*0284*/ 	.word	0xffffffff


	//   ....[107]....
        /*0288*/ 	.word	0xffffffff


	//   ....[108]....
        /*028c*/ 	.word	0xffffffff


	//   ....[109]....
        /*0290*/ 	.word	0xffffffff


	//   ....[110]....
        /*0294*/ 	.word	0xffffffff


	//   ....[111]....
        /*0298*/ 	.word	0xffffffff


	//   ....[112]....
        /*029c*/ 	.word	0xffffffff


	//   ....[113]....
        /*02a0*/ 	.word	0xffffffff


	//   ....[114]....
        /*02a4*/ 	.word	0xffffffff


	//   ....[115]....
        /*02a8*/ 	.word	0xffffffff


	//   ....[116]....
        /*02ac*/ 	.word	0xffffffff


	//   ....[117]....
        /*02b0*/ 	.word	0xffffffff


	//   ....[118]....
        /*02b4*/ 	.word	0xffffffff


	//   ....[119]....
        /*02b8*/ 	.word	0xffffffff


	//   ....[120]....
        /*02bc*/ 	.word	0xffffffff


	//   ....[121]....
        /*02c0*/ 	.word	0xffffffff


	//   ....[122]....
        /*02c4*/ 	.word	0xffffffff


	//   ....[123]....
        /*02c8*/ 	.word	0xffffffff


	//   ....[124]....
        /*02cc*/ 	.word	0xffffffff


	//   ....[125]....
        /*02d0*/ 	.word	0xffffffff


	//   ....[126]....
        /*02d4*/ 	.word	0xffffffff


	//   ....[127]....
        /*02d8*/ 	.word	0xffffffff


	//   ....[128]....
        /*02dc*/ 	.word	0xffffffff


	//   ....[129]....
        /*02e0*/ 	.word	0xffffffff


	//   ....[130]....
        /*02e4*/ 	.word	0xffffffff


	//   ....[131]....
        /*02e8*/ 	.word	0xffffffff


	//   ....[132]....
        /*02ec*/ 	.word	0xffffffff


	//   ....[133]....
        /*02f0*/ 	.word	0xffffffff


	//   ....[134]....
        /*02f4*/ 	.word	0xffffffff


	//   ....[135]....
        /*02f8*/ 	.word	0xffffffff


	//   ....[136]....
        /*02fc*/ 	.word	0xffffffff


	//   ....[137]....
        /*0300*/ 	.word	0xffffffff


	//   ....[138]....
        /*0304*/ 	.word	0xffffffff


	//   ....[139]....
        /*0308*/ 	.word	0xffffffff


	//   ....[140]....
        /*030c*/ 	.word	0xffffffff


	//   ....[141]....
        /*0310*/ 	.word	0xffffffff


	//   ....[142]....
        /*0314*/ 	.word	0xffffffff


	//   ....[143]....
        /*0318*/ 	.word	0xffffffff


	//   ....[144]....
        /*031c*/ 	.word	0xffffffff


	//   ....[145]....
        /*0320*/ 	.word	0xffffffff


	//   ....[146]....
        /*0324*/ 	.word	0xffffffff


	//   ....[147]....
        /*0328*/ 	.word	0xffffffff


	//   ....[148]....
        /*032c*/ 	.word	0xffffffff


	//   ....[149]....
        /*0330*/ 	.word	0xffffffff


	//   ....[150]....
        /*0334*/ 	.word	0xffffffff


	//   ....[151]....
        /*0338*/ 	.word	0xffffffff


	//   ....[152]....
        /*033c*/ 	.word	0xffffffff


	//   ....[153]....
        /*0340*/ 	.word	0xffffffff


	//   ....[154]....
        /*0344*/ 	.word	0xffffffff


	//   ....[155]....
        /*0348*/ 	.word	0xffffffff


	//   ....[156]....
        /*034c*/ 	.word	0xffffffff


	//   ....[157]....
        /*0350*/ 	.word	0xffffffff


	//   ....[158]....
        /*0354*/ 	.word	0xffffffff


	//   ....[159]....
        /*0358*/ 	.word	0xffffffff


	//   ....[160]....
        /*035c*/ 	.word	0xffffffff


	//   ....[161]....
        /*0360*/ 	.word	0xffffffff


	//   ....[162]....
        /*0364*/ 	.word	0xffffffff


	//   ....[163]....
        /*0368*/ 	.word	0xffffffff


	//   ....[164]....
        /*036c*/ 	.word	0xffffffff


	//   ....[165]....
        /*0370*/ 	.word	0xffffffff


	//   ....[166]....
        /*0374*/ 	.word	0xffffffff


	//   ....[167]....
        /*0378*/ 	.word	0xffffffff


	//   ....[168]....
        /*037c*/ 	.word	0xffffffff


	//   ....[169]....
        /*0380*/ 	.word	0xffffffff


	//   ....[170]....
        /*0384*/ 	.word	0xffffffff


	//   ....[171]....
        /*0388*/ 	.word	0xffffffff


	//   ....[172]....
        /*038c*/ 	.word	0xffffffff


	//   ....[173]....
        /*0390*/ 	.word	0xffffffff


	//   ....[174]....
        /*0394*/ 	.word	0xffffffff


	//   ....[175]....
        /*0398*/ 	.word	0xffffffff


	//   ....[176]....
        /*039c*/ 	.word	0xffffffff


	//   ....[177]....
        /*03a0*/ 	.word	0xffffffff


	//   ....[178]....
        /*03a4*/ 	.word	0xffffffff


	//   ....[179]....
        /*03a8*/ 	.word	0xffffffff


	//   ....[180]....
        /*03ac*/ 	.word	0xffffffff


	//   ....[181]....
        /*03b0*/ 	.word	0xffffffff


	//   ....[182]....
        /*03b4*/ 	.word	0xffffffff


	//   ....[183]....
        /*03b8*/ 	.word	0xffffffff


	//   ....[184]....
        /*03bc*/ 	.word	0xffffffff


	//   ....[185]....
        /*03c0*/ 	.word	0xffffffff


	//   ....[186]....
        /*03c4*/ 	.word	0xffffffff


	//   ....[187]....
        /*03c8*/ 	.word	0x05000000


	//   ....[188]....
        /*03cc*/ 	.word	0xffffffff


	//   ....[189]....
        /*03d0*/ 	.word	0xffffffff


	//   ....[190]....
        /*03d4*/ 	.word	0xffffffff


	//   ....[191]....
        /*03d8*/ 	.word	0xffffffff


	//   ....[192]....
        /*03dc*/ 	.word	0xffffffff


	//   ....[193]....
        /*03e0*/ 	.word	0xffffffff


	//   ....[194]....
        /*03e4*/ 	.word	0xffffffff


	//   ....[195]....
        /*03e8*/ 	.word	0xffffffff


	//   ....[196]....
        /*03ec*/ 	.word	0xffffffff


	//   ....[197]....
        /*03f0*/ 	.word	0xffffffff


	//   ....[198]....
        /*03f4*/ 	.word	0xffffffff


	//   ....[199]....
        /*03f8*/ 	.word	0xffffffff


	//   ....[200]....
        /*03fc*/ 	.word	0xffffffff


	//   ....[201]....
        /*0400*/ 	.word	0xffffffff


	//   ....[202]....
        /*0404*/ 	.word	0xffffffff


	//   ....[203]....
        /*0408*/ 	.word	0xffffffff


	//   ....[204]....
        /*040c*/ 	.word	0xffffffff


	//   ....[205]....
        /*0410*/ 	.word	0xffffffff


	//   ....[206]....
        /*0414*/ 	.word	0xffffffff


	//   ....[207]....
        /*0418*/ 	.word	0xffffffff


	//   ....[208]....
        /*041c*/ 	.word	0xffffffff


	//   ....[209]....
        /*0420*/ 	.word	0xffffffff


	//   ....[210]....
        /*0424*/ 	.word	0xffffffff


	//   ....[211]....
        /*0428*/ 	.word	0xffffffff


	//   ....[212]....
        /*042c*/ 	.word	0xffffffff


	//   ....[213]....
        /*0430*/ 	.word	0xffffffff


	//   ....[214]....
        /*0434*/ 	.word	0xffffffff


	//   ....[215]....
        /*0438*/ 	.word	0xffffffff


	//   ....[216]....
        /*043c*/ 	.word	0xffffffff


	//   ....[217]....
        /*0440*/ 	.word	0xffffffff


	//   ....[218]....
        /*0444*/ 	.word	0xffffffff


	//   ....[219]....
        /*0448*/ 	.word	0xffffffff


	//   ....[220]....
        /*044c*/ 	.word	0xffffffff


	//   ....[221]....
        /*0450*/ 	.word	0xffffffff


	//   ....[222]....
        /*0454*/ 	.word	0xffffffff


	//   ....[223]....
        /*0458*/ 	.word	0xffffffff


	//   ....[224]....
        /*045c*/ 	.word	0xffffffff


	//   ....[225]....
        /*0460*/ 	.word	0xffffffff


	//   ....[226]....
        /*0464*/ 	.word	0xffffffff


	//   ....[227]....
        /*0468*/ 	.word	0xffffffff


	//   ....[228]....
        /*046c*/ 	.word	0x05000031


	//   ....[229]....
        /*0470*/ 	.word	0x05000031


	//   ....[230]....
        /*0474*/ 	.word	0x05000031


	//   ....[231]....
        /*0478*/ 	.word	0x05000031


	//   ....[232]....
        /*047c*/ 	.word	0x05000031


	//----- nvinfo : EIATTR_COOP_GROUP_INSTR_OFFSETS
	.align		4
.L_97:
        /*0480*/ 	.byte	0x04, 0x28
        /*0482*/ 	.short	(.L_99 - .L_98)


	//   ....[0]....
.L_98:
        /*0484*/ 	.word	0x00000f10


	//   ....[1]....
        /*0488*/ 	.word	0x00001a20


	//   ....[2]....
        /*048c*/ 	.word	0x00002440


	//   ....[3]....
        /*0490*/ 	.word	0x00002460


	//   ....[4]....
        /*0494*/ 	.word	0x00002480


	//   ....[5]....
        /*0498*/ 	.word	0x000024a0


	//   ....[6]....
        /*049c*/ 	.word	0x000024c0


	//   ....[7]....
        /*04a0*/ 	.word	0x00002990


	//   ....[8]....
        /*04a4*/ 	.word	0x000029a0


	//   ....[9]....
        /*04a8*/ 	.word	0x000029c0


	//   ....[10]....
        /*04ac*/ 	.word	0x000029e0


	//   ....[11]....
        /*04b0*/ 	.word	0x00002a30


	//   ....[12]....
        /*04b4*/ 	.word	0x00002a60


	//   ....[13]....
        /*04b8*/ 	.word	0x00002aa0


	//   ....[14]....
        /*04bc*/ 	.word	0x00002ac0


	//   ....[15]....
        /*04c0*/ 	.word	0x00002c00


	//   ....[16]....
        /*04c4*/ 	.word	0x00002c40


	//   ....[17]....
        /*04c8*/ 	.word	0x00002c50


	//   ....[18]....
        /*04cc*/ 	.word	0x00002c70


	//   ....[19]....
        /*04d0*/ 	.word	0x00002cb0


	//   ....[20]....
        /*04d4*/ 	.word	0x00002ce0


	//   ....[21]....
        /*04d8*/ 	.word	0x00002d20


	//   ....[22]....
        /*04dc*/ 	.word	0x00002d40


	//   ....[23]....
        /*04e0*/ 	.word	0x00002d60


	//   ....[24]....
        /*04e4*/ 	.word	0x00002e60


	//   ....[25]....
        /*04e8*/ 	.word	0x00002eb0


	//   ....[26]....
        /*04ec*/ 	.word	0x00002ec0


	//   ....[27]....
        /*04f0*/ 	.word	0x00002ee0


	//   ....[28]....
        /*04f4*/ 	.word	0x00002f20


	//   ....[29]....
        /*04f8*/ 	.word	0x00002f50


	//   ....[30]....
        /*04fc*/ 	.word	0x00002f90


	//   ....[31]....
        /*0500*/ 	.word	0x00002fb0


	//   ....[32]....
        /*0504*/ 	.word	0x00002fd0


	//   ....[33]....
        /*0508*/ 	.word	0x000030d0


	//   ....[34]....
        /*050c*/ 	.word	0x00003120


	//   ....[35]....
        /*0510*/ 	.word	0x00003130


	//   ....[36]....
        /*0514*/ 	.word	0x00003150


	//   ....[37]....
        /*0518*/ 	.word	0x00003190


	//   ....[38]....
        /*051c*/ 	.word	0x000031c0


	//   ....[39]....
        /*0520*/ 	.word	0x00003200


	//   ....[40]....
        /*0524*/ 	.word	0x00003220


	//   ....[41]....
        /*0528*/ 	.word	0x00003240


	//   ....[42]....
        /*052c*/ 	.word	0x00003370


	//   ....[43]....
        /*0530*/ 	.word	0x00003380


	//   ....[44]....
        /*0534*/ 	.word	0x000033b0


	//   ....[45]....
        /*0538*/ 	.word	0x000033d0


	//   ....[46]....
        /*053c*/ 	.word	0x00003420


	//   ....[47]....
        /*0540*/ 	.word	0x00003440


	//   ....[48]....
        /*0544*/ 	.word	0x00003480


	//   ....[49]....
        /*0548*/ 	.word	0x000034a0


	//   ....[50]....
        /*054c*/ 	.word	0x000034f0


	//   ....[51]....
        /*0550*/ 	.word	0x000035d0


	//   ....[52]....
        /*0554*/ 	.word	0x000035e0


	//   ....[53]....
        /*0558*/ 	.word	0x00003610


	//   ....[54]....
        /*055c*/ 	.word	0x00003640


	//   ....[55]....
        /*0560*/ 	.word	0x00003690


	//   ....[56]....
        /*0564*/ 	.word	0x000036a0


	//   ....[57]....
        /*0568*/ 	.word	0x000036e0


	//   ....[58]....
        /*056c*/ 	.word	0x00003710


	//   ....[59]....
        /*0570*/ 	.word	0x00003740


	//   ....[60]....
        /*0574*/ 	.word	0x000037f0


	//   ....[61]....
        /*0578*/ 	.word	0x00003820


	//   ....[62]....
        /*057c*/ 	.word	0x00003830


	//   ....[63]....
        /*0580*/ 	.word	0x00003880


	//   ....[64]....
        /*0584*/ 	.word	0x000038b0


	//   ....[65]....
        /*0588*/ 	.word	0x000038e0


	//   ....[66]....
        /*058c*/ 	.word	0x00003910


	//   ....[67]....
        /*0590*/ 	.word	0x00003940


	//   ....[68]....
        /*0594*/ 	.word	0x00003970


	//   ....[69]....
        /*0598*/ 	.word	0x00003a50


	//   ....[70]....
        /*059c*/ 	.word	0x00003aa0


	//   ....[71]....
        /*05a0*/ 	.word	0x00003ab0


	//   ....[72]....
        /*05a4*/ 	.word	0x00003b00


	//   ....[73]....
        /*05a8*/ 	.word	0x00003b30


	//   ....[74]....
        /*05ac*/ 	.word	0x00003b60


	//   ....[75]....
        /*05b0*/ 	.word	0x00003b90


	//   ....[76]....
        /*05b4*/ 	.word	0x00003bc0


	//   ....[77]....
        /*05b8*/ 	.word	0x00003bf0


	//   ....[78]....
        /*05bc*/ 	.word	0x00003cd0


	//   ....[79]....
        /*05c0*/ 	.word	0x00003ce0


	//   ....[80]....
        /*05c4*/ 	.word	0x00003d00


	//   ....[81]....
        /*05c8*/ 	.word	0x00003d60


	//   ....[82]....
        /*05cc*/ 	.word	0x00003d90


	//   ....[83]....
        /*05d0*/ 	.word	0x00003da0


	//   ....[84]....
        /*05d4*/ 	.word	0x00003de0


	//   ....[85]....
        /*05d8*/ 	.word	0x00003e10


	//   ....[86]....
        /*05dc*/ 	.word	0x00003e40


	//   ....[87]....
        /*05e0*/ 	.word	0x00003f70


	//   ....[88]....
        /*05e4*/ 	.word	0x00003f80


	//   ....[89]....
        /*05e8*/ 	.word	0x00003fd0


	//   ....[90]....
        /*05ec*/ 	.word	0x00004000


	//   ....[91]....
        /*05f0*/ 	.word	0x00004010


	//   ....[92]....
        /*05f4*/ 	.word	0x00004050


	//   ....[93]....
        /*05f8*/ 	.word	0x00004080


	//   ....[94]....
        /*05fc*/ 	.word	0x000040b0


	//   ....[95]....
        /*0600*/ 	.word	0x000040e0


	//   ....[96]....
        /*0604*/ 	.word	0x00004210


	//   ....[97]....
        /*0608*/ 	.word	0x00004220


	//   ....[98]....
        /*060c*/ 	.word	0x00004270


	//   ....[99]....
        /*0610*/ 	.word	0x000042a0


	//   ....[100]....
        /*0614*/ 	.word	0x000042b0


	//   ....[101]....
        /*0618*/ 	.word	0x000042f0


	//   ....[102]....
        /*061c*/ 	.word	0x00004320


	//   ....[103]....
        /*0620*/ 	.word	0x00004350


	//   ....[104]....
        /*0624*/ 	.word	0x00004380


	//   ....[105]....
        /*0628*/ 	.word	0x000044a0


	//   ....[106]....
        /*062c*/ 	.word	0x000044b0


	//   ....[107]....
        /*0630*/ 	.word	0x00004500


	//   ....[108]....
        /*0634*/ 	.word	0x00004530


	//   ....[109]....
        /*0638*/ 	.word	0x00004540


	//   ....[110]....
        /*063c*/ 	.word	0x00004580


	//   ....[111]....
        /*0640*/ 	.word	0x000045b0


	//   ....[112]....
        /*0644*/ 	.word	0x000045e0


	//   ....[113]....
        /*0648*/ 	.word	0x00004610


	//   ....[114]....
        /*064c*/ 	.word	0x00004730


	//   ....[115]....
        /*0650*/ 	.word	0x00004740


	//   ....[116]....
        /*0654*/ 	.word	0x00004790


	//   ....[117]....
        /*0658*/ 	.word	0x000047c0


	//   ....[118]....
        /*065c*/ 	.word	0x000047d0


	//   ....[119]....
        /*0660*/ 	.word	0x00004810


	//   ....[120]....
        /*0664*/ 	.word	0x00004840


	//   ....[121]....
        /*0668*/ 	.word	0x00004870


	//   ....[122]....
        /*066c*/ 	.word	0x000048a0


	//   ....[123]....
        /*0670*/ 	.word	0x000049a0


	//   ....[124]....
        /*0674*/ 	.word	0x000049b0


	//   ....[125]....
        /*0678*/ 	.word	0x00004a00


	//   ....[126]....
        /*067c*/ 	.word	0x00004a30


	//   ....[127]....
        /*0680*/ 	.word	0x00004a60


	//   ....[128]....
        /*0684*/ 	.word	0x00004a90


	//   ....[129]....
        /*0688*/ 	.word	0x00004ac0


	//   ....[130]....
        /*068c*/ 	.word	0x00004af0


	//   ....[131]....
        /*0690*/ 	.word	0x00004b20


	//   ....[132]....
        /*0694*/ 	.word	0x00004c30


	//   ....[133]....
        /*0698*/ 	.word	0x00004c40


	//   ....[134]....
        /*069c*/ 	.word	0x00004c50


	//   ....[135]....
        /*06a0*/ 	.word	0x00004ca0


	//   ....[136]....
        /*06a4*/ 	.word	0x00004cd0


	//   ....[137]....
        /*06a8*/ 	.word	0x00004d00


	//   ....[138]....
        /*06ac*/ 	.word	0x00004d30


	//   ....[139]....
        /*06b0*/ 	.word	0x00004d60


	//   ....[140]....
        /*06b4*/ 	.word	0x00004d90


	//   ....[141]....
        /*06b8*/ 	.word	0x00004e80


	//   ....[142]....
        /*06bc*/ 	.word	0x00004eb0


	//   ....[143]....
        /*06c0*/ 	.word	0x00004ec0


	//   ....[144]....
        /*06c4*/ 	.word	0x00004f10


	//   ....[145]....
        /*06c8*/ 	.word	0x00004f40


	//   ....[146]....
        /*06cc*/ 	.word	0x00004f70


	//   ....[147]....
        /*06d0*/ 	.word	0x00004fa0


	//   ....[148]....
        /*06d4*/ 	.word	0x00004fd0


	//   ....[149]....
        /*06d8*/ 	.word	0x00005000


	//   ....[150]....
        /*06dc*/ 	.word	0x00005110


	//   ....[151]....
        /*06e0*/ 	.word	0x00005130


	//   ....[152]....
        /*06e4*/ 	.word	0x00005140


	//   ....[153]....
        /*06e8*/ 	.word	0x00005190


	//   ....[154]....
        /*06ec*/ 	.word	0x000051c0


	//   ....[155]....
        /*06f0*/ 	.word	0x000051f0


	//   ....[156]....
        /*06f4*/ 	.word	0x00005220


	//   ....[157]....
        /*06f8*/ 	.word	0x00005250


	//   ....[158]....
        /*06fc*/ 	.word	0x00005280


	//   ....[159]....
        /*0700*/ 	.word	0x00005360


	//   ....[160]....
        /*0704*/ 	.word	0x000053a0


	//   ....[161]....
        /*0708*/ 	.word	0x000053b0


	//   ....[162]....
        /*070c*/ 	.word	0x000053f0


	//   ....[163]....
        /*0710*/ 	.word	0x00005410


	//   ....[164]....
        /*0714*/ 	.word	0x00005480


	//   ....[165]....
        /*0718*/ 	.word	0x000054b0


	//   ....[166]....
        /*071c*/ 	.word	0x000054e0


	//   ....[167]....
        /*0720*/ 	.word	0x00005510


	//   ....[168]....
        /*0724*/ 	.word	0x000055d0


	//   ....[169]....
        /*0728*/ 	.word	0x00005630


	//   ....[170]....
        /*072c*/ 	.word	0x00005650


	//   ....[171]....
        /*0730*/ 	.word	0x000056a0


	//   ....[172]....
        /*0734*/ 	.word	0x000056d0


	//   ....[173]....
        /*0738*/ 	.word	0x00005700


	//   ....[174]....
        /*073c*/ 	.word	0x00005730


	//   ....[175]....
        /*0740*/ 	.word	0x00005760


	//   ....[176]....
        /*0744*/ 	.word	0x00005790


	//   ....[177]....
        /*0748*/ 	.word	0x00005860


	//   ....[178]....
        /*074c*/ 	.word	0x00005880


	//   ....[179]....
        /*0750*/ 	.word	0x00005890


	//   ....[180]....
        /*0754*/ 	.word	0x000058e0


	//   ....[181]....
        /*0758*/ 	.word	0x00005930


	//   ....[182]....
        /*075c*/ 	.word	0x00005960


	//   ....[183]....
        /*0760*/ 	.word	0x00005990


	//   ....[184]....
        /*0764*/ 	.word	0x000059c0


	//   ....[185]....
        /*0768*/ 	.word	0x000059f0


	//   ....[186]....
        /*076c*/ 	.word	0x00005b10


	//   ....[187]....
        /*0770*/ 	.word	0x00005fb0


	//   ....[188]....
        /*0774*/ 	.word	0x00006270


	//   ....[189]....
        /*0778*/ 	.word	0x00006310


	//   ....[190]....
        /*077c*/ 	.word	0x000063b0


	//   ....[191]....
        /*0780*/ 	.word	0x00006450


	//   ....[192]....
        /*0784*/ 	.word	0x000064f0


	//   ....[193]....
        /*0788*/ 	.word	0x00006590


	//   ....[194]....
        /*078c*/ 	.word	0x00006630


	//   ....[195]....
        /*0790*/ 	.word	0x000066d0


	//   ....[196]....
        /*0794*/ 	.word	0x00006770


	//   ....[197]....
        /*0798*/ 	.word	0x00006810


	//   ....[198]....
        /*079c*/ 	.word	0x000068b0


	//   ....[199]....
        /*07a0*/ 	.word	0x00006950


	//   ....[200]....
        /*07a4*/ 	.word	0x000069f0


	//   ....[201]....
        /*07a8*/ 	.word	0x00006a90


	//   ....[202]....
        /*07ac*/ 	.word	0x00006b30


	//   ....[203]....
        /*07b0*/ 	.word	0x00006bd0


	//   ....[204]....
        /*07b4*/ 	.word	0x00006c70


	//   ....[205]....
        /*07b8*/ 	.word	0x00006d10


	//   ....[206]....
        /*07bc*/ 	.word	0x00006db0


	//   ....[207]....
        /*07c0*/ 	.word	0x00006e50


	//   ....[208]....
        /*07c4*/ 	.word	0x00006fd0


	//   ....[209]....
        /*07c8*/ 	.word	0x000070c0


	//   ....[210]....
        /*07cc*/ 	.word	0x00007220


	//   ....[211]....
        /*07d0*/ 	.word	0x000073b0


	//   ....[212]....
        /*07d4*/ 	.word	0x000074a0


	//   ....[213]....
        /*07d8*/ 	.word	0x00007590


	//   ....[214]....
        /*07dc*/ 	.word	0x00007680


	//   ....[215]....
        /*07e0*/ 	.word	0x00007770


	//   ....[216]....
        /*07e4*/ 	.word	0x00007860


	//   ....[217]....
        /*07e8*/ 	.word	0x00007960


	//   ....[218]....
        /*07ec*/ 	.word	0x00007ac0


	//   ....[219]....
        /*07f0*/ 	.word	0x00007c50


	//   ....[220]....
        /*07f4*/ 	.word	0x00007d40


	//   ....[221]....
        /*07f8*/ 	.word	0x00007e30


	//   ....[222]....
        /*07fc*/ 	.word	0x00007f20


	//   ....[223]....
        /*0800*/ 	.word	0x00008010


	//   ....[224]....
        /*0804*/ 	.word	0x00008100


	//   ....[225]....
        /*0808*/ 	.word	0x000081f0


	//   ....[226]....
        /*080c*/ 	.word	0x000082e0


	//   ....[227]....
        /*0810*/ 	.word	0x000083c0


	//   ....[228]....
        /*0814*/ 	.word	0x00008430


	//   ....[229]....
        /*0818*/ 	.word	0x000084a0


	//   ....[230]....
        /*081c*/ 	.word	0x00008510


	//   ....[231]....
        /*0820*/ 	.word	0x00008580


	//   ....[232]....
        /*0824*/ 	.word	0x000085e0


	//----- nvinfo : EIATTR_VRC_CTA_INIT_COUNT
	.align		4
.L_99:
        /*0828*/ 	.byte	0x02, 0x4a
	.zero		1
	.zero		1


	//----- nvinfo : EIATTR_EXIT_INSTR_OFFSETS
	.align		4
        /*082c*/ 	.byte	0x04, 0x1c
        /*082e*/ 	.short	(.L_101 - .L_100)


	//   ....[0]....
.L_100:
        /*0830*/ 	.word	0x00001de0


	//   ....[1]....
        /*0834*/ 	.word	0x00002230


	//   ....[2]....
        /*0838*/ 	.word	0x00002250


	//   ....[3]....
        /*083c*/ 	.word	0x00006e60


	//   ....[4]....
        /*0840*/ 	.word	0x000083d0


	//----- nvinfo : EIATTR_MAX_THREADS
	.align		4
.L_101:
        /*0844*/ 	.byte	0x04, 0x05
        /*0846*/ 	.short	(.L_103 - .L_102)
.L_102:
        /*0848*/ 	.word	0x00000180
        /*084c*/ 	.word	0x00000001
        /*0850*/ 	.word	0x00000001


	//----- nvinfo : EIATTR_CRS_STACK_SIZE
	.align		4
.L_103:
        /*0854*/ 	.byte	0x04, 0x1e
        /*0856*/ 	.short	(.L_105 - .L_104)
.L_104:
        /*0858*/ 	.word	0x00000000


	//----- nvinfo : EIATTR_CBANK_PARAM_SIZE
	.align		4
.L_105:
        /*085c*/ 	.byte	0x03, 0x19
        /*085e*/ 	.short	0x004d


	//----- nvinfo : EIATTR_PARAM_CBANK
	.align		4
        /*0860*/ 	.byte	0x04, 0x0a
        /*0862*/ 	.short	(.L_107 - .L_106)
	.align		4
.L_106:
        /*0864*/ 	.word	index@(.nv.constant0._ZN3cub18CUB_300001_SM_10006detail10radix_sort29DeviceRadixSortOnesweepKernelINS1_5radix10policy_hubIiNS0_8NullTypeEjE10Policy1000ELNS0_9SortOrderE0EiS6_jiiNS1_21identity_decomposer_tEEEvPT5_SC_PT3_PKSD_PT1_PKSH_PT2_PKSL_T4_iiT6_)
        /*0868*/ 	.short	0x0380
        /*086a*/ 	.short	0x004d


	//----- nvinfo : EIATTR_SW_WAR
	.align		4
.L_107:
        /*086c*/ 	.byte	0x04, 0x36
        /*086e*/ 	.short	(.L_109 - .L_108)
.L_108:
        /*0870*/ 	.word	0x00000008
.L_109:


//--------------------- .nv.info._ZN3cub18CUB_300001_SM_10006detail10radix_sort33DeviceRadixSortExclusiveSumKernelINS1_5radix10policy_hubIiNS0_8NullTypeEjE10Policy1000EjEEvPT0_ --------------------------
	.section	.nv.info._ZN3cub18CUB_300001_SM_10006detail10radix_sort33DeviceRadixSortExclusiveSumKernelINS1_5radix10policy_hubIiNS0_8NullTypeEjE10Policy1000EjEEvPT0_,"",@"SHT_CUDA_INFO"
	.sectionflags	@""
	.align	4


	//----- nvinfo : EIATTR_CUDA_API_VERSION
	.align		4
        /*0000*/ 	.byte	0x04, 0x37
        /*0002*/ 	.short	(.L_111 - .L_110)
.L_110:
        /*0004*/ 	.word	0x00000082


	//----- nvinfo : EIATTR_KPARAM_INFO
	.align		4
.L_111:
        /*0008*/ 	.byte	0x04, 0x17
        /*000a*/ 	.short	(.L_113 - .L_112)
.L_112:
        /*000c*/ 	.word	0x00000000
        /*0010*/ 	.short	0x0000
        /*0012*/ 	.short	0x0000
        /*0014*/ 	.byte	0x00, 0xf5, 0x21, 0x00


	//----- nvinfo : EIATTR_SPARSE_MMA_MASK
	.align		4
.L_113:
        /*0018*/ 	.byte	0x03, 0x50
        /*001a*/ 	.short	0x0000


	//----- nvinfo : EIATTR_MAXREG_COUNT
	.align		4
        /*001c*/ 	.byte	0x03, 0x1b
        /*001e*/ 	.short	0x00ff


	//----- nvinfo : EIATTR_NUM_BARRIERS
	.align		4
        /*0020*/ 	.byte	0x02, 0x4c
        /*0022*/ 	.byte	0x01
	.zero		1


	//----- nvinfo : EIATTR_MERCURY_ISA_VERSION
	.align		4
        /*0024*/ 	.byte	0x03, 0x5f
        /*0026*/ 	.short	0x0101


	//----- nvinfo : EIATTR_COOP_GROUP_MASK_REGIDS
	.align		4
        /*0028*/ 	.byte	0x04, 0x29
        /*002a*/ 	.short	(.L_115 - .L_114)


	//   ....[0]....
.L_114:
        /*002c*/ 	.word	0xffffffff


	//   ....[1]....
        /*0030*/ 	.word	0xffffffff


	//   ....[2]....
        /*0034*/ 	.word	0xffffffff


	//   ....[3]....
        /*0038*/ 	.word	0xffffffff


	//   ....[4]....
        /*003c*/ 	.word	0xffffffff


	//   ....[5]....
        /*0040*/ 	.word	0x05000012


	//   ....[6]....
        /*0044*/ 	.word	0x05000012


	//   ....[7]....
        /*0048*/ 	.word	0x05000012


	//   ....[8]....
        /*004c*/ 	.word	0x05000012


	//   ....[9]....
        /*0050*/ 	.word	0x05000012


	//----- nvinfo : EIATTR_COOP_GROUP_INSTR_OFFSETS
	.align		4
.L_115:
        /*0054*/ 	.byte	0x04, 0x28
        /*0056*/ 	.short	(.L_117 - .L_116)


	//   ....[0]....
.L_116:
        /*0058*/ 	.word	0x00000210


	//   ....[1]....
        /*005c*/ 	.word	0x00000230


	//   ....[2]....
        /*0060*/ 	.word	0x00000250


	//   ....[3]....
        /*0064*/ 	.word	0x00000270


	//   ....[4]....
        /*0068*/ 	.word	0x00000290


	//   ....[5]....
        /*006c*/ 	.word	0x00000460


	//   ....[6]....
        /*0070*/ 	.word	0x000004d0


	//   ....[7]....
        /*0074*/ 	.word	0x00000540


	//   ....[8]....
        /*0078*/ 	.word	0x000005b0


	//   ....[9]....
        /*007c*/ 	.word	0x00000620


	//----- nvinfo : EIATTR_VRC_CTA_INIT_COUNT
	.align		4
.L_117:
        /*0080*/ 	.byte	0x02, 0x4a
	.zero		1
	.zero		1


	//----- nvinfo : EIATTR_EXIT_INSTR_OFFSETS
	.align		4
        /*0084*/ 	.byte	0x04, 0x1c
        /*0086*/ 	.short	(.L_119 - .L_118)


	//   ....[0]....
.L_118:
        /*0088*/ 	.word	0x000003d0


	//   ....[1]....
        /*008c*/ 	.word	0x00000400


	//----- nvinfo : EIATTR_CRS_STACK_SIZE
	.align		4
.L_119:
        /*0090*/ 	.byte	0x04, 0x1e
        /*0092*/ 	.short	(.L_121 - .L_120)
.L_120:
        /*0094*/ 	.word	0x00000000


	//----- nvinfo : EIATTR_CBANK_PARAM_SIZE
	.align		4
.L_121:
        /*0098*/ 	.byte	0x03, 0x19
        /*009a*/ 	.short	0x0008


	//----- nvinfo : EIATTR_PARAM_CBANK
	.align		4
        /*009c*/ 	.byte	0x04, 0x0a
        /*009e*/ 	.short	(.L_123 - .L_122)
	.align		4
.L_122:
        /*00a0*/ 	.word	index@(.nv.constant0._ZN3cub18CUB_300001_SM_10006detail10radix_sort33DeviceRadixSortExclusiveSumKernelINS1_5radix10policy_hubIiNS0_8NullTypeEjE10Policy1000EjEEvPT0_)
        /*00a4*/ 	.short	0x0380
        /*00a6*/ 	.short	0x0008


	//----- nvinfo : EIATTR_SW_WAR
	.align		4
.L_123:
        /*00a8*/ 	.byte	0x04, 0x36
        /*00aa*/ 	.short	(.L_125 - .L_124)
.L_124:
        /*00ac*/ 	.word	0x00000008
.L_125:


//--------------------- .nv.info._ZN3cub18CUB_300001_SM_10006detail10radix_sort30DeviceRadixSortHistogramKernelINS1_5radix10policy_hubIiNS0_8NullTypeEjE10Policy1000ELNS0_9SortOrderE0EijNS1_21identity_decomposer_tEEEvPT2_PKT1_SB_iiT3_ --------------------------
	.section	.nv.info._ZN3cub18CUB_300001_SM_10006detail10radix_sort30DeviceRadixSortHistogramKernelINS1_5radix10policy_hubIiNS0_8NullTypeEjE10Policy1000ELNS0_9SortOrderE0EijNS1_21identity_decomposer_tEEEvPT2_PKT1_SB_iiT3_,"",@"SHT_CUDA_INFO"
	.sectionflags	@""
	.align	4


	//----- nvinfo : EIATTR_CUDA_API_VERSION
	.align		4
        /*0000*/ 	.byte	0x04, 0x37
        /*0002*/ 	.short	(.L_127 - .L_126)
.L_126:
        /*0004*/ 	.word	0x00000082


	//----- nvinfo : EIATTR_KPARAM_INFO
	.align		4
.L_127:
        /*0008*/ 	.byte	0x04, 0x17
        /*000a*/ 	.short	(.L_129 - .L_128)
.L_128:
        /*000c*/ 	.word	0x00000000
        /*0010*/ 	.short	0x0005
        /*0012*/ 	.short	0x001c
        /*0014*/ 	.byte	0x00, 0xf0, 0x05, 0x00


	//----- nvinfo : EIATTR_KPARAM_INFO
	.align		4
.L_129:
        /*0018*/ 	.byte	0x04, 0x17
        /*001a*/ 	.short	(.L_131 - .L_130)
.L_130:
        /*001c*/ 	.word	0x00000000
        /*0020*/ 	.short	0x0004
        /*0022*/ 	.short	0x0018
        /*0024*/ 	.byte	0x00, 0xf0, 0x11, 0x00


	//----- nvinfo : EIATTR_KPARAM_INFO
	.align		4
.L_131:
        /*0028*/ 	.byte	0x04, 0x17
        /*002a*/ 	.short	(.L_133 - .L_132)
.L_132:
        /*002c*/ 	.word	0x00000000
        /*0030*/ 	.short	0x0003
        /*0032*/ 	.short	0x0014
        /*0034*/ 	.byte	0x00, 0xf0, 0x11, 0x00


	//----- nvinfo : EIATTR_KPARAM_INFO
	.align		4
.L_133:
        /*0038*/ 	.byte	0x04, 0x17
        /*003a*/ 	.short	(.L_135 - .L_134)
.L_134:
        /*003c*/ 	.word	0x00000000
        /*0040*/ 	.short	0x0002
        /*0042*/ 	.short	0x0010
        /*0044*/ 	.byte	0x00, 0xf0, 0x11, 0x00


	//----- nvinfo : EIATTR_KPARAM_INFO
	.align		4
.L_135:
        /*0048*/ 	.byte	0x04, 0x17
        /*004a*/ 	.short	(.L_137 - .L_136)
.L_136:
        /*004c*/ 	.word	0x00000000
        /*0050*/ 	.short	0x0001
        /*0052*/ 	.short	0x0008
        /*0054*/ 	.byte	0x00, 0xf5, 0x21, 0x00


	//----- nvinfo : EIATTR_KPARAM_INFO
	.align		4
.L_137:
        /*0058*/ 	.byte	0x04, 0x17
        /*005a*/ 	.short	(.L_139 - .L_138)
.L_138:
        /*005c*/ 	.word	0x00000000
        /*0060*/ 	.short	0x0000
        /*0062*/ 	.short	0x0000
        /*0064*/ 	.byte	0x00, 0xf5, 0x21, 0x00


	//----- nvinfo : EIATTR_SPARSE_MMA_MASK
	.align		4
.L_139:
        /*0068*/ 	.byte	0x03, 0x50
        /*006a*/ 	.short	0x0000


	//----- nvinfo : EIATTR_MAXREG_COUNT
	.align		4
        /*006c*/ 	.byte	0x03, 0x1b
        /*006e*/ 	.short	0x00ff


	//----- nvinfo : EIATTR_NUM_BARRIERS
	.align		4
        /*0070*/ 	.byte	0x02, 0x4c
        /*0072*/ 	.byte	0x01
	.zero		1


	//----- nvinfo : EIATTR_MERCURY_ISA_VERSION
	.align		4
        /*0074*/ 	.byte	0x03, 0x5f
        /*0076*/ 	.short	0x0101


	//----- nvinfo : EIATTR_VRC_CTA_INIT_COUNT
	.align		4
        /*0078*/ 	.byte	0x02, 0x4a
	.zero		1
	.zero		1


	//----- nvinfo : EIATTR_EXIT_INSTR_OFFSETS
	.align		4
        /*007c*/ 	.byte	0x04, 0x1c
        /*007e*/ 	.short	(.L_141 - .L_140)


	//   ....[0]....
.L_140:
        /*0080*/ 	.word	0x00000030


	//   ....[1]....
        /*0084*/ 	.word	0x00002b10


	//----- nvinfo : EIATTR_MAX_THREADS
	.align		4
.L_141:
        /*0088*/ 	.byte	0x04, 0x05
        /*008a*/ 	.short	(.L_143 - .L_142)
.L_142:
        /*008c*/ 	.word	0x00000080
        /*0090*/ 	.word	0x00000001
        /*0094*/ 	.word	0x00000001


	//----- nvinfo : EIATTR_CRS_STACK_SIZE
	.align		4
.L_143:
        /*0098*/ 	.byte	0x04, 0x1e
        /*009a*/ 	.short	(.L_145 - .L_144)
.L_144:
        /*009c*/ 	.word	0x00000000


	//----- nvinfo : EIATTR_CBANK_PARAM_SIZE
	.align		4
.L_145:
        /*00a0*/ 	.byte	0x03, 0x19
        /*00a2*/ 	.short	0x001d


	//----- nvinfo : EIATTR_PARAM_CBANK
	.align		4
        /*00a4*/ 	.byte	0x04, 0x0a
        /*00a6*/ 	.short	(.L_147 - .L_146)
	.align		4
.L_146:
        /*00a8*/ 	.word	index@(.nv.constant0._ZN3cub18CUB_300001_SM_10006detail10radix_sort30DeviceRadixSortHistogramKernelINS1_5radix10policy_hubIiNS0_8NullTypeEjE10Policy1000ELNS0_9SortOrderE0EijNS1_21identity_decomposer_tEEEvPT2_PKT1_SB_iiT3_)
        /*00ac*/ 	.short	0x0380
        /*00ae*/ 	.short	0x001d


	//----- nvinfo : EIATTR_SW_WAR
	.align		4
.L_147:
        /*00b0*/ 	.byte	0x04, 0x36
        /*00b2*/ 	.short	(.L_149 - .L_148)
.L_148:
        /*00b4*/ 	.word	0x00000008
.L_149:


//--------------------- .nv.info._ZN3cub18CUB_300001_SM_10006detail10radix_sort31DeviceRadixSortSingleTileKernelINS1_5radix10policy_hubIiNS0_8NullTypeEjE10Policy1000ELNS0_9SortOrderE0EiS6_jNS1_21identity_decomposer_tEEEvPKT1_PSB_PKT2_PSF_T3_iiT4_ --------------------------
	.section	.nv.info._ZN3cub18CUB_300001_SM_10006detail10radix_sort31DeviceRadixSortSingleTileKernelINS1_5radix10policy_hubIiNS0_8NullTypeEjE10Policy1000ELNS0_9SortOrderE0EiS6_jNS1_21identity_decomposer_tEEEvPKT1_PSB_PKT2_PSF_T3_iiT4_,"",@"SHT_CUDA_INFO"
	.sectionflags	@""
	.align	4


	//----- nvinfo : EIATTR_CUDA_API_VERSION
	.align		4
        /*0000*/ 	.byte	0x04, 0x37
        /*0002*/ 	.short	(.L_151 - .L_150)
.L_150:
        /*0004*/ 	.word	0x00000082


	//----- nvinfo : EIATTR_KPARAM_INFO
	.align		4
.L_151:
        /*0008*/ 	.byte	0x04, 0x17
        /*000a*/ 	.short	(.L_153 - .L_152)
.L_152:
        /*000c*/ 	.word	0x00000000
        /*0010*/ 	.short	0x0007
        /*0012*/ 	.short	0x002c
        /*0014*/ 	.byte	0x00, 0xf0, 0x05, 0x00


	//----- nvinfo : EIATTR_KPARAM_INFO
	.align		4
.L_153:
        /*0018*/ 	.byte	0x04, 0x17
        /*001a*/ 	.short	(.L_155 - .L_154)
.L_154:
        /*001c*/ 	.word	0x00000000
        /*0020*/ 	.short	0x0006
        /*0022*/ 	.short	0x0028
        /*0024*/ 	.byte	0x00, 0xf0, 0x11, 0x00


	//----- nvinfo : EIATTR_KPARAM_INFO
	.align		4
.L_155:
        /*0028*/ 	.byte	0x04, 0x17
        /*002a*/ 	.short	(.L_157 - .L_156)
.L_156:
        /*002c*/ 	.word	0x00000000
        /*0030*/ 	.short	0x0005
        /*0032*/ 	.short	0x0024
        /*0034*/ 	.byte	0x00, 0xf0, 0x11, 0x00


	//----- nvinfo : EIATTR_KPARAM_INFO
	.align		4
.L_157:
        /*0038*/ 	.byte	0x04, 0x17
        /*003a*/ 	.short	(.L_159 - .L_158)
.L_158:
        /*003c*/ 	.word	0x00000000
        /*0040*/ 	.short	0x0004
        /*0042*/ 	.short	0x0020
        /*0044*/ 	.byte	0x00, 0xf0, 0x11, 0x00


	//----- nvinfo : EIATTR_KPARAM_INFO
	.align		4
.L_159:
        /*0048*/ 	.byte	0x04, 0x17
        /*004a*/ 	.short	(.L_161 - .L_160)
.L_160:
        /*004c*/ 	.word	0x00000000
        /*0050*/ 	.short	0x0003
        /*0052*/ 	.short	0x0018
        /*0054*/ 	.byte	0x00, 0xf5, 0x21, 0x00


	//----- nvinfo : EIATTR_KPARAM_INFO
	.align		4
.L_161:
        /*0058*/ 	.byte	0x04, 0x17
        /*005a*/ 	.short	(.L_163 - .L_162)
.L_162:
        /*005c*/ 	.word	0x00000000
        /*0060*/ 	.short	0x0002
        /*0062*/ 	.short	0x0010
        /*0064*/ 	.byte	0x00, 0xf5, 0x21, 0x00


	//----- nvinfo : EIATTR_KPARAM_INFO
	.align		4
.L_163:
        /*0068*/ 	.byte	0x04, 0x17
        /*006a*/ 	.short	(.L_165 - .L_164)
.L_164:
        /*006c*/ 	.word	0x00000000
        /*0070*/ 	.short	0x0001
        /*0072*/ 	.short	0x0008
        /*0074*/ 	.byte	0x00, 0xf5, 0x21, 0x00


	//----- nvinfo : EIATTR_KPARAM_INFO
	.align		4
.L_165:
        /*0078*/ 	.byte	0x04, 0x17
        /*007a*/ 	.short	(.L_167 - .L_166)
.L_166:
        /*007c*/ 	.word	0x00000000
        /*0080*/ 	.short	0x0000
        /*0082*/ 	.short	0x0000
        /*0084*/ 	.byte	0x00, 0xf5, 0x21, 0x00


	//----- nvinfo : EIATTR_SPARSE_MMA_MASK
	.align		4
.L_167:
        /*0088*/ 	.byte	0x03, 0x50
        /*008a*/ 	.short	0x0000


	//----- nvinfo : EIATTR_MAXREG_COUNT
	.align		4
        /*008c*/ 	.byte	0x03, 0x1b
        /*008e*/ 	.short	0x00ff


	//----- nvinfo : EIATTR_NUM_BARRIERS
	.align		4
        /*0090*/ 	.byte	0x02, 0x4c
        /*0092*/ 	.byte	0x01
	.zero		1


	//----- nvinfo : EIATTR_MERCURY_ISA_VERSION
	.align		4
        /*0094*/ 	.byte	0x03, 0x5f
        /*0096*/ 	.short	0x0101


	//----- nvinfo : EIATTR_COOP_GROUP_MASK_REGIDS
	.align		4
        /*0098*/ 	.byte	0x04, 0x29
        /*009a*/ 	.short	(.L_169 - .L_168)


	//   ....[0]....
.L_168:
        /*009c*/ 	.word	0xffffffff


	//   ....[1]....
        /*00a0*/ 	.word	0xffffffff


	//   ....[2]....
        /*00a4*/ 	.word	0xffffffff


	//   ....[3]....
        /*00a8*/ 	.word	0xffffffff


	//   ....[4]....
        /*00ac*/ 	.word	0xffffffff


	//----- nvinfo : EIATTR_COOP_GROUP_INSTR_OFFSETS
	.align		4
.L_169:
        /*00b0*/ 	.byte	0x04, 0x28
        /*00b2*/ 	.short	(.L_171 - .L_170)


	//   ....[0]....
.L_170:
        /*00b4*/ 	.word	0x00001a00


	//   ....[1]....
        /*00b8*/ 	.word	0x00001a20


	//   ....[2]....
        /*00bc*/ 	.word	0x00001a40


	//   ....[3]....
        /*00c0*/ 	.word	0x00001a60


	//   ....[4]....
        /*00c4*/ 	.word	0x00001a80


	//----- nvinfo : EIATTR_VRC_CTA_INIT_COUNT
	.align		4
.L_171:
        /*00c8*/ 	.byte	0x02, 0x4a
	.zero		1
	.zero		1


	//----- nvinfo : EIATTR_EXIT_INSTR_OFFSETS
	.align		4
        /*00cc*/ 	.byte	0x04, 0x1c
        /*00ce*/ 	.short	(.L_173 - .L_172)


	//   ....[0]....
.L_172:
        /*00d0*/ 	.word	0x00002fc0


	//   ....[1]....
        /*00d4*/ 	.word	0x00003000


	//----- nvinfo : EIATTR_MAX_THREADS
	.align		4
.L_173:
        /*00d8*/ 	.byte	0x04, 0x05
        /*00da*/ 	.short	(.L_175 - .L_174)
.L_174:
        /*00dc*/ 	.word	0x00000100
        /*00e0*/ 	.word	0x00000001
        /*00e4*/ 	.word	0x00000001


	//----- nvinfo : EIATTR_CBANK_PARAM_SIZE
	.align		4
.L_175:
        /*00e8*/ 	.byte	0x03, 0x19
        /*00ea*/ 	.short	0x002d


	//----- nvinfo : EIATTR_PARAM_CBANK
	.align		4
        /*00ec*/ 	.byte	0x04, 0x0a
        /*00ee*/ 	.short	(.L_177 - .L_176)
	.align		4
.L_176:
        /*00f0*/ 	.word	index@(.nv.constant0._ZN3cub18CUB_300001_SM_10006detail10radix_sort31DeviceRadixSortSingleTileKernelINS1_5radix10policy_hubIiNS0_8NullTypeEjE10Policy1000ELNS0_9SortOrderE0EiS6_jNS1_21identity_decomposer_tEEEvPKT1_PSB_PKT2_PSF_T3_iiT4_)
        /*00f4*/ 	.short	0x0380
        /*00f6*/ 	.short	0x002d


	//----- nvinfo : EIATTR_SW_WAR
	.align		4
.L_177:
        /*00f8*/ 	.byte	0x04, 0x36
        /*00fa*/ 	.short	(.L_179 - .L_178)
.L_178:
        /*00fc*/ 	.word	0x00000008
.L_179:


//--------------------- .nv.info._ZN3cub18CUB_300001_SM_10006detail11EmptyKernelIvEEvv --------------------------
	.section	.nv.info._ZN3cub18CUB_300001_SM_10006detail11EmptyKernelIvEEvv,"",@"SHT_CUDA_INFO"
	.sectionflags	@""
	.align	4


	//----- nvinfo : EIATTR_CUDA_API_VERSION
	.align		4
        /*0000*/ 	.byte	0x04, 0x37
        /*0002*/ 	.short	(.L_181 - .L_180)
.L_180:
        /*0004*/ 	.word	0x00000082


	//----- nvinfo : EIATTR_SPARSE_MMA_MASK
	.align		4
.L_181:
        /*0008*/ 	.byte	0x03, 0x50
        /*000a*/ 	.short	0x0000


	//----- nvinfo : EIATTR_MAXREG_COUNT
	.align		4
        /*000c*/ 	.byte	0x03, 0x1b
        /*000e*/ 	.short	0x00ff


	//----- nvinfo : EIATTR_MERCURY_ISA_VERSION
	.align		4
        /*0010*/ 	.byte	0x03, 0x5f
        /*0012*/ 	.short	0x0101


	//----- nvinfo : EIATTR_VRC_CTA_INIT_COUNT
	.align		4
        /*0014*/ 	.byte	0x02, 0x4a
	.zero		1
	.zero		1


	//----- nvinfo : EIATTR_EXIT_INSTR_OFFSETS
	.align		4
        /*0018*/ 	.byte	0x04, 0x1c
        /*001a*/ 	.short	(.L_183 - .L_182)


	//   ....[0]....
.L_182:
        /*001c*/ 	.word	0x00000010


	//----- nvinfo : EIATTR_SW_WAR
	.align		4
.L_183:
        /*0020*/ 	.byte	0x04, 0x36
        /*0022*/ 	.short	(.L_185 - .L_184)
.L_184:
        /*0024*/ 	.word	0x00000008
.L_185:


//--------------------- .nv.callgraph             --------------------------
	.section	.nv.callgraph,"",@"SHT_CUDA_CALLGRAPH"
	.align	4
	.sectionentsize	8
	.align		4
        /*0000*/ 	.word	0x00000000
	.align		4
        /*0004*/ 	.word	0xffffffff
	.align		4
        /*0008*/ 	.word	0x00000000
	.align		4
        /*000c*/ 	.word	0xfffffffe
	.align		4
        /*0010*/ 	.word	0x00000000
	.align		4
        /*0014*/ 	.word	0xfffffffd
	.align		4
        /*0018*/ 	.word	0x00000000
	.align		4
        /*001c*/ 	.word	0xfffffffc


//--------------------- .nv.constant4             --------------------------
	.section	.nv.constant4,"a",@progbits
	.align	8
	.align		8
.nv.constant4:
        /*0000*/ 	.dword	_ZN30_INTERNAL_cf00dd9c_4_k_cu_main4cuda3std3__45__cpo5beginE
	.align		8
        /*0008*/ 	.dword	_ZN30_INTERNAL_cf00dd9c_4_k_cu_main4cuda3std3__45__cpo3endE
	.align		8
        /*0010*/ 	.dword	_ZN30_INTERNAL_cf00dd9c_4_k_cu_main4cuda3std3__45__cpo6cbeginE
	.align		8
        /*0018*/ 	.dword	_ZN30_INTERNAL_cf00dd9c_4_k_cu_main4cuda3std3__45__cpo4cendE
	.align		8
        /*0020*/ 	.dword	_ZN30_INTERNAL_cf00dd9c_4_k_cu_main4cuda3std3__45__cpo6rbeginE
	.align		8
        /*0028*/ 	.dword	_ZN30_INTERNAL_cf00dd9c_4_k_cu_main4cuda3std3__45__cpo4rendE
	.align		8
        /*0030*/ 	.dword	_ZN30_INTERNAL_cf00dd9c_4_k_cu_main4cuda3std3__45__cpo7crbeginE
	.align		8
        /*0038*/ 	.dword	_ZN30_INTERNAL_cf00dd9c_4_k_cu_main4cuda3std3__45__cpo5crendE
	.align		8
        /*0040*/ 	.dword	_ZN30_INTERNAL_cf00dd9c_4_k_cu_main4cuda3std3__432_GLOBAL__N__cf00dd9c_4_k_cu_main6ignoreE
	.align		8
        /*0048*/ 	.dword	_ZN30_INTERNAL_cf00dd9c_4_k_cu_main4cuda3std3__419piecewise_constructE
	.align		8
        /*0050*/ 	.dword	_ZN30_INTERNAL_cf00dd9c_4_k_cu_main4cuda3std3__48in_placeE
	.align		8
        /*0058*/ 	.dword	_ZN30_INTERNAL_cf00dd9c_4_k_cu_main4cuda3std3__420unreachable_sentinelE
	.align		8
        /*0060*/ 	.dword	_ZN30_INTERNAL_cf00dd9c_4_k_cu_main4cuda3std3__47nulloptE
	.align		8
        /*0068*/ 	.dword	_ZN30_INTERNAL_cf00dd9c_4_k_cu_main4cuda3std3__48unexpectE
	.align		8
        /*0070*/ 	.dword	_ZN30_INTERNAL_cf00dd9c_4_k_cu_main4cuda3std6ranges3__45__cpo4swapE
	.align		8
        /*0078*/ 	.dword	_ZN30_INTERNAL_cf00dd9c_4_k_cu_main4cuda3std6ranges3__45__cpo9iter_moveE
	.align		8
        /*0080*/ 	.dword	_ZN30_INTERNAL_cf00dd9c_4_k_cu_main4cuda3std6ranges3__45__cpo5beginE
	.align		8
        /*0088*/ 	.dword	_ZN30_INTERNAL_cf00dd9c_4_k_cu_main4cuda3std6ranges3__45__cpo3endE
	.align		8
        /*0090*/ 	.dword	_ZN30_INTERNAL_cf00dd9c_4_k_cu_main4cuda3std6ranges3__45__cpo6cbeginE
	.align		8
        /*0098*/ 	.dword	_ZN30_INTERNAL_cf00dd9c_4_k_cu_main4cuda3std6ranges3__45__cpo4cendE
	.align		8
        /*00a0*/ 	.dword	_ZN30_INTERNAL_cf00dd9c_4_k_cu_main4cuda3std6ranges3__45__cpo7advanceE
	.align		8
        /*00a8*/ 	.dword	_ZN30_INTERNAL_cf00dd9c_4_k_cu_main4cuda3std6ranges3__45__cpo9iter_swapE
	.align		8
        /*00b0*/ 	.dword	_ZN30_INTERNAL_cf00dd9c_4_k_cu_main4cuda3std6ranges3__45__cpo4nextE
	.align		8
        /*00b8*/ 	.dword	_ZN30_INTERNAL_cf00dd9c_4_k_cu_main4cuda3std6ranges3__45__cpo4prevE
	.align		8
        /*00c0*/ 	.dword	_ZN30_INTERNAL_cf00dd9c_4_k_cu_main4cuda3std6ranges3__45__cpo4dataE
	.align		8
        /*00c8*/ 	.dword	_ZN30_INTERNAL_cf00dd9c_4_k_cu_main4cuda3std6ranges3__45__cpo5cdataE
	.align		8
        /*00d0*/ 	.dword	_ZN30_INTERNAL_cf00dd9c_4_k_cu_main4cuda3std6ranges3__45__cpo4sizeE
	.align		8
        /*00d8*/ 	.dword	_ZN30_INTERNAL_cf00dd9c_4_k_cu_main4cuda3std6ranges3__45__cpo5ssizeE
	.align		8
        /*00e0*/ 	.dword	_ZN30_INTERNAL_cf00dd9c_4_k_cu_main4cuda3std6ranges3__45__cpo8distanceE
	.align		8
        /*00e8*/ 	.dword	_ZN30_INTERNAL_cf00dd9c_4_k_cu_main6thrust24THRUST_300001_SM_1000_NS6system6detail10sequential3seqE
	.align		8
        /*00f0*/ 	.dword	_ZN30_INTERNAL_cf00dd9c_4_k_cu_main6thrust24THRUST_300001_SM_1000_NS12placeholders2_1E
	.align		8
        /*00f8*/ 	.dword	_ZN30_INTERNAL_cf00dd9c_4_k_cu_main6thrust24THRUST_300001_SM_1000_NS12placeholders2_2E
	.align		8
        /*0100*/ 	.dword	_ZN30_INTERNAL_cf00dd9c_4_k_cu_main6thrust24THRUST_300001_SM_1000_NS12placeholders2_3E
	.align		8
        /*0108*/ 	.dword	_ZN30_INTERNAL_cf00dd9c_4_k_cu_main6thrust24THRUST_300001_SM_1000_NS12placeholders2_4E
	.align		8
        /*0110*/ 	.dword	_ZN30_INTERNAL_cf00dd9c_4_k_cu_main6thrust24THRUST_300001_SM_1000_NS12placeholders2_5E
	.align		8
        /*0118*/ 	.dword	_ZN30_INTERNAL_cf00dd9c_4_k_cu_main6thrust24THRUST_300001_SM_1000_NS12placeholders2_6E
	.align		8
        /*0120*/ 	.dword	_ZN30_INTERNAL_cf00dd9c_4_k_cu_main6thrust24THRUST_300001_SM_1000_NS12placeholders2_7E
	.align		8
        /*0128*/ 	.dword	_ZN30_INTERNAL_cf00dd9c_4_k_cu_main6thrust24THRUST_300001_SM_1000_NS12placeholders2_8E
	.align		8
        /*0130*/ 	.dword	_ZN30_INTERNAL_cf00dd9c_4_k_cu_main6thrust24THRUST_300001_SM_1000_NS12placeholders2_9E
	.align		8
        /*0138*/ 	.dword	_ZN30_INTERNAL_cf00dd9c_4_k_cu_main6thrust24THRUST_300001_SM_1000_NS12placeholders3_10E


//--------------------- .text._ZN3cub18CUB_300001_SM_10006detail10radix_sort29DeviceRadixSortOnesweepKernelINS1_5radix10policy_hubIiNS0_8NullTypeEjE10Policy1000ELNS0_9SortOrderE0EiS6_jiiNS1_21identity_decomposer_tEEEvPT5_SC_PT3_PKSD_PT1_PKSH_PT2_PKSL_T4_iiT6_ --------------------------
	.section	.text._ZN3cub18CUB_300001_SM_10006detail10radix_sort29DeviceRadixSortOnesweepKernelINS1_5radix10policy_hubIiNS0_8NullTypeEjE10Policy1000ELNS0_9SortOrderE0EiS6_jiiNS1_21identity_decomposer_tEEEvPT5_SC_PT3_PKSD_PT1_PKSH_PT2_PKSL_T4_iiT6_,"ax",@progbits
	.align	128
        .global         _ZN3cub18CUB_300001_SM_10006detail10radix_sort29DeviceRadixSortOnesweepKernelINS1_5radix10policy_hubIiNS0_8NullTypeEjE10Policy1000ELNS0_9SortOrderE0EiS6_jiiNS1_21identity_decomposer_tEEEvPT5_SC_PT3_PKSD_PT1_PKSH_PT2_PKSL_T4_iiT6_
        .type           _ZN3cub18CUB_300001_SM_10006detail10radix_sort29DeviceRadixSortOnesweepKernelINS1_5radix10policy_hubIiNS0_8NullTypeEjE10Policy1000ELNS0_9SortOrderE0EiS6_jiiNS1_21identity_decomposer_tEEEvPT5_SC_PT3_PKSD_PT1_PKSH_PT2_PKSL_T4_iiT6_,@function
        .size           _ZN3cub18CUB_300001_SM_10006detail10radix_sort29DeviceRadixSortOnesweepKernelINS1_5radix10policy_hubIiNS0_8NullTypeEjE10Policy1000ELNS0_9SortOrderE0EiS6_jiiNS1_21identity_decomposer_tEEEvPT5_SC_PT3_PKSD_PT1_PKSH_PT2_PKSL_T4_iiT6_,(.L_x_220 - _ZN3cub18CUB_300001_SM_10006detail10radix_sort29DeviceRadixSortOnesweepKernelINS1_5radix10policy_hubIiNS0_8NullTypeEjE10Policy1000ELNS0_9SortOrderE0EiS6_jiiNS1_21identity_decomposer_tEEEvPT5_SC_PT3_PKSD_PT1_PKSH_PT2_PKSL_T4_iiT6_)
        .other          _ZN3cub18CUB_300001_SM_10006detail10radix_sort29DeviceRadixSortOnesweepKernelINS1_5radix10policy_hubIiNS0_8NullTypeEjE10Policy1000ELNS0_9SortOrderE0EiS6_jiiNS1_21identity_decomposer_tEEEvPT5_SC_PT3_PKSD_PT1_PKSH_PT2_PKSL_T4_iiT6_,@"STO_CUDA_ENTRY STV_DEFAULT"
_ZN3cub18CUB_300001_SM_10006detail10radix_sort29DeviceRadixSortOnesweepKernelINS1_5radix10policy_hubIiNS0_8NullTypeEjE10Policy1000ELNS0_9SortOrderE0EiS6_jiiNS1_21identity_decomposer_tEEEvPT5_SC_PT3_PKSD_PT1_PKSH_PT2_PKSL_T4_iiT6_:
.text._ZN3cub18CUB_300001_SM_10006detail10radix_sort29DeviceRadixSortOnesweepKernelINS1_5radix10policy_hubIiNS0_8NullTypeEjE10Policy1000ELNS0_9SortOrderE0EiS6_jiiNS1_21identity_decomposer_tEEEvPT5_SC_PT3_PKSD_PT1_PKSH_PT2_PKSL_T4_iiT6_:
[----:B------:R-:W-:Y:S01]  /*0000*/  LDC R1, c[0x0][0x37c] ;  /* 0x0000df00ff017b82 */ /* 0x000fe20000000800 */
[----:B------:R-:W0:Y:S01]  /*0010*/  S2R R29, SR_TID.X ;  /* 0x00000000001d7919 */ /* 0x000e220000002100 */
[----:B------:R-:W1:Y:S01]  /*0020*/  LDCU.64 UR8, c[0x0][0x358] ;  /* 0x00006b00ff0877ac */ /* 0x000e620008000a00 */
[----:B------:R-:W-:Y:S01]  /*0030*/  BSSY.RECONVERGENT B0, `(.L_x_0) ;  /* 0x000000a000007945 */ /* 0x000fe20003800200 */
[----:B0-----:R-:W-:-:S13]  /*0040*/  ISETP.NE.AND P0, PT, R29, RZ, PT ;  /* 0x000000ff1d00720c */ /* 0x001fda0003f05270 */
[----:B-1----:R-:W-:Y:S05]  /*0050*/  @P0 BRA `(.L_x_1) ;  /* 0x00000000001c0947 */ /* 0x002fea0003800000 */
[----:B------:R-:W0:Y:S01]  /*0060*/  LDC.64 R2, c[0x0][0x388] ;  /* 0x0000e200ff027b82 */ /* 0x000e220000000a00 */
[----:B------:R-:W-:-:S05]  /*0070*/  IMAD.MOV.U32 R5, RZ, RZ, 0x1 ;  /* 0x00000001ff057424 */ /* 0x000fca00078e00ff */
[----:B0-----:R-:W2:Y:S02]  /*0080*/  ATOMG.E.ADD.STRONG.GPU PT, R2, desc[UR8][R2.64], R5 ;  /* 0x80000005020279a8 */ /* 0x001ea400081ef108 */
[----:B------:R-:W0:Y:S01]  /*0090*/  S2UR UR5, SR_CgaCtaId ;  /* 0x00000000000579c3 */ /* 0x000e220000008800 */
[----:B------:R-:W-:Y:S02]  /*00a0*/  UMOV UR4, 0x400 ;  /* 0x0000040000047882 */ /* 0x000fe40000000000 */
[----:B0-----:R-:W-:-:S09]  /*00b0*/  ULEA UR4, UR5, UR4, 0x18 ;  /* 0x0000000405047291 */ /* 0x001fd2000f8ec0ff */
[----:B--2---:R0:W-:Y:S03]  /*00c0*/  STS [UR4+0x7800], R2 ;  /* 0x00780002ff007988 */ /* 0x0041e60008000804 */
.L_x_1:
[----:B------:R-:W-:Y:S05]  /*00d0*/  BSYNC.RECONVERGENT B0 ;  /* 0x0000000000007941 */ /* 0x000fea0003800200 */
.L_x_0:
[----:B------:R-:W1:Y:S08]  /*00e0*/  S2UR UR5, SR_CgaCtaId ;  /* 0x00000000000579c3 */ /* 0x000e700000008800 */
[----:B------:R-:W-:Y:S06]  /*00f0*/  BAR.SYNC.DEFER_BLOCKING 0x0 ;  /* 0x0000000000007b1d */ /* 0x000fec0000010000 */
[----:B------:R-:W-:Y:S01]  /*0100*/  UMOV UR4, 0x400 ;  /* 0x0000040000047882 */ /* 0x000fe20000000000 */
[----:B------:R-:W2:Y:S01]  /*0110*/  S2R R47, SR_LANEID ;  /* 0x00000000002f7919 */ /* 0x000ea20000000000 */
[----:B-1----:R-:W-:-:S02]  /*0120*/  ULEA UR6, UR5, UR4, 0x18 ;  /* 0x0000000405067291 */ /* 0x002fc4000f8ec0ff */
[----:B------:R-:W1:Y:S07]  /*0130*/  LDCU UR4, c[0x0][0x3c0] ;  /* 0x00007800ff0477ac */ /* 0x000e6e0008000800 */
[----:B------:R-:W3:Y:S02]  /*0140*/  LDS R0, [UR6+0x7800] ;  /* 0x00780006ff007984 */ /* 0x000ee40008000800 */
[----:B---3--:R-:W-:-:S13]  /*0150*/  R2UR UR10, R0 ;  /* 0x00000000000a72ca */ /* 0x008fda00000e0000 */
[----:B------:R-:W-:-:S04]  /*0160*/  UIMAD UR5, UR10, 0x1e00, URZ ;  /* 0x00001e000a0578a4 */ /* 0x000fc8000f8e02ff */
[----:B------:R-:W-:-:S04]  /*0170*/  UIADD3 UR7, UPT, UPT, UR5, 0x1e00, URZ ;  /* 0x00001e0005077890 */ /* 0x000fc8000fffe0ff */
[----:B-1----:R-:W-:-:S09]  /*0180*/  UISETP.GT.AND UP0, UPT, UR7, UR4, UPT ;  /* 0x000000040700728c */ /* 0x002fd2000bf04270 */
[----:B--2---:R-:W-:Y:S05]  /*0190*/  BRA.U UP0, `(.L_x_2) ;  /* 0x0000000100747547 */ /* 0x004fea000b800000 */
[----:B------:R-:W1:Y:S01]  /*01a0*/  LDCU.64 UR12, c[0x0][0x3a8] ;  /* 0x00007500ff0c77ac */ /* 0x000e620008000a00 */
[C---:B------:R-:W-:Y:S02]  /*01b0*/  LOP3.LUT R0, R29.reuse, 0x1f, RZ, 0xc0, !PT ;  /* 0x0000001f1d007812 */ /* 0x040fe400078ec0ff */
[----:B------:R-:W-:-:S05]  /*01c0*/  LOP3.LUT R3, R29, 0x3e0, RZ, 0xc0, !PT ;  /* 0x000003e01d037812 */ /* 0x000fca00078ec0ff */
[----:B------:R-:W-:-:S05]  /*01d0*/  IMAD R0, R3, 0x14, R0 ;  /* 0x0000001403007824 */ /* 0x000fca00078e0200 */
[----:B------:R-:W-:-:S05]  /*01e0*/  IADD3 R0, P0, PT, R0, UR5, RZ ;  /* 0x0000000500007c10 */ /* 0x000fca000ff1e0ff */
[----:B------:R-:W-:Y:S01]  /*01f0*/  IMAD.X R3, RZ, RZ, RZ, P0 ;  /* 0x000000ffff037224 */ /* 0x000fe200000e06ff */
[----:B-1----:R-:W-:-:S04]  /*0200*/  LEA R22, P0, R0, UR12, 0x2 ;  /* 0x0000000c00167c11 */ /* 0x002fc8000f8010ff */
[----:B------:R-:W-:-:S05]  /*0210*/  LEA.HI.X R23, R0, UR13, R3, 0x2, P0 ;  /* 0x0000000d00177c11 */ /* 0x000fca00080f1403 */
[----:B------:R1:W5:Y:S04]  /*0220*/  LDG.E R21, desc[UR8][R22.64] ;  /* 0x0000000816157981 */ /* 0x000368000c1e1900 */
        /* <DEDUP_REMOVED lines=18> */
[----:B0-----:R1:W5:Y:S01]  /*0350*/  LDG.E R2, desc[UR8][R22.64+0x980] ;  /* 0x0009800816027981 */ /* 0x001362000c1e1900 */
[----:B------:R-:W-:Y:S05]  /*0360*/  BRA `(.L_x_3) ;  /* 0x0000000400607947 */ /* 0x000fea0003800000 */
.L_x_2:
[C---:B------:R-:W-:Y:S01]  /*0370*/  LOP3.LUT R0, R29.reuse, 0x1f, RZ, 0xc0, !PT ;  /* 0x0000001f1d007812 */ /* 0x040fe200078ec0ff */
[----:B------:R-:W1:Y:S01]  /*0380*/  LDCU.64 UR12, c[0x0][0x3a8] ;  /* 0x00007500ff0c77ac */ /* 0x000e620008000a00 */
[----:B------:R-:W-:Y:S01]  /*0390*/  LOP3.LUT R3, R29, 0x3e0, RZ, 0xc0, !PT ;  /* 0x000003e01d037812 */ /* 0x000fe200078ec0ff */
[----:B------:R-:W-:Y:S01]  /*03a0*/  IMAD.MOV.U32 R21, RZ, RZ, 0x7fffffff ;  /* 0x7fffffffff157424 */ /* 0x000fe200078e00ff */
[----:B------:R-:W-:-:S03]  /*03b0*/  UIADD3 UR4, UPT, UPT, -UR5, UR4, URZ ;  /* 0x0000000405047290 */ /* 0x000fc6000fffe1ff */
[----:B------:R-:W-:-:S04]  /*03c0*/  IMAD R3, R3, 0x14, R0 ;  /* 0x0000001403037824 */ /* 0x000fc800078e0200 */
[C---:B------:R-:W-:Y:S01]  /*03d0*/  VIADD R0, R3.reuse, 0x20 ;  /* 0x0000002003007836 */ /* 0x040fe20000000000 */
[C---:B------:R-:W-:Y:S01]  /*03e0*/  ISETP.GE.AND P5, PT, R3.reuse, UR4, PT ;  /* 0x0000000403007c0c */ /* 0x040fe2000bfa6270 */
[C---:B0-----:R-:W-:Y:S02]  /*03f0*/  VIADD R2, R3.reuse, 0x40 ;  /* 0x0000004003027836 */ /* 0x041fe40000000000 */
[C---:B------:R-:W-:Y:S01]  /*0400*/  VIADD R4, R3.reuse, 0x80 ;  /* 0x0000008003047836 */ /* 0x040fe20000000000 */
[----:B------:R-:W-:Y:S02]  /*0410*/  ISETP.GE.AND P4, PT, R0, UR4, PT ;  /* 0x0000000400007c0c */ /* 0x000fe4000bf86270 */
[C---:B------:R-:W-:Y:S02]  /*0420*/  IADD3 R0, P0, PT, R3.reuse, UR5, RZ ;  /* 0x0000000503007c10 */ /* 0x040fe4000ff1e0ff */
[----:B------:R-:W-:Y:S01]  /*0430*/  ISETP.GE.AND P3, PT, R2, UR4, PT ;  /* 0x0000000402007c0c */ /* 0x000fe2000bf66270 */
[C---:B------:R-:W-:Y:S01]  /*0440*/  VIADD R2, R3.reuse, 0x60 ;  /* 0x0000006003027836 */ /* 0x040fe20000000000 */
[----:B------:R-:W-:Y:S01]  /*0450*/  ISETP.GE.AND P1, PT, R4, UR4, PT ;  /* 0x0000000404007c0c */ /* 0x000fe2000bf26270 */
[----:B------:R-:W-:Y:S01]  /*0460*/  IMAD.X R5, RZ, RZ, RZ, P0 ;  /* 0x000000ffff057224 */ /* 0x000fe200000e06ff */
[----:B-1----:R-:W-:Y:S01]  /*0470*/  LEA R22, P0, R0, UR12, 0x2 ;  /* 0x0000000c00167c11 */ /* 0x002fe2000f8010ff */
[----:B------:R-:W-:Y:S01]  /*0480*/  IMAD.MOV.U32 R20, RZ, RZ, 0x7fffffff ;  /* 0x7fffffffff147424 */ /* 0x000fe200078e00ff */
[----:B------:R-:W-:Y:S01]  /*0490*/  ISETP.GE.AND P2, PT, R2, UR4, PT ;  /* 0x0000000402007c0c */ /* 0x000fe2000bf46270 */
[C---:B------:R-:W-:Y:S01]  /*04a0*/  VIADD R2, R3.reuse, 0xa0 ;  /* 0x000000a003027836 */ /* 0x040fe20000000000 */
[----:B------:R-:W-:Y:S01]  /*04b0*/  LEA.HI.X R23, R0, UR13, R5, 0x2, P0 ;  /* 0x0000000d00177c11 */ /* 0x000fe200080f1405 */
[----:B------:R-:W-:-:S02]  /*04c0*/  VIADD R0, R3, 0xc0 ;  /* 0x000000c003007836 */ /* 0x000fc40000000000 */
[----:B------:R-:W-:Y:S01]  /*04d0*/  IMAD.MOV.U32 R18, RZ, RZ, 0x7fffffff ;  /* 0x7fffffffff127424 */ /* 0x000fe200078e00ff */
[----:B------:R-:W-:Y:S01]  /*04e0*/  ISETP.GE.AND P0, PT, R2, UR4, PT ;  /* 0x0000000402007c0c */ /* 0x000fe2000bf06270 */
[----:B------:R0:W5:Y:S01]  /*04f0*/  @!P4 LDG.E R20, desc[UR8][R22.64+0x80] ;  /* 0x000080081614c981 */ /* 0x000162000c1e1900 */
[----:B------:R-:W-:Y:S01]  /*0500*/  ISETP.GE.AND P6, PT, R0, UR4, PT ;  /* 0x0000000400007c0c */ /* 0x000fe2000bfc6270 */
[C---:B------:R-:W-:Y:S02]  /*0510*/  VIADD R0, R3.reuse, 0x100 ;  /* 0x0000010003007836 */ /* 0x040fe40000000000 */
[C---:B------:R-:W-:Y:S01]  /*0520*/  VIADD R2, R3.reuse, 0xe0 ;  /* 0x000000e003027836 */ /* 0x040fe20000000000 */
[----:B------:R0:W5:Y:S01]  /*0530*/  @!P5 LDG.E R21, desc[UR8][R22.64] ;  /* 0x000000081615d981 */ /* 0x000162000c1e1900 */
[----:B------:R-:W-:Y:S01]  /*0540*/  IMAD.MOV.U32 R19, RZ, RZ, 0x7fffffff ;  /* 0x7fffffffff137424 */ /* 0x000fe200078e00ff */
[----:B------:R-:W-:Y:S01]  /*0550*/  ISETP.GE.AND P4, PT, R0, UR4, PT ;  /* 0x0000000400007c0c */ /* 0x000fe2000bf86270 */
[C---:B------:R-:W-:Y:S01]  /*0560*/  VIADD R0, R3.reuse, 0x140 ;  /* 0x0000014003007836 */ /* 0x040fe20000000000 */
[----:B------:R0:W5:Y:S01]  /*0570*/  @!P2 LDG.E R18, desc[UR8][R22.64+0x180] ;  /* 0x000180081612a981 */ /* 0x000162000c1e1900 */
[----:B------:R-:W-:Y:S01]  /*0580*/  IMAD.MOV.U32 R17, RZ, RZ, 0x7fffffff ;  /* 0x7fffffffff117424 */ /* 0x000fe200078e00ff */
[----:B------:R-:W-:Y:S01]  /*0590*/  ISETP.GE.AND P5, PT, R2, UR4, PT ;  /* 0x0000000402007c0c */ /* 0x000fe2000bfa6270 */
[C---:B------:R-:W-:Y:S01]  /*05a0*/  VIADD R2, R3.reuse, 0x120 ;  /* 0x0000012003027836 */ /* 0x040fe20000000000 */
[----:B------:R-:W-:Y:S01]  /*05b0*/  ISETP.GE.AND P2, PT, R0, UR4, PT ;  /* 0x0000000400007c0c */ /* 0x000fe2000bf46270 */
[----:B------:R-:W-:Y:S01]  /*05c0*/  VIADD R0, R3, 0x160 ;  /* 0x0000016003007836 */ /* 0x000fe20000000000 */
[----:B------:R0:W5:Y:S01]  /*05d0*/  @!P3 LDG.E R19, desc[UR8][R22.64+0x100] ;  /* 0x000100081613b981 */ /* 0x000162000c1e1900 */
[----:B------:R-:W-:-:S03]  /*05e0*/  IMAD.MOV.U32 R15, RZ, RZ, 0x7fffffff ;  /* 0x7fffffffff0f7424 */ /* 0x000fc600078e00ff */
[----:B------:R0:W5:Y:S01]  /*05f0*/  @!P1 LDG.E R17, desc[UR8][R22.64+0x200] ;  /* 0x0002000816119981 */ /* 0x000162000c1e1900 */
[----:B------:R-:W-:Y:S01]  /*0600*/  ISETP.GE.AND P1, PT, R0, UR4, PT ;  /* 0x0000000400007c0c */ /* 0x000fe2000bf26270 */
[C---:B------:R-:W-:Y:S01]  /*0610*/  VIADD R0, R3.reuse, 0x1a0 ;  /* 0x000001a003007836 */ /* 0x040fe20000000000 */
[----:B------:R-:W-:Y:S01]  /*0620*/  ISETP.GE.AND P3, PT, R2, UR4, PT ;  /* 0x0000000402007c0c */ /* 0x000fe2000bf66270 */
[----:B------:R0:W5:Y:S01]  /*0630*/  @!P6 LDG.E R15, desc[UR8][R22.64+0x300] ;  /* 0x00030008160fe981 */ /* 0x000162000c1e1900 */
[----:B------:R-:W-:Y:S02]  /*0640*/  IMAD.MOV.U32 R14, RZ, RZ, 0x7fffffff ;  /* 0x7fffffffff0e7424 */ /* 0x000fe400078e00ff */
[----:B------:R-:W-:Y:S01]  /*0650*/  ISETP.GE.AND P6, PT, R0, UR4, PT ;  /* 0x0000000400007c0c */ /* 0x000fe2000bfc6270 */
[C---:B------:R-:W-:Y:S02]  /*0660*/  VIADD R0, R3.reuse, 0x1c0 ;  /* 0x000001c003007836 */ /* 0x040fe40000000000 */
[----:B------:R-:W-:Y:S01]  /*0670*/  IMAD.MOV.U32 R16, RZ, RZ, 0x7fffffff ;  /* 0x7fffffffff107424 */ /* 0x000fe200078e00ff */
[----:B------:R0:W5:Y:S01]  /*0680*/  @!P5 LDG.E R14, desc[UR8][R22.64+0x380] ;  /* 0x00038008160ed981 */ /* 0x000162000c1e1900 */
[----:B------:R-:W-:Y:S01]  /*0690*/  VIADD R2, R3, 0x180 ;  /* 0x0000018003027836 */ /* 0x000fe20000000000 */
[----:B------:R-:W-:Y:S01]  /*06a0*/  ISETP.GE.AND P5, PT, R0, UR4, PT ;  /* 0x0000000400007c0c */ /* 0x000fe2000bfa6270 */
[----:B------:R-:W-:-:S02]  /*06b0*/  IMAD.MOV.U32 R12, RZ, RZ, 0x7fffffff ;  /* 0x7fffffffff0c7424 */ /* 0x000fc400078e00ff */
[C---:B------:R-:W-:Y:S01]  /*06c0*/  VIADD R0, R3.reuse, 0x200 ;  /* 0x0000020003007836 */ /* 0x040fe20000000000 */
[----:B------:R0:W5:Y:S01]  /*06d0*/  @!P0 LDG.E R16, desc[UR8][R22.64+0x280] ;  /* 0x0002800816108981 */ /* 0x000162000c1e1900 */
[----:B------:R-:W-:Y:S01]  /*06e0*/  ISETP.GE.AND P0, PT, R2, UR4, PT ;  /* 0x0000000402007c0c */ /* 0x000fe2000bf06270 */
[----:B------:R-:W-:Y:S02]  /*06f0*/  IMAD.MOV.U32 R13, RZ, RZ, 0x7fffffff ;  /* 0x7fffffffff0d7424 */ /* 0x000fe400078e00ff */
[----:B------:R0:W5:Y:S01]  /*0700*/  @!P3 LDG.E R12, desc[UR8][R22.64+0x480] ;  /* 0x00048008160cb981 */ /* 0x000162000c1e1900 */
[----:B------:R-:W-:Y:S01]  /*0710*/  IMAD.MOV.U32 R11, RZ, RZ, 0x7fffffff ;  /* 0x7fffffffff0b7424 */ /* 0x000fe200078e00ff */
[----:B------:R-:W-:Y:S01]  /*0720*/  ISETP.GE.AND P3, PT, R0, UR4, PT ;  /* 0x0000000400007c0c */ /* 0x000fe2000bf66270 */
[C---:B------:R-:W-:Y:S01]  /*0730*/  VIADD R2, R3.reuse, 0x1e0 ;  /* 0x000001e003027836 */ /* 0x040fe20000000000 */
[----:B------:R0:W5:Y:S01]  /*0740*/  @!P4 LDG.E R13, desc[UR8][R22.64+0x400] ;  /* 0x00040008160dc981 */ /* 0x000162000c1e1900 */
[----:B------:R-:W-:-:S02]  /*0750*/  VIADD R0, R3, 0x220 ;  /* 0x0000022003007836 */ /* 0x000fc40000000000 */
[----:B------:R-:W-:Y:S01]  /*0760*/  IMAD.MOV.U32 R10, RZ, RZ, 0x7fffffff ;  /* 0x7fffffffff0a7424 */ /* 0x000fe200078e00ff */
[----:B------:R0:W5:Y:S01]  /*0770*/  @!P2 LDG.E R11, desc[UR8][R22.64+0x500] ;  /* 0x00050008160ba981 */ /* 0x000162000c1e1900 */
[----:B------:R-:W-:Y:S01]  /*0780*/  IMAD.MOV.U32 R9, RZ, RZ, 0x7fffffff ;  /* 0x7fffffffff097424 */ /* 0x000fe200078e00ff */
[----:B------:R-:W-:Y:S01]  /*0790*/  ISETP.GE.AND P4, PT, R2, UR4, PT ;  /* 0x0000000402007c0c */ /* 0x000fe2000bf86270 */
[C---:B------:R-:W-:Y:S01]  /*07a0*/  VIADD R2, R3.reuse, 0x240 ;  /* 0x0000024003027836 */ /* 0x040fe20000000000 */
[----:B------:R-:W-:Y:S01]  /*07b0*/  ISETP.GE.AND P2, PT, R0, UR4, PT ;  /* 0x0000000400007c0c */ /* 0x000fe2000bf46270 */
[----:B------:R-:W-:Y:S01]  /*07c0*/  VIADD R0, R3, 0x260 ;  /* 0x0000026003007836 */ /* 0x000fe20000000000 */
[----:B------:R0:W5:Y:S02]  /*07d0*/  @!P1 LDG.E R10, desc[UR8][R22.64+0x580] ;  /* 0x00058008160a9981 */ /* 0x000164000c1e1900 */
[----:B------:R-:W-:Y:S02]  /*07e0*/  ISETP.GE.AND P1, PT, R2, UR4, PT ;  /* 0x0000000402007c0c */ /* 0x000fe4000bf26270 */
[----:B------:R0:W5:Y:S01]  /*07f0*/  @!P0 LDG.E R9, desc[UR8][R22.64+0x600] ;  /* 0x0006000816098981 */ /* 0x000162000c1e1900 */
[----:B------:R-:W-:Y:S01]  /*0800*/  ISETP.GE.AND P0, PT, R0, UR4, PT ;  /* 0x0000000400007c0c */ /* 0x000fe2000bf06270 */
[----:B------:R-:W-:-:S02]  /*0810*/  IMAD.MOV.U32 R8, RZ, RZ, 0x7fffffff ;  /* 0x7fffffffff087424 */ /* 0x000fc400078e00ff */
[----:B------:R-:W-:Y:S02]  /*0820*/  IMAD.MOV.U32 R7, RZ, RZ, 0x7fffffff ;  /* 0x7fffffffff077424 */ /* 0x000fe400078e00ff */
[----:B------:R-:W-:Y:S02]  /*0830*/  IMAD.MOV.U32 R6, RZ, RZ, 0x7fffffff ;  /* 0x7fffffffff067424 */ /* 0x000fe400078e00ff */
[----:B------:R-:W-:Y:S01]  /*0840*/  IMAD.MOV.U32 R5, RZ, RZ, 0x7fffffff ;  /* 0x7fffffffff057424 */ /* 0x000fe200078e00ff */
[----:B------:R0:W5:Y:S01]  /*0850*/  @!P6 LDG.E R8, desc[UR8][R22.64+0x680] ;  /* 0x000680081608e981 */ /* 0x000162000c1e1900 */
[----:B------:R-:W-:Y:S02]  /*0860*/  IMAD.MOV.U32 R4, RZ, RZ, 0x7fffffff ;  /* 0x7fffffffff047424 */ /* 0x000fe400078e00ff */
[----:B------:R-:W-:Y:S01]  /*0870*/  IMAD.MOV.U32 R3, RZ, RZ, 0x7fffffff ;  /* 0x7fffffffff037424 */ /* 0x000fe200078e00ff */
[----:B------:R0:W5:Y:S01]  /*0880*/  @!P5 LDG.E R7, desc[UR8][R22.64+0x700] ;  /* 0x000700081607d981 */ /* 0x000162000c1e1900 */
[----:B------:R-:W-:-:S03]  /*0890*/  IMAD.MOV.U32 R2, RZ, RZ, 0x7fffffff ;  /* 0x7fffffffff027424 */ /* 0x000fc600078e00ff */
[----:B------:R0:W5:Y:S04]  /*08a0*/  @!P4 LDG.E R6, desc[UR8][R22.64+0x780] ;  /* 0x000780081606c981 */ /* 0x000168000c1e1900 */
[----:B------:R0:W5:Y:S04]  /*08b0*/  @!P3 LDG.E R5, desc[UR8][R22.64+0x800] ;  /* 0x000800081605b981 */ /* 0x000168000c1e1900 */
[----:B------:R0:W5:Y:S04]  /*08c0*/  @!P2 LDG.E R4, desc[UR8][R22.64+0x880] ;  /* 0x000880081604a981 */ /* 0x000168000c1e1900 */
[----:B------:R0:W5:Y:S04]  /*08d0*/  @!P1 LDG.E R3, desc[UR8][R22.64+0x900] ;  /* 0x0009000816039981 */ /* 0x000168000c1e1900 */
[----:B------:R0:W5:Y:S02]  /*08e0*/  @!P0 LDG.E R2, desc[UR8][R22.64+0x980] ;  /* 0x0009800816028981 */ /* 0x000164000c1e1900 */
.L_x_3:
[----:B------:R-:W-:Y:S01]  /*08f0*/  VIMNMX R0, PT, PT, R47, 0xe0, !PT ;  /* 0x000000e02f007848 */ /* 0x000fe20007fe0100 */
[----:B------:R-:W2:Y:S01]  /*0900*/  LDCU UR4, c[0x0][0x3c8] ;  /* 0x00007900ff0477ac */ /* 0x000ea20008000800 */
[----:B------:R-:W-:Y:S01]  /*0910*/  BSSY.RECONVERGENT B0, `(.L_x_4) ;  /* 0x0000027000007945 */ /* 0x000fe20003800200 */
[--C-:B------:R-:W-:Y:S01]  /*0920*/  IMAD.MOV.U32 R25, RZ, RZ, R47.reuse ;  /* 0x000000ffff197224 */ /* 0x100fe200078e002f */
[----:B------:R-:W-:Y:S01]  /*0930*/  IADD3 R0, PT, PT, R0, 0x1f, -R47 ;  /* 0x0000001f00007810 */ /* 0x000fe20007ffe82f */
[----:B------:R-:W-:-:S03]  /*0940*/  UMOV UR5, 0xffffffff ;  /* 0xffffffff00057882 */ /* 0x000fc60000000000 */
[C---:B------:R-:W-:Y:S02]  /*0950*/  ISETP.GE.U32.AND P0, PT, R0.reuse, 0x1e0, PT ;  /* 0x000001e00000780c */ /* 0x040fe40003f06070 */
[----:B01----:R-:W-:Y:S02]  /*0960*/  LEA.HI R23, R0, 0x1, RZ, 0x1b ;  /* 0x0000000100177811 */ /* 0x003fe400078fd8ff */
[----:B------:R-:W-:Y:S02]  /*0970*/  SHF.R.U32.HI R0, RZ, 0x5, R29 ;  /* 0x00000005ff007819 */ /* 0x000fe4000001161d */
[----:B------:R-:W-:-:S03]  /*0980*/  LOP3.LUT R26, R23, 0xf, RZ, 0xc0, !PT ;  /* 0x0000000f171a7812 */ /* 0x000fc600078ec0ff */
[----:B------:R-:W-:Y:S01]  /*0990*/  IMAD.SHL.U32 R0, R0, 0x400, RZ ;  /* 0x0000040000007824 */ /* 0x000fe200078e00ff */
[----:B------:R-:W-:Y:S01]  /*09a0*/  ISETP.NE.AND P1, PT, R26, RZ, PT ;  /* 0x000000ff1a00720c */ /* 0x000fe20003f25270 */
[----:B--2---:R-:W-:Y:S02]  /*09b0*/  USHF.L.U32 UR4, UR5, UR4, URZ ;  /* 0x0000000405047299 */ /* 0x004fe400080006ff */
[----:B------:R-:W-:Y:S10]  /*09c0*/  @!P0 BRA `(.L_x_5) ;  /* 0x00000000006c8947 */ /* 0x000ff40003800000 */
[----:B------:R-:W-:Y:S01]  /*09d0*/  IMAD R24, R47, 0x4, R0 ;  /* 0x000000042f187824 */ /* 0x000fe200078e0200 */
[----:B------:R-:W-:Y:S01]  /*09e0*/  LOP3.LUT R22, R23, 0xffffff0, RZ, 0xc0, !PT ;  /* 0x0ffffff017167812 */ /* 0x000fe200078ec0ff */
[----:B------:R-:W-:Y:S02]  /*09f0*/  IMAD.U32 R27, RZ, RZ, UR6 ;  /* 0x00000006ff1b7e24 */ /* 0x000fe4000f8e00ff */
[----:B------:R-:W-:Y:S02]  /*0a00*/  IMAD.MOV.U32 R25, RZ, RZ, R47 ;  /* 0x000000ffff197224 */ /* 0x000fe400078e002f */
[----:B------:R-:W-:Y:S01]  /*0a10*/  IMAD.MOV R22, RZ, RZ, -R22 ;  /* 0x000000ffff167224 */ /* 0x000fe200078e0a16 */
[----:B------:R-:W-:-:S07]  /*0a20*/  IADD3 R24, PT, PT, R24, 0x400, R27 ;  /* 0x0000040018187810 */ /* 0x000fce0007ffe01b */
.L_x_6:
[----:B------:R-:W-:Y:S01]  /*0a30*/  VIADD R22, R22, 0x10 ;  /* 0x0000001016167836 */ /* 0x000fe20000000000 */
[----:B------:R-:W-:Y:S01]  /*0a40*/  STS [R24+-0x400], RZ ;  /* 0xfffc00ff18007388 */ /* 0x000fe20000000800 */
[----:B------:R-:W-:-:S03]  /*0a50*/  VIADD R25, R25, 0x200 ;  /* 0x0000020019197836 */ /* 0x000fc60000000000 */
[----:B------:R-:W-:Y:S01]  /*0a60*/  ISETP.NE.AND P0, PT, R22, RZ, PT ;  /* 0x000000ff1600720c */ /* 0x000fe20003f05270 */
[----:B------:R-:W-:Y:S04]  /*0a70*/  STS [R24+-0x380], RZ ;  /* 0xfffc80ff18007388 */ /* 0x000fe80000000800 */
[----:B------:R-:W-:Y:S04]  /*0a80*/  STS [R24+-0x300], RZ ;  /* 0xfffd00ff18007388 */ /* 0x000fe80000000800 */
[----:B------:R-:W-:Y:S04]  /*0a90*/  STS [R24+-0x280], RZ ;  /* 0xfffd80ff18007388 */ /* 0x000fe80000000800 */
[----:B------:R-:W-:Y:S04]  /*0aa0*/  STS [R24+-0x200], RZ ;  /* 0xfffe00ff18007388 */ /* 0x000fe80000000800 */
[----:B------:R-:W-:Y:S04]  /*0ab0*/  STS [R24+-0x180], RZ ;  /* 0xfffe80ff18007388 */ /* 0x000fe80000000800 */
[----:B------:R-:W-:Y:S04]  /*0ac0*/  STS [R24+-0x100], RZ ;  /* 0xffff00ff18007388 */ /* 0x000fe80000000800 */
[----:B------:R-:W-:Y:S04]  /*0ad0*/  STS [R24+-0x80], RZ ;  /* 0xffff80ff18007388 */ /* 0x000fe80000000800 */
[----:B------:R-:W-:Y:S04]  /*0ae0*/  STS [R24], RZ ;  /* 0x000000ff18007388 */ /* 0x000fe80000000800 */
[----:B------:R-:W-:Y:S04]  /*0af0*/  STS [R24+0x80], RZ ;  /* 0x000080ff18007388 */ /* 0x000fe80000000800 */
[----:B------:R-:W-:Y:S04]  /*0b00*/  STS [R24+0x100], RZ ;  /* 0x000100ff18007388 */ /* 0x000fe80000000800 */
[----:B------:R-:W-:Y:S04]  /*0b10*/  STS [R24+0x180], RZ ;  /* 0x000180ff18007388 */ /* 0x000fe80000000800 */
[----:B------:R-:W-:Y:S04]  /*0b20*/  STS [R24+0x200], RZ ;  /* 0x000200ff18007388 */ /* 0x000fe80000000800 */
[----:B------:R-:W-:Y:S04]  /*0b30*/  STS [R24+0x280], RZ ;  /* 0x000280ff18007388 */ /* 0x000fe80000000800 */
[----:B------:R-:W-:Y:S04]  /*0b40*/  STS [R24+0x300], RZ ;  /* 0x000300ff18007388 */ /* 0x000fe80000000800 */
[----:B------:R0:W-:Y:S02]  /*0b50*/  STS [R24+0x380], RZ ;  /* 0x000380ff18007388 */ /* 0x0001e40000000800 */
[----:B0-----:R-:W-:Y:S01]  /*0b60*/  VIADD R24, R24, 0x800 ;  /* 0x0000080018187836 */ /* 0x001fe20000000000 */
[----:B------:R-:W-:Y:S06]  /*0b70*/  @P0 BRA `(.L_x_6) ;  /* 0xfffffffc00ac0947 */ /* 0x000fec000383ffff */
.L_x_5:
[----:B------:R-:W-:Y:S05]  /*0b80*/  BSYNC.RECONVERGENT B0 ;  /* 0x0000000000007941 */ /* 0x000fea0003800200 */
.L_x_4:
[----:B------:R-:W-:Y:S01]  /*0b90*/  BSSY.RECONVERGENT B0, `(.L_x_7) ;  /* 0x0000026000007945 */ /* 0x000fe20003800200 */
[----:B------:R-:W-:-:S03]  /*0ba0*/  VIADD R22, R0, UR6 ;  /* 0x0000000600167c36 */ /* 0x000fc60008000000 */
[----:B------:R-:W-:Y:S05]  /*0bb0*/  @!P1 BRA `(.L_x_8) ;  /* 0x00000000008c9947 */ /* 0x000fea0003800000 */
[----:B------:R-:W-:Y:S01]  /*0bc0*/  ISETP.GE.U32.AND P0, PT, R26, 0x8, PT ;  /* 0x000000081a00780c */ /* 0x000fe20003f06070 */
[----:B------:R-:W-:Y:S01]  /*0bd0*/  BSSY.RECONVERGENT B1, `(.L_x_9) ;  /* 0x000000e000017945 */ /* 0x000fe20003800200 */
[----:B------:R-:W-:-:S04]  /*0be0*/  LOP3.LUT R27, R23, 0x7, RZ, 0xc0, !PT ;  /* 0x00000007171b7812 */ /* 0x000fc800078ec0ff */
[----:B------:R-:W-:-:S07]  /*0bf0*/  ISETP.NE.AND P1, PT, R27, RZ, PT ;  /* 0x000000ff1b00720c */ /* 0x000fce0003f25270 */
[----:B------:R-:W-:Y:S06]  /*0c00*/  @!P0 BRA `(.L_x_10) ;  /* 0x0000000000288947 */ /* 0x000fec0003800000 */
[C---:B------:R-:W-:Y:S02]  /*0c10*/  IMAD R24, R25.reuse, 0x4, R22 ;  /* 0x0000000419187824 */ /* 0x040fe400078e0216 */
[----:B------:R-:W-:-:S03]  /*0c20*/  VIADD R25, R25, 0x100 ;  /* 0x0000010019197836 */ /* 0x000fc60000000000 */
[----:B------:R0:W-:Y:S04]  /*0c30*/  STS [R24], RZ ;  /* 0x000000ff18007388 */ /* 0x0001e80000000800 */
[----:B------:R0:W-:Y:S04]  /*0c40*/  STS [R24+0x80], RZ ;  /* 0x000080ff18007388 */ /* 0x0001e80000000800 */
[----:B------:R0:W-:Y:S04]  /*0c50*/  STS [R24+0x100], RZ ;  /* 0x000100ff18007388 */ /* 0x0001e80000000800 */
[----:B------:R0:W-:Y:S04]  /*0c60*/  STS [R24+0x180], RZ ;  /* 0x000180ff18007388 */ /* 0x0001e80000000800 */
[----:B------:R0:W-:Y:S04]  /*0c70*/  STS [R24+0x200], RZ ;  /* 0x000200ff18007388 */ /* 0x0001e80000000800 */
[----:B------:R0:W-:Y:S04]  /*0c80*/  STS [R24+0x280], RZ ;  /* 0x000280ff18007388 */ /* 0x0001e80000000800 */
[----:B------:R0:W-:Y:S04]  /*0c90*/  STS [R24+0x300], RZ ;  /* 0x000300ff18007388 */ /* 0x0001e80000000800 */
[----:B------:R0:W-:Y:S02]  /*0ca0*/  STS [R24+0x380], RZ ;  /* 0x000380ff18007388 */ /* 0x0001e40000000800 */
.L_x_10:
[----:B------:R-:W-:Y:S05]  /*0cb0*/  BSYNC.RECONVERGENT B1 ;  /* 0x0000000000017941 */ /* 0x000fea0003800200 */
.L_x_9:
[----:B------:R-:W-:Y:S05]  /*0cc0*/  @!P1 BRA `(.L_x_8) ;  /* 0x0000000000489947 */ /* 0x000fea0003800000 */
[----:B------:R-:W-:Y:S02]  /*0cd0*/  ISETP.GE.U32.AND P0, PT, R27, 0x4, PT ;  /* 0x000000041b00780c */ /* 0x000fe40003f06070 */
[----:B------:R-:W-:-:S04]  /*0ce0*/  LOP3.LUT R23, R23, 0x3, RZ, 0xc0, !PT ;  /* 0x0000000317177812 */ /* 0x000fc800078ec0ff */
[----:B------:R-:W-:-:S07]  /*0cf0*/  ISETP.NE.AND P1, PT, R23, RZ, PT ;  /* 0x000000ff1700720c */ /* 0x000fce0003f25270 */
[C---:B0-----:R-:W-:Y:S02]  /*0d00*/  @P0 IMAD R24, R25.reuse, 0x4, R22 ;  /* 0x0000000419180824 */ /* 0x041fe400078e0216 */
[----:B------:R-:W-:-:S03]  /*0d10*/  @P0 VIADD R25, R25, 0x80 ;  /* 0x0000008019190836 */ /* 0x000fc60000000000 */
[----:B------:R1:W-:Y:S04]  /*0d20*/  @P0 STS [R24], RZ ;  /* 0x000000ff18000388 */ /* 0x0003e80000000800 */
[----:B------:R1:W-:Y:S04]  /*0d30*/  @P0 STS [R24+0x80], RZ ;  /* 0x000080ff18000388 */ /* 0x0003e80000000800 */
[----:B------:R1:W-:Y:S04]  /*0d40*/  @P0 STS [R24+0x100], RZ ;  /* 0x000100ff18000388 */ /* 0x0003e80000000800 */
[----:B------:R1:W-:Y:S01]  /*0d50*/  @P0 STS [R24+0x180], RZ ;  /* 0x000180ff18000388 */ /* 0x0003e20000000800 */
[----:B------:R-:W-:Y:S05]  /*0d60*/  @!P1 BRA `(.L_x_8) ;  /* 0x0000000000209947 */ /* 0x000fea0003800000 */
[----:B------:R-:W-:Y:S02]  /*0d70*/  IMAD R0, R25, 0x4, R0 ;  /* 0x0000000419007824 */ /* 0x000fe400078e0200 */
[----:B------:R-:W-:Y:S02]  /*0d80*/  IMAD.MOV R23, RZ, RZ, -R23 ;  /* 0x000000ffff177224 */ /* 0x000fe400078e0a17 */
[----:B------:R-:W-:-:S07]  /*0d90*/  VIADD R0, R0, UR6 ;  /* 0x0000000600007c36 */ /* 0x000fce0008000000 */
.L_x_11:
[----:B------:R-:W-:Y:S01]  /*0da0*/  VIADD R23, R23, 0x1 ;  /* 0x0000000117177836 */ /* 0x000fe20000000000 */
[----:B------:R0:W-:Y:S04]  /*0db0*/  STS [R0], RZ ;  /* 0x000000ff00007388 */ /* 0x0001e80000000800 */
[----:B------:R-:W-:Y:S01]  /*0dc0*/  ISETP.NE.AND P0, PT, R23, RZ, PT ;  /* 0x000000ff1700720c */ /* 0x000fe20003f05270 */
[----:B0-----:R-:W-:-:S12]  /*0dd0*/  VIADD R0, R0, 0x80 ;  /* 0x0000008000007836 */ /* 0x001fd80000000000 */
[----:B------:R-:W-:Y:S05]  /*0de0*/  @P0 BRA `(.L_x_11) ;  /* 0xfffffffc00ec0947 */ /* 0x000fea000383ffff */
.L_x_8:
[----:B------:R-:W-:Y:S05]  /*0df0*/  BSYNC.RECONVERGENT B0 ;  /* 0x0000000000007941 */ /* 0x000fea0003800200 */
.L_x_7:
[----:B------:R-:W2:Y:S01]  /*0e00*/  LDCU UR11, c[0x0][0x3c4] ;  /* 0x00007880ff0b77ac */ /* 0x000ea20008000800 */
[----:B-----5:R-:W-:Y:S01]  /*0e10*/  LOP3.LUT R0, R21, 0x80000000, RZ, 0x3c, !PT ;  /* 0x8000000015007812 */ /* 0x020fe200078e3cff */
[----:B------:R-:W-:Y:S01]  /*0e20*/  BSSY.RECONVERGENT B0, `(.L_x_12) ;  /* 0x0000090000007945 */ /* 0x000fe20003800200 */
[----:B01----:R-:W-:Y:S02]  /*0e30*/  LOP3.LUT R24, R20, 0x80000000, RZ, 0x3c, !PT ;  /* 0x8000000014187812 */ /* 0x003fe400078e3cff */
[----:B------:R-:W-:Y:S02]  /*0e40*/  LOP3.LUT R25, R19, 0x80000000, RZ, 0x3c, !PT ;  /* 0x8000000013197812 */ /* 0x000fe400078e3cff */
[----:B------:R-:W-:Y:S02]  /*0e50*/  LOP3.LUT R27, R18, 0x80000000, RZ, 0x3c, !PT ;  /* 0x80000000121b7812 */ /* 0x000fe400078e3cff */
[----:B------:R-:W-:Y:S02]  /*0e60*/  LOP3.LUT R46, R16, 0x80000000, RZ, 0x3c, !PT ;  /* 0x80000000102e7812 */ /* 0x000fe400078e3cff */
[----:B------:R-:W-:-:S02]  /*0e70*/  LOP3.LUT R48, R17, 0x80000000, RZ, 0x3c, !PT ;  /* 0x8000000011307812 */ /* 0x000fc400078e3cff */
[----:B------:R-:W-:Y:S02]  /*0e80*/  LOP3.LUT R45, R15, 0x80000000, RZ, 0x3c, !PT ;  /* 0x800000000f2d7812 */ /* 0x000fe400078e3cff */
[----:B------:R-:W-:Y:S02]  /*0e90*/  LOP3.LUT R44, R14, 0x80000000, RZ, 0x3c, !PT ;  /* 0x800000000e2c7812 */ /* 0x000fe400078e3cff */
[----:B------:R-:W-:Y:S02]  /*0ea0*/  LOP3.LUT R43, R13, 0x80000000, RZ, 0x3c, !PT ;  /* 0x800000000d2b7812 */ /* 0x000fe400078e3cff */
[----:B--2---:R-:W-:Y:S02]  /*0eb0*/  SHF.R.U32.HI R0, RZ, UR11, R0 ;  /* 0x0000000bff007c19 */ /* 0x004fe40008011600 */
[----:B------:R-:W-:Y:S02]  /*0ec0*/  SHF.R.U32.HI R24, RZ, UR11, R24 ;  /* 0x0000000bff187c19 */ /* 0x000fe40008011618 */
[----:B------:R-:W-:-:S02]  /*0ed0*/  LOP3.LUT R0, R0, UR4, RZ, 0x30, !PT ;  /* 0x0000000400007c12 */ /* 0x000fc4000f8e30ff */
[----:B------:R-:W-:Y:S02]  /*0ee0*/  SHF.R.U32.HI R26, RZ, UR11, R25 ;  /* 0x0000000bff1a7c19 */ /* 0x000fe40008011619 */
[----:B------:R-:W-:Y:S01]  /*0ef0*/  SHF.R.U32.HI R30, RZ, UR11, R27 ;  /* 0x0000000bff1e7c19 */ /* 0x000fe2000801161b */
[----:B------:R-:W-:Y:S01]  /*0f00*/  IMAD R23, R0, 0x4, R22 ;  /* 0x0000000400177824 */ /* 0x000fe200078e0216 */
[----:B------:R-:W-:Y:S01]  /*0f10*/  NOP ;  /* 0x0000000000007918 */ /* 0x000fe20000000000 */
[----:B------:R-:W-:-:S03]  /*0f20*/  LOP3.LUT R25, R24, UR4, RZ, 0x30, !PT ;  /* 0x0000000418197c12 */ /* 0x000fc6000f8e30ff */
[----:B------:R0:W-:Y:S01]  /*0f30*/  ATOMS.POPC.INC.32 RZ, [R23+URZ] ;  /* 0x0000000017ff7f8c */ /* 0x0001e2000d8000ff */
[----:B------:R-:W-:Y:S02]  /*0f40*/  LOP3.LUT R27, R26, UR4, RZ, 0x30, !PT ;  /* 0x000000041a1b7c12 */ /* 0x000fe4000f8e30ff */
[----:B------:R-:W-:Y:S01]  /*0f50*/  SHF.R.U32.HI R24, RZ, UR11, R46 ;  /* 0x0000000bff187c19 */ /* 0x000fe2000801162e */
[----:B------:R-:W-:Y:S01]  /*0f60*/  IMAD R25, R25, 0x4, R22 ;  /* 0x0000000419197824 */ /* 0x000fe200078e0216 */
[----:B------:R-:W-:Y:S01]  /*0f70*/  SHF.R.U32.HI R31, RZ, UR11, R48 ;  /* 0x0000000bff1f7c19 */ /* 0x000fe20008011630 */
[--C-:B------:R-:W-:Y:S01]  /*0f80*/  IMAD R27, R27, 0x4, R22.reuse ;  /* 0x000000041b1b7824 */ /* 0x100fe200078e0216 */
[----:B------:R-:W-:Y:S02]  /*0f90*/  LOP3.LUT R33, R24, UR4, RZ, 0x30, !PT ;  /* 0x0000000418217c12 */ /* 0x000fe4000f8e30ff */
[----:B0-----:R-:W-:Y:S01]  /*0fa0*/  LOP3.LUT R23, R30, UR4, RZ, 0x30, !PT ;  /* 0x000000041e177c12 */ /* 0x001fe2000f8e30ff */
[----:B------:R0:W-:Y:S01]  /*0fb0*/  ATOMS.POPC.INC.32 RZ, [R25+URZ] ;  /* 0x0000000019ff7f8c */ /* 0x0001e2000d8000ff */
[----:B------:R-:W-:Y:S01]  /*0fc0*/  LOP3.LUT R31, R31, UR4, RZ, 0x30, !PT ;  /* 0x000000041f1f7c12 */ /* 0x000fe2000f8e30ff */
[--C-:B------:R-:W-:Y:S01]  /*0fd0*/  IMAD R33, R33, 0x4, R22.reuse ;  /* 0x0000000421217824 */ /* 0x100fe200078e0216 */
[----:B------:R-:W-:Y:S01]  /*0fe0*/  SHF.R.U32.HI R24, RZ, UR11, R45 ;  /* 0x0000000bff187c19 */ /* 0x000fe2000801162d */
[--C-:B------:R-:W-:Y:S01]  /*0ff0*/  IMAD R23, R23, 0x4, R22.reuse ;  /* 0x0000000417177824 */ /* 0x100fe200078e0216 */
[----:B------:R-:W-:Y:S01]  /*1000*/  ATOMS.POPC.INC.32 RZ, [R27+URZ] ;  /* 0x000000001bff7f8c */ /* 0x000fe2000d8000ff */
[----:B------:R-:W-:Y:S01]  /*1010*/  LOP3.LUT R42, R12, 0x80000000, RZ, 0x3c, !PT ;  /* 0x800000000c2a7812 */ /* 0x000fe200078e3cff */
[----:B------:R-:W-:Y:S01]  /*1020*/  IMAD R31, R31, 0x4, R22 ;  /* 0x000000041f1f7824 */ /* 0x000fe200078e0216 */
[----:B------:R-:W-:Y:S01]  /*1030*/  LOP3.LUT R41, R11, 0x80000000, RZ, 0x3c, !PT ;  /* 0x800000000b297812 */ /* 0x000fe200078e3cff */
[----:B------:R1:W-:Y:S01]  /*1040*/  ATOMS.POPC.INC.32 RZ, [R23+URZ] ;  /* 0x0000000017ff7f8c */ /* 0x0003e2000d8000ff */
[----:B0-----:R-:W-:-:S02]  /*1050*/  SHF.R.U32.HI R25, RZ, UR11, R44 ;  /* 0x0000000bff197c19 */ /* 0x001fc4000801162c */
[----:B------:R-:W-:Y:S01]  /*1060*/  SHF.R.U32.HI R26, RZ, UR11, R43 ;  /* 0x0000000bff1a7c19 */ /* 0x000fe2000801162b */
[----:B------:R0:W-:Y:S01]  /*1070*/  ATOMS.POPC.INC.32 RZ, [R31+URZ] ;  /* 0x000000001fff7f8c */ /* 0x0001e2000d8000ff */
[----:B------:R-:W-:Y:S02]  /*1080*/  SHF.R.U32.HI R30, RZ, UR11, R42 ;  /* 0x0000000bff1e7c19 */ /* 0x000fe4000801162a */
[----:B------:R-:W-:Y:S01]  /*1090*/  LOP3.LUT R25, R25, UR4, RZ, 0x30, !PT ;  /* 0x0000000419197c12 */ /* 0x000fe2000f8e30ff */
[----:B------:R2:W-:Y:S01]  /*10a0*/  ATOMS.POPC.INC.32 RZ, [R33+URZ] ;  /* 0x0000000021ff7f8c */ /* 0x0005e2000d8000ff */
[----:B-1----:R-:W-:Y:S02]  /*10b0*/  LOP3.LUT R23, R24, UR4, RZ, 0x30, !PT ;  /* 0x0000000418177c12 */ /* 0x002fe4000f8e30ff */
[----:B------:R-:W-:Y:S01]  /*10c0*/  SHF.R.U32.HI R24, RZ, UR11, R41 ;  /* 0x0000000bff187c19 */ /* 0x000fe20008011629 */
[--C-:B------:R-:W-:Y:S01]  /*10d0*/  IMAD R25, R25, 0x4, R22.reuse ;  /* 0x0000000419197824 */ /* 0x100fe200078e0216 */
[----:B------:R-:W-:Y:S01]  /*10e0*/  LOP3.LUT R27, R26, UR4, RZ, 0x30, !PT ;  /* 0x000000041a1b7c12 */ /* 0x000fe2000f8e30ff */
[----:B------:R-:W-:Y:S01]  /*10f0*/  IMAD R23, R23, 0x4, R22 ;  /* 0x0000000417177824 */ /* 0x000fe200078e0216 */
[----:B0-----:R-:W-:-:S02]  /*1100*/  LOP3.LUT R31, R30, UR4, RZ, 0x30, !PT ;  /* 0x000000041e1f7c12 */ /* 0x001fc4000f8e30ff */
[----:B------:R-:W-:Y:S01]  /*1110*/  LOP3.LUT R40, R10, 0x80000000, RZ, 0x3c, !PT ;  /* 0x800000000a287812 */ /* 0x000fe200078e3cff */
[--C-:B------:R-:W-:Y:S01]  /*1120*/  IMAD R27, R27, 0x4, R22.reuse ;  /* 0x000000041b1b7824 */ /* 0x100fe200078e0216 */
[----:B--2---:R-:W-:Y:S01]  /*1130*/  LOP3.LUT R33, R24, UR4, RZ, 0x30, !PT ;  /* 0x0000000418217c12 */ /* 0x004fe2000f8e30ff */
[----:B------:R0:W-:Y:S01]  /*1140*/  ATOMS.POPC.INC.32 RZ, [R23+URZ] ;  /* 0x0000000017ff7f8c */ /* 0x0001e2000d8000ff */
[----:B------:R-:W-:Y:S01]  /*1150*/  LOP3.LUT R39, R9, 0x80000000, RZ, 0x3c, !PT ;  /* 0x8000000009277812 */ /* 0x000fe200078e3cff */
[--C-:B------:R-:W-:Y:S01]  /*1160*/  IMAD R31, R31, 0x4, R22.reuse ;  /* 0x000000041f1f7824 */ /* 0x100fe200078e0216 */
[----:B------:R-:W-:Y:S01]  /*1170*/  LOP3.LUT R38, R8, 0x80000000, RZ, 0x3c, !PT ;  /* 0x8000000008267812 */ /* 0x000fe200078e3cff */
[----:B------:R-:W-:Y:S01]  /*1180*/  IMAD R33, R33, 0x4, R22 ;  /* 0x0000000421217824 */ /* 0x000fe200078e0216 */
[----:B------:R-:W-:Y:S01]  /*1190*/  LOP3.LUT R37, R7, 0x80000000, RZ, 0x3c, !PT ;  /* 0x8000000007257812 */ /* 0x000fe200078e3cff */
[----:B------:R1:W-:Y:S01]  /*11a0*/  ATOMS.POPC.INC.32 RZ, [R25+URZ] ;  /* 0x0000000019ff7f8c */ /* 0x0003e2000d8000ff */
[----:B------:R-:W-:-:S02]  /*11b0*/  LOP3.LUT R36, R6, 0x80000000, RZ, 0x3c, !PT ;  /* 0x8000000006247812 */ /* 0x000fc400078e3cff */
[----:B0-----:R-:W-:Y:S01]  /*11c0*/  SHF.R.U32.HI R23, RZ, UR11, R40 ;  /* 0x0000000bff177c19 */ /* 0x001fe20008011628 */
[----:B------:R0:W-:Y:S01]  /*11d0*/  ATOMS.POPC.INC.32 RZ, [R27+URZ] ;  /* 0x000000001bff7f8c */ /* 0x0001e2000d8000ff */
[----:B------:R-:W-:Y:S02]  /*11e0*/  SHF.R.U32.HI R24, RZ, UR11, R39 ;  /* 0x0000000bff187c19 */ /* 0x000fe40008011627 */
[----:B------:R-:W-:Y:S01]  /*11f0*/  SHF.R.U32.HI R26, RZ, UR11, R38 ;  /* 0x0000000bff1a7c19 */ /* 0x000fe20008011626 */
[----:B------:R2:W-:Y:S01]  /*1200*/  ATOMS.POPC.INC.32 RZ, [R31+URZ] ;  /* 0x000000001fff7f8c */ /* 0x0005e2000d8000ff */
[----:B------:R-:W-:Y:S02]  /*1210*/  SHF.R.U32.HI R30, RZ, UR11, R37 ;  /* 0x0000000bff1e7c19 */ /* 0x000fe40008011625 */
[----:B------:R-:W-:Y:S01]  /*1220*/  LOP3.LUT R23, R23, UR4, RZ, 0x30, !PT ;  /* 0x0000000417177c12 */ /* 0x000fe2000f8e30ff */
[----:B------:R3:W-:Y:S01]  /*1230*/  ATOMS.POPC.INC.32 RZ, [R33+URZ] ;  /* 0x0000000021ff7f8c */ /* 0x0007e2000d8000ff */
[----:B------:R-:W-:-:S02]  /*1240*/  SHF.R.U32.HI R32, RZ, UR11, R36 ;  /* 0x0000000bff207c19 */ /* 0x000fc40008011624 */
[----:B-1----:R-:W-:Y:S01]  /*1250*/  LOP3.LUT R25, R24, UR4, RZ, 0x30, !PT ;  /* 0x0000000418197c12 */ /* 0x002fe2000f8e30ff */
[--C-:B------:R-:W-:Y:S01]  /*1260*/  IMAD R23, R23, 0x4, R22.reuse ;  /* 0x0000000417177824 */ /* 0x100fe200078e0216 */
[----:B0-----:R-:W-:Y:S02]  /*1270*/  LOP3.LUT R27, R26, UR4, RZ, 0x30, !PT ;  /* 0x000000041a1b7c12 */ /* 0x001fe4000f8e30ff */
[----:B--2---:R-:W-:Y:S01]  /*1280*/  LOP3.LUT R31, R30, UR4, RZ, 0x30, !PT ;  /* 0x000000041e1f7c12 */ /* 0x004fe2000f8e30ff */
[--C-:B------:R-:W-:Y:S01]  /*1290*/  IMAD R25, R25, 0x4, R22.reuse ;  /* 0x0000000419197824 */ /* 0x100fe200078e0216 */
[----:B---3--:R-:W-:Y:S01]  /*12a0*/  LOP3.LUT R33, R32, UR4, RZ, 0x30, !PT ;  /* 0x0000000420217c12 */ /* 0x008fe2000f8e30ff */
[--C-:B------:R-:W-:Y:S01]  /*12b0*/  IMAD R24, R27, 0x4, R22.reuse ;  /* 0x000000041b187824 */ /* 0x100fe200078e0216 */
[----:B------:R-:W-:Y:S01]  /*12c0*/  LOP3.LUT R30, R5, 0x80000000, RZ, 0x3c, !PT ;  /* 0x80000000051e7812 */ /* 0x000fe200078e3cff */
[--C-:B------:R-:W-:Y:S01]  /*12d0*/  IMAD R31, R31, 0x4, R22.reuse ;  /* 0x000000041f1f7824 */ /* 0x100fe200078e0216 */
[----:B------:R-:W-:Y:S01]  /*12e0*/  LOP3.LUT R32, R4, 0x80000000, RZ, 0x3c, !PT ;  /* 0x8000000004207812 */ /* 0x000fe200078e3cff */
[----:B------:R-:W0:Y:S01]  /*12f0*/  LDC.64 R26, c[0x0][0x380] ;  /* 0x0000e000ff1a7b82 */ /* 0x000e220000000a00 */
[----:B------:R-:W-:Y:S01]  /*1300*/  LOP3.LUT R34, R3, 0x80000000, RZ, 0x3c, !PT ;  /* 0x8000000003227812 */ /* 0x000fe200078e3cff */
[----:B------:R1:W-:Y:S01]  /*1310*/  ATOMS.POPC.INC.32 RZ, [R23+URZ] ;  /* 0x0000000017ff7f8c */ /* 0x0003e2000d8000ff */
[----:B------:R-:W-:Y:S01]  /*1320*/  LOP3.LUT R35, R2, 0x80000000, RZ, 0x3c, !PT ;  /* 0x8000000002237812 */ /* 0x000fe200078e3cff */
[----:B------:R-:W-:Y:S01]  /*1330*/  IMAD R33, R33, 0x4, R22 ;  /* 0x0000000421217824 */ /* 0x000fe200078e0216 */
[----:B------:R-:W-:Y:S01]  /*1340*/  SHF.R.U32.HI R30, RZ, UR11, R30 ;  /* 0x0000000bff1e7c19 */ /* 0x000fe2000801161e */
[----:B------:R2:W-:Y:S01]  /*1350*/  ATOMS.POPC.INC.32 RZ, [R25+URZ] ;  /* 0x0000000019ff7f8c */ /* 0x0005e2000d8000ff */
[----:B------:R-:W-:-:S02]  /*1360*/  SHF.R.U32.HI R32, RZ, UR11, R32 ;  /* 0x0000000bff207c19 */ /* 0x000fc40008011620 */
[----:B------:R-:W-:Y:S01]  /*1370*/  SHF.R.U32.HI R34, RZ, UR11, R34 ;  /* 0x0000000bff227c19 */ /* 0x000fe20008011622 */
[----:B------:R3:W-:Y:S01]  /*1380*/  ATOMS.POPC.INC.32 RZ, [R24+URZ] ;  /* 0x0000000018ff7f8c */ /* 0x0007e2000d8000ff */
[----:B------:R-:W-:Y:S02]  /*1390*/  SHF.R.U32.HI R35, RZ, UR11, R35 ;  /* 0x0000000bff237c19 */ /* 0x000fe40008011623 */
[----:B-1----:R-:W-:Y:S01]  /*13a0*/  LOP3.LUT R23, R30, UR4, RZ, 0x30, !PT ;  /* 0x000000041e177c12 */ /* 0x002fe2000f8e30ff */
[----:B------:R1:W-:Y:S01]  /*13b0*/  ATOMS.POPC.INC.32 RZ, [R31+URZ] ;  /* 0x000000001fff7f8c */ /* 0x0003e2000d8000ff */
[----:B--2---:R-:W-:Y:S02]  /*13c0*/  LOP3.LUT R25, R32, UR4, RZ, 0x30, !PT ;  /* 0x0000000420197c12 */ /* 0x004fe4000f8e30ff */
[----:B------:R-:W-:Y:S01]  /*13d0*/  ISETP.GT.U32.AND P1, PT, R29, 0xff, PT ;  /* 0x000000ff1d00780c */ /* 0x000fe20003f24070 */
[--C-:B---3--:R-:W-:Y:S01]  /*13e0*/  IMAD R24, R23, 0x4, R22.reuse ;  /* 0x0000000417187824 */ /* 0x108fe200078e0216 */
[----:B------:R-:W-:Y:S01]  /*13f0*/  LOP3.LUT R35, R35, UR4, RZ, 0x30, !PT ;  /* 0x0000000423237c12 */ /* 0x000fe2000f8e30ff */
[----:B------:R-:W-:Y:S01]  /*1400*/  IMAD R30, R25, 0x4, R22 ;  /* 0x00000004191e7824 */ /* 0x000fe200078e0216 */
[----:B------:R-:W-:Y:S01]  /*1410*/  ATOMS.POPC.INC.32 RZ, [R33+URZ] ;  /* 0x0000000021ff7f8c */ /* 0x000fe2000d8000ff */
[----:B-1----:R-:W-:Y:S01]  /*1420*/  LOP3.LUT R31, R34, UR4, RZ, 0x30, !PT ;  /* 0x00000004221f7c12 */ /* 0x002fe2000f8e30ff */
[----:B------:R-:W-:-:S02]  /*1430*/  IMAD.MOV.U32 R23, RZ, RZ, RZ ;  /* 0x000000ffff177224 */ /* 0x000fc400078e00ff */
[--C-:B------:R-:W-:Y:S01]  /*1440*/  IMAD R32, R35, 0x4, R22.reuse ;  /* 0x0000000423207824 */ /* 0x100fe200078e0216 */
[----:B------:R1:W-:Y:S01]  /*1450*/  ATOMS.POPC.INC.32 RZ, [R24+URZ] ;  /* 0x0000000018ff7f8c */ /* 0x0003e2000d8000ff */
[----:B------:R-:W-:Y:S01]  /*1460*/  IMAD R31, R31, 0x4, R22 ;  /* 0x000000041f1f7824 */ /* 0x000fe200078e0216 */
[----:B------:R-:W-:Y:S01]  /*1470*/  LEA R22, R29, UR6, 0x2 ;  /* 0x000000061d167c11 */ /* 0x000fe2000f8e10ff */
[----:B------:R-:W-:Y:S01]  /*1480*/  IMAD.U32 R25, RZ, RZ, UR10 ;  /* 0x0000000aff197e24 */ /* 0x000fe2000f8e00ff */
[----:B------:R2:W-:Y:S04]  /*1490*/  ATOMS.POPC.INC.32 RZ, [R30+URZ] ;  /* 0x000000001eff7f8c */ /* 0x0005e8000d8000ff */
[----:B------:R2:W-:Y:S01]  /*14a0*/  ATOMS.POPC.INC.32 RZ, [R31+URZ] ;  /* 0x000000001fff7f8c */ /* 0x0005e2000d8000ff */
[----:B-1----:R-:W-:-:S03]  /*14b0*/  P2R R24, PR, RZ, 0x2 ;  /* 0x00000002ff187803 */ /* 0x002fc60000000000 */
[----:B------:R2:W-:Y:S01]  /*14c0*/  ATOMS.POPC.INC.32 RZ, [R32+URZ] ;  /* 0x0000000020ff7f8c */ /* 0x0005e2000d8000ff */
[----:B------:R-:W-:Y:S06]  /*14d0*/  BAR.SYNC.DEFER_BLOCKING 0x0 ;  /* 0x0000000000007b1d */ /* 0x000fec0000010000 */
[----:B------:R-:W-:Y:S05]  /*14e0*/  @P1 BRA `(.L_x_13) ;  /* 0x00000000008c1947 */ /* 0x000fea0003800000 */
[----:B------:R-:W1:Y:S04]  /*14f0*/  LDS R53, [R22] ;  /* 0x0000000016357984 */ /* 0x000e680000000800 */
[----:B--2---:R-:W2:Y:S04]  /*1500*/  LDS R30, [R22+0x400] ;  /* 0x00040000161e7984 */ /* 0x004ea80000000800 */
[----:B------:R-:W3:Y:S04]  /*1510*/  LDS R31, [R22+0x800] ;  /* 0x00080000161f7984 */ /* 0x000ee80000000800 */
[----:B------:R-:W4:Y:S04]  /*1520*/  LDS R23, [R22+0xc00] ;  /* 0x000c000016177984 */ /* 0x000f280000000800 */
[----:B------:R-:W5:Y:S04]  /*1530*/  LDS R52, [R22+0x1000] ;  /* 0x0010000016347984 */ /* 0x000f680000000800 */
[----:B------:R-:W0:Y:S04]  /*1540*/  LDS R50, [R22+0x1400] ;  /* 0x0014000016327984 */ /* 0x000e280000000800 */
[----:B------:R-:W0:Y:S04]  /*1550*/  LDS R49, [R22+0x1800] ;  /* 0x0018000016317984 */ /* 0x000e280000000800 */
[----:B------:R-:W0:Y:S04]  /*1560*/  LDS R34, [R22+0x1c00] ;  /* 0x001c000016227984 */ /* 0x000e280000000800 */
[----:B------:R-:W0:Y:S04]  /*1570*/  LDS R33, [R22+0x2000] ;  /* 0x0020000016217984 */ /* 0x000e280000000800 */
[----:B------:R-:W0:Y:S04]  /*1580*/  LDS R32, [R22+0x2400] ;  /* 0x0024000016207984 */ /* 0x000e280000000800 */
[----:B-1----:R2:W-:Y:S04]  /*1590*/  STS [R22+0x400], R53 ;  /* 0x0004003516007388 */ /* 0x0025e80000000800 */
[----:B------:R-:W-:Y:S01]  /*15a0*/  STS [R22], RZ ;  /* 0x000000ff16007388 */ /* 0x000fe20000000800 */
[----:B--2---:R-:W-:-:S03]  /*15b0*/  IMAD.IADD R53, R53, 0x1, R30 ;  /* 0x0000000135357824 */ /* 0x004fc600078e021e */
[----:B------:R-:W1:Y:S01]  /*15c0*/  LDS R30, [R22+0x2800] ;  /* 0x00280000161e7984 */ /* 0x000e620000000800 */
[----:B---3--:R-:W-:-:S03]  /*15d0*/  IMAD.IADD R31, R53, 0x1, R31 ;  /* 0x00000001351f7824 */ /* 0x008fc600078e021f */
[----:B------:R1:W-:Y:S01]  /*15e0*/  STS [R22+0x800], R53 ;  /* 0x0008003516007388 */ /* 0x0003e20000000800 */
[----:B----4-:R-:W-:-:S03]  /*15f0*/  IMAD.IADD R23, R31, 0x1, R23 ;  /* 0x000000011f177824 */ /* 0x010fc600078e0217 */
[----:B------:R-:W-:Y:S01]  /*1600*/  STS [R22+0xc00], R31 ;  /* 0x000c001f16007388 */ /* 0x000fe20000000800 */
[----:B-----5:R-:W-:-:S03]  /*1610*/  IMAD.IADD R51, R23, 0x1, R52 ;  /* 0x0000000117337824 */ /* 0x020fc600078e0234 */
[----:B------:R-:W-:Y:S01]  /*1620*/  STS [R22+0x1000], R23 ;  /* 0x0010001716007388 */ /* 0x000fe20000000800 */
[----:B0-----:R-:W-:-:S03]  /*1630*/  IMAD.IADD R52, R51, 0x1, R50 ;  /* 0x0000000133347824 */ /* 0x001fc600078e0232 */
[----:B------:R-:W0:Y:S01]  /*1640*/  LDS R50, [R22+0x2c00] ;  /* 0x002c000016327984 */ /* 0x000e220000000800 */
[----:B------:R-:W-:-:S03]  /*1650*/  IMAD.IADD R49, R52, 0x1, R49 ;  /* 0x0000000134317824 */ /* 0x000fc600078e0231 */
[----:B------:R3:W-:Y:S01]  /*1660*/  STS [R22+0x1400], R51 ;  /* 0x0014003316007388 */ /* 0x0007e20000000800 */
[----:B------:R-:W-:-:S03]  /*1670*/  IMAD.IADD R34, R49, 0x1, R34 ;  /* 0x0000000131227824 */ /* 0x000fc600078e0222 */
[----:B------:R3:W-:Y:S01]  /*1680*/  STS [R22+0x1800], R52 ;  /* 0x0018003416007388 */ /* 0x0007e20000000800 */
[----:B------:R-:W-:-:S03]  /*1690*/  IMAD.IADD R33, R34, 0x1, R33 ;  /* 0x0000000122217824 */ /* 0x000fc600078e0221 */
[----:B------:R3:W-:Y:S01]  /*16a0*/  STS [R22+0x1c00], R49 ;  /* 0x001c003116007388 */ /* 0x0007e20000000800 */
[----:B------:R-:W-:-:S03]  /*16b0*/  IMAD.IADD R32, R33, 0x1, R32 ;  /* 0x0000000121207824 */ /* 0x000fc600078e0220 */
[----:B------:R3:W-:Y:S04]  /*16c0*/  STS [R22+0x2000], R34 ;  /* 0x0020002216007388 */ /* 0x0007e80000000800 */
[----:B------:R3:W-:Y:S01]  /*16d0*/  STS [R22+0x2400], R33 ;  /* 0x0024002116007388 */ /* 0x0007e20000000800 */
[----:B-1----:R-:W-:-:S03]  /*16e0*/  IMAD.IADD R53, R32, 0x1, R30 ;  /* 0x0000000120357824 */ /* 0x002fc600078e021e */
[----:B------:R3:W-:Y:S04]  /*16f0*/  STS [R22+0x2800], R32 ;  /* 0x0028002016007388 */ /* 0x0007e80000000800 */
[----:B------:R3:W-:Y:S01]  /*1700*/  STS [R22+0x2c00], R53 ;  /* 0x002c003516007388 */ /* 0x0007e20000000800 */
[----:B0-----:R-:W-:-:S07]  /*1710*/  IMAD.IADD R23, R53, 0x1, R50 ;  /* 0x0000000135177824 */ /* 0x001fce00078e0232 */
.L_x_13:
[----:B------:R-:W-:Y:S05]  /*1720*/  BSYNC.RECONVERGENT B0 ;  /* 0x0000000000007941 */ /* 0x000fea0003800200 */
.L_x_12:
[----:B------:R-:W-:Y:S01]  /*1730*/  ISETP.NE.AND P0, PT, R23, 0x1e00, PT ;  /* 0x00001e001700780c */ /* 0x000fe20003f05270 */
[----:B------:R-:W-:Y:S01]  /*1740*/  IMAD R25, R25, 0x100, R29 ;  /* 0x0000010019197824 */ /* 0x000fe200078e021d */
[----:B---3--:R-:W-:Y:S01]  /*1750*/  @!P1 LOP3.LUT R49, R23, 0x40000000, RZ, 0xfc, !PT ;  /* 0x4000000017319812 */ /* 0x008fe200078efcff */
[----:B--2---:R-:W1:Y:S01]  /*1760*/  LDC.64 R30, c[0x0][0x398] ;  /* 0x0000e600ff1e7b82 */ /* 0x004e620000000a00 */
[----:B------:R-:W-:Y:S01]  /*1770*/  ISETP.LT.U32.AND P0, PT, R29, 0x100, !P0 ;  /* 0x000001001d00780c */ /* 0x000fe20004701070 */
[----:B0-----:R-:W-:Y:S01]  /*1780*/  IMAD.WIDE R26, R25, 0x4, R26 ;  /* 0x00000004191a7825 */ /* 0x001fe200078e021a */
[----:B------:R-:W-:Y:S02]  /*1790*/  LOP3.LUT R34, R5, 0x80000000, RZ, 0x3c, !PT ;  /* 0x8000000005227812 */ /* 0x000fe400078e3cff */
[----:B------:R-:W-:Y:S02]  /*17a0*/  LOP3.LUT R33, R19, 0x80000000, RZ, 0x3c, !PT ;  /* 0x8000000013217812 */ /* 0x000fe400078e3cff */
[----:B------:R0:W-:Y:S01]  /*17b0*/  @!P1 STG.E.STRONG.SYS desc[UR8][R26.64], R49 ;  /* 0x000000311a009986 */ /* 0x0001e2000c115908 */
[----:B------:R-:W2:Y:S01]  /*17c0*/  LDC.64 R50, c[0x0][0x390] ;  /* 0x0000e400ff327b82 */ /* 0x000ea20000000a00 */
[----:B------:R-:W-:-:S02]  /*17d0*/  LOP3.LUT R32, R4, 0x80000000, RZ, 0x3c, !PT ;  /* 0x8000000004207812 */ /* 0x000fc400078e3cff */
[----:B------:R-:W-:Y:S01]  /*17e0*/  LOP3.LUT R25, R3, 0x80000000, RZ, 0x3c, !PT ;  /* 0x8000000003197812 */ /* 0x000fe200078e3cff */
[----:B-1----:R-:W-:-:S04]  /*17f0*/  IMAD.WIDE.U32 R30, R29, 0x4, R30 ;  /* 0x000000041d1e7825 */ /* 0x002fc800078e001e */
[----:B------:R-:W-:Y:S06]  /*1800*/  BAR.RED.OR.DEFER_BLOCKING 0x0, P0 ;  /* 0x0000000000007b1d */ /* 0x000fec0000014800 */
[----:B------:R-:W1:Y:S02]  /*1810*/  B2R.RESULT RZ, P0 ;  /* 0x0000000000ff731c */ /* 0x000e640000004000 */
[----:B012---:R-:W-:Y:S05]  /*1820*/  @!P0 BRA `(.L_x_14) ;  /* 0x00000008008c8947 */ /* 0x007fea0003800000 */
[C---:B------:R-:W-:Y:S01]  /*1830*/  ISETP.GT.U32.AND P0, PT, R29.reuse, R0, PT ;  /* 0x000000001d00720c */ /* 0x040fe20003f04070 */
[----:B------:R-:W-:Y:S01]  /*1840*/  BSSY B1, `(.L_x_15) ;  /* 0x0000029000017945 */ /* 0x000fe20003800000 */
[----:B------:R-:W-:Y:S02]  /*1850*/  IMAD.WIDE.U32 R24, R29, 0x4, R50 ;  /* 0x000000041d187825 */ /* 0x000fe400078e0032 */
[----:B------:R-:W-:Y:S01]  /*1860*/  SEL R36, RZ, 0x1e00, !P0 ;  /* 0x00001e00ff247807 */ /* 0x000fe20004000000 */
[----:B------:R-:W-:Y:S08]  /*1870*/  @P1 BRA `(.L_x_16) ;  /* 0x0000000000941947 */ /* 0x000ff00003800000 */
[----:B------:R-:W2:Y:S01]  /*1880*/  LDG.E R30, desc[UR8][R30.64] ;  /* 0x000000081e1e7981 */ /* 0x000ea2000c1e1900 */
[----:B------:R-:W-:Y:S01]  /*1890*/  UISETP.GE.AND UP0, UPT, UR10, 0x1, UPT ;  /* 0x000000010a00788c */ /* 0x000fe2000bf06270 */
[----:B------:R-:W-:Y:S02]  /*18a0*/  IMAD.MOV.U32 R33, RZ, RZ, R23 ;  /* 0x000000ffff217224 */ /* 0x000fe400078e0017 */
[----:B--2---:R-:W-:-:S05]  /*18b0*/  IMAD.IADD R32, R30, 0x1, -R36 ;  /* 0x000000011e207824 */ /* 0x004fca00078e0a24 */
[----:B------:R0:W-:Y:S01]  /*18c0*/  STS [R22+0x7800], R32 ;  /* 0x0078002016007388 */ /* 0x0001e20000000800 */
[----:B------:R-:W-:Y:S05]  /*18d0*/  BRA.U !UP0, `(.L_x_17) ;  /* 0x00000001086c7547 */ /* 0x000fea000b800000 */
[----:B------:R-:W-:Y:S01]  /*18e0*/  BSSY B0, `(.L_x_18) ;  /* 0x0000019000007945 */ /* 0x000fe20003800000 */
[----:B0-----:R-:W-:Y:S02]  /*18f0*/  IMAD.MOV.U32 R32, RZ, RZ, -0x1 ;  /* 0xffffffffff207424 */ /* 0x001fe400078e00ff */
[----:B------:R-:W-:Y:S02]  /*1900*/  IMAD.U32 R34, RZ, RZ, UR10 ;  /* 0x0000000aff227e24 */ /* 0x000fe4000f8e00ff */
[----:B------:R-:W-:-:S07]  /*1910*/  IMAD.MOV.U32 R33, RZ, RZ, R23 ;  /* 0x000000ffff217224 */ /* 0x000fce00078e0017 */
.L_x_22:
[----:B------:R-:W0:Y:S01]  /*1920*/  LDC.64 R30, c[0x0][0x380] ;  /* 0x0000e000ff1e7b82 */ /* 0x000e220000000a00 */
[----:B------:R-:W-:Y:S01]  /*1930*/  VIADD R37, R34, 0xffffffff ;  /* 0xffffffff22257836 */ /* 0x000fe20000000000 */
[----:B------:R-:W-:Y:S03]  /*1940*/  BSSY B2, `(.L_x_19) ;  /* 0x0000008000027945 */ /* 0x000fe60003800000 */
[----:B------:R-:W-:-:S04]  /*1950*/  IMAD R35, R37, 0x100, R29 ;  /* 0x0000010025237824 */ /* 0x000fc800078e021d */
[----:B0-----:R-:W-:-:S07]  /*1960*/  IMAD.WIDE R30, R35, 0x4, R30 ;  /* 0x00000004231e7825 */ /* 0x001fce00078e021e */
.L_x_20:
[----:B------:R-:W-:Y:S05]  /*1970*/  YIELD ;  /* 0x0000000000007946 */ /* 0x000fea0003800000 */
[----:B------:R0:W-:Y:S06]  /*1980*/  MEMBAR.SC.CTA ;  /* 0x0000000000007992 */ /* 0x0001ec0000000000 */
[----:B0-----:R-:W2:Y:S02]  /*1990*/  LDG.E.STRONG.SYS R35, desc[UR8][R30.64] ;  /* 0x000000081e237981 */ /* 0x001ea4000c1f5900 */
[----:B--2---:R-:W-:-:S13]  /*19a0*/  ISETP.NE.AND P0, PT, R35, RZ, PT ;  /* 0x000000ff2300720c */ /* 0x004fda0003f05270 */
[----:B------:R-:W-:Y:S05]  /*19b0*/  @!P0 BRA `(.L_x_20) ;  /* 0xfffffffc00ec8947 */ /* 0x000fea000383ffff */
[----:B------:R-:W-:Y:S05]  /*19c0*/  BSYNC B2 ;  /* 0x0000000000027941 */ /* 0x000fea0003800000 */
.L_x_19:
[----:B------:R-:W-:Y:S01]  /*19d0*/  BSSY.RECONVERGENT B2, `(.L_x_21) ;  /* 0x0000006000027945 */ /* 0x000fe20003800200 */
[C---:B------:R-:W-:Y:S02]  /*19e0*/  ISETP.GT.AND P0, PT, R35.reuse, -0x1, PT ;  /* 0xffffffff2300780c */ /* 0x040fe40003f04270 */
[----:B------:R-:W-:Y:S01]  /*19f0*/  LOP3.LUT R30, R35, 0x3fffffff, RZ, 0xc0, !PT ;  /* 0x3fffffff231e7812 */ /* 0x000fe200078ec0ff */
[----:B------:R-:W-:Y:S05]  /*1a00*/  WARPSYNC.EXCLUSIVE R32 ;  /* 0x0000000020007348 */ /* 0x000fea0003a00000 */
[----:B------:R-:W-:-:S05]  /*1a10*/  IMAD.IADD R33, R30, 0x1, R33 ;  /* 0x000000011e217824 */ /* 0x000fca00078e0221 */
[----:B------:R-:W-:-:S07]  /*1a20*/  VOTE.ANY R32, PT, P0 ;  /* 0x0000000000207806 */ /* 0x000fce00000e0100 */
[----:B------:R-:W-:Y:S05]  /*1a30*/  BSYNC.RECONVERGENT B2 ;  /* 0x0000000000027941 */ /* 0x000fea0003800200 */
.L_x_21:
[----:B------:R-:W-:Y:S01]  /*1a40*/  ISETP.GT.U32.AND P1, PT, R34, 0x1, PT ;  /* 0x000000012200780c */ /* 0x000fe20003f24070 */
[----:B------:R-:W-:-:S12]  /*1a50*/  IMAD.MOV.U32 R34, RZ, RZ, R37 ;  /* 0x000000ffff227224 */ /* 0x000fd800078e0025 */
[----:B------:R-:W-:Y:S05]  /*1a60*/  @P0 BRA P1, `(.L_x_22) ;  /* 0xfffffffc00ac0947 */ /* 0x000fea000083ffff */
[----:B------:R-:W-:Y:S05]  /*1a70*/  BSYNC B0 ;  /* 0x0000000000007941 */ /* 0x000fea0003800000 */
.L_x_18:
[----:B------:R1:W2:Y:S02]  /*1a80*/  LDS R32, [R22+0x7800] ;  /* 0x0078000016207984 */ /* 0x0002a40000000800 */
.L_x_17:
[----:B------:R-:W-:Y:S02]  /*1a90*/  LOP3.LUT R31, R33, 0x80000000, RZ, 0xfc, !PT ;  /* 0x80000000211f7812 */ /* 0x000fe400078efcff */
[----:B--2---:R-:W-:-:S03]  /*1aa0*/  IADD3 R33, PT, PT, R32, R33, -R23 ;  /* 0x0000002120217210 */ /* 0x004fc60007ffe817 */
[----:B------:R2:W-:Y:S04]  /*1ab0*/  STG.E.STRONG.SYS desc[UR8][R26.64], R31 ;  /* 0x0000001f1a007986 */ /* 0x0005e8000c115908 */
[----:B------:R2:W-:Y:S02]  /*1ac0*/  STS [R22+0x7800], R33 ;  /* 0x0078002116007388 */ /* 0x0005e40000000800 */
.L_x_16:
[----:B------:R-:W-:Y:S05]  /*1ad0*/  BSYNC B1 ;  /* 0x0000000000017941 */ /* 0x000fea0003800000 */
.L_x_15:
[----:B--2---:R-:W2:Y:S01]  /*1ae0*/  LDC.64 R26, c[0x0][0x390] ;  /* 0x0000e400ff1a7b82 */ /* 0x004ea20000000a00 */
[----:B------:R-:W-:-:S04]  /*1af0*/  UIMAD UR5, UR10, 0x1e00, URZ ;  /* 0x00001e000a0578a4 */ /* 0x000fc8000f8e02ff */
[----:B------:R-:W-:-:S03]  /*1b00*/  UIADD3 UR5, UPT, UPT, UR5, 0x1e00, URZ ;  /* 0x00001e0005057890 */ /* 0x000fc6000fffe0ff */
[----:B------:R-:W3:Y:S01]  /*1b10*/  LDC R30, c[0x0][0x3c0] ;  /* 0x0000f000ff1e7b82 */ /* 0x000ee20000000800 */
[----:B--2---:R-:W-:Y:S02]  /*1b20*/  ISETP.EQ.U32.AND P1, PT, R26, RZ, PT ;  /* 0x000000ff1a00720c */ /* 0x004fe40003f22070 */
[----:B---3--:R-:W-:-:S04]  /*1b30*/  ISETP.LE.AND P0, PT, R30, UR5, PT ;  /* 0x000000051e007c0c */ /* 0x008fc8000bf03270 */
[----:B------:R-:W-:Y:S02]  /*1b40*/  ISETP.EQ.OR.EX P0, PT, R27, RZ, !P0, P1 ;  /* 0x000000ff1b00720c */ /* 0x000fe40004702710 */
[----:B------:R-:W-:Y:S01]  /*1b50*/  ISETP.LT.AND P1, PT, R30, UR5, PT ;  /* 0x000000051e007c0c */ /* 0x000fe2000bf21270 */
[----:B------:R-:W-:Y:S05]  /*1b60*/  WARPSYNC.ALL ;  /* 0x0000000000007948 */ /* 0x000fea0003800000 */
[----:B------:R-:W-:Y:S01]  /*1b70*/  ISETP.GT.U32.OR P0, PT, R29, 0xff, P0 ;  /* 0x000000ff1d00780c */ /* 0x000fe20000704470 */
[----:B------:R-:W2:Y:S01]  /*1b80*/  S2UR UR7, SR_CgaCtaId ;  /* 0x00000000000779c3 */ /* 0x000ea20000008800 */
[----:B------:R-:W-:-:S11]  /*1b90*/  UMOV UR5, 0x400 ;  /* 0x0000040000057882 */ /* 0x000fd60000000000 */
[----:B01----:R-:W0:Y:S01]  /*1ba0*/  @!P0 LDS R22, [R22+0x7800] ;  /* 0x0078000016168984 */ /* 0x003e220000000800 */
[----:B--2---:R-:W-:-:S06]  /*1bb0*/  ULEA UR5, UR7, UR5, 0x18 ;  /* 0x0000000507057291 */ /* 0x004fcc000f8ec0ff */
[----:B------:R-:W-:Y:S02]  /*1bc0*/  LEA R0, R0, UR5, 0x2 ;  /* 0x0000000500007c11 */ /* 0x000fe4000f8e10ff */
[----:B0-----:R-:W-:-:S05]  /*1bd0*/  @!P0 IADD3 R23, PT, PT, R22, R36, R23 ;  /* 0x0000002416178210 */ /* 0x001fca0007ffe017 */
[----:B------:R0:W-:Y:S01]  /*1be0*/  @!P0 STG.E desc[UR8][R24.64], R23 ;  /* 0x0000001718008986 */ /* 0x0001e2000c101908 */
[----:B------:R-:W-:Y:S06]  /*1bf0*/  BAR.SYNC.DEFER_BLOCKING 0x0 ;  /* 0x0000000000007b1d */ /* 0x000fec0000010000 */
[----:B------:R0:W1:Y:S01]  /*1c00*/  LDS R26, [R0+0x7800] ;  /* 0x00780000001a7984 */ /* 0x0000620000000800 */
[----:B------:R-:W-:Y:S05]  /*1c10*/  @P1 BRA `(.L_x_23) ;  /* 0x0000000000741947 */ /* 0x000fea0003800000 */
[----:B------:R-:W2:Y:S01]  /*1c20*/  LDCU.64 UR12, c[0x0][0x3a0] ;  /* 0x00007400ff0c77ac */ /* 0x000ea20008000a00 */
[C---:B0-----:R-:W-:Y:S02]  /*1c30*/  LOP3.LUT R23, R29.reuse, 0x3e0, RZ, 0xc0, !PT ;  /* 0x000003e01d177812 */ /* 0x041fe400078ec0ff */
[----:B------:R-:W-:-:S05]  /*1c40*/  LOP3.LUT R28, R29, 0x1f, RZ, 0xc0, !PT ;  /* 0x0000001f1d1c7812 */ /* 0x000fca00078ec0ff */
[----:B------:R-:W-:-:S05]  /*1c50*/  IMAD R23, R23, 0x14, R28 ;  /* 0x0000001417177824 */ /* 0x000fca00078e021c */
[----:B-1----:R-:W-:-:S05]  /*1c60*/  IADD3 R0, P0, PT, R23, R26, RZ ;  /* 0x0000001a17007210 */ /* 0x002fca0007f1e0ff */
[----:B------:R-:W-:Y:S01]  /*1c70*/  IMAD.X R23, RZ, RZ, RZ, P0 ;  /* 0x000000ffff177224 */ /* 0x000fe200000e06ff */
[----:B--2---:R-:W-:-:S04]  /*1c80*/  LEA R22, P0, R0, UR12, 0x2 ;  /* 0x0000000c00167c11 */ /* 0x004fc8000f8010ff */
[----:B------:R-:W-:-:S05]  /*1c90*/  LEA.HI.X R23, R0, UR13, R23, 0x2, P0 ;  /* 0x0000000d00177c11 */ /* 0x000fca00080f1417 */
[----:B------:R-:W-:Y:S04]  /*1ca0*/  STG.E desc[UR8][R22.64], R21 ;  /* 0x0000001516007986 */ /* 0x000fe8000c101908 */
        /* <DEDUP_REMOVED lines=18> */
[----:B------:R-:W-:Y:S01]  /*1dd0*/  STG.E desc[UR8][R22.64+0x980], R2 ;  /* 0x0009800216007986 */ /* 0x000fe2000c101908 */
[----:B------:R-:W-:Y:S05]  /*1de0*/  EXIT ;  /* 0x000000000000794d */ /* 0x000fea0003800000 */
.L_x_23:
[C---:B0-----:R-:W-:Y:S01]  /*1df0*/  LOP3.LUT R23, R29.reuse, 0x3e0, RZ, 0xc0, !PT ;  /* 0x000003e01d177812 */ /* 0x041fe200078ec0ff */
[----:B------:R-:W0:Y:S01]  /*1e00*/  LDCU.64 UR12, c[0x0][0x3a0] ;  /* 0x00007400ff0c77ac */ /* 0x000e220008000a00 */
[----:B------:R-:W-:Y:S01]  /*1e10*/  LOP3.LUT R28, R29, 0x1f, RZ, 0xc0, !PT ;  /* 0x0000001f1d1c7812 */ /* 0x000fe200078ec0ff */
[----:B------:R-:W-:-:S04]  /*1e20*/  IMAD.U32 R27, RZ, RZ, UR10 ;  /* 0x0000000aff1b7e24 */ /* 0x000fc8000f8e00ff */
[----:B------:R-:W-:Y:S02]  /*1e30*/  IMAD R25, R23, 0x14, R28 ;  /* 0x0000001417197824 */ /* 0x000fe400078e021c */
[----:B------:R-:W-:Y:S02]  /*1e40*/  IMAD R0, R27, -0x1e00, R30 ;  /* 0xffffe2001b007824 */ /* 0x000fe400078e021e */
[C---:B------:R-:W-:Y:S01]  /*1e50*/  VIADD R23, R25.reuse, 0x20 ;  /* 0x0000002019177836 */ /* 0x040fe20000000000 */
[C---:B-1----:R-:W-:Y:S01]  /*1e60*/  IADD3 R26, P0, PT, R25.reuse, R26, RZ ;  /* 0x0000001a191a7210 */ /* 0x042fe20007f1e0ff */
[C---:B------:R-:W-:Y:S01]  /*1e70*/  VIADD R27, R25.reuse, 0x40 ;  /* 0x00000040191b7836 */ /* 0x040fe20000000000 */
[CC--:B------:R-:W-:Y:S01]  /*1e80*/  ISETP.GE.AND P5, PT, R25.reuse, R0.reuse, PT ;  /* 0x000000001900720c */ /* 0x0c0fe20003fa6270 */
[----:B------:R-:W-:Y:S01]  /*1e90*/  VIADD R29, R25, 0xa0 ;  /* 0x000000a0191d7836 */ /* 0x000fe20000000000 */
[-C--:B------:R-:W-:Y:S01]  /*1ea0*/  ISETP.GE.AND P4, PT, R23, R0.reuse, PT ;  /* 0x000000001700720c */ /* 0x080fe20003f86270 */
[----:B------:R-:W-:Y:S01]  /*1eb0*/  VIADD R23, R25, 0x60 ;  /* 0x0000006019177836 */ /* 0x000fe20000000000 */
[----:B------:R-:W-:Y:S01]  /*1ec0*/  ISETP.GE.AND P3, PT, R27, R0, PT ;  /* 0x000000001b00720c */ /* 0x000fe20003f66270 */
[----:B------:R-:W-:-:S02]  /*1ed0*/  VIADD R27, R25, 0x80 ;  /* 0x00000080191b7836 */ /* 0x000fc40000000000 */
[----:B------:R-:W-:Y:S01]  /*1ee0*/  VIADD R31, R25, 0xc0 ;  /* 0x000000c0191f7836 */ /* 0x000fe20000000000 */
[-C--:B------:R-:W-:Y:S01]  /*1ef0*/  ISETP.GE.AND P2, PT, R23, R0.reuse, PT ;  /* 0x000000001700720c */ /* 0x080fe20003f46270 */
[----:B------:R-:W-:Y:S01]  /*1f00*/  IMAD.X R23, RZ, RZ, RZ, P0 ;  /* 0x000000ffff177224 */ /* 0x000fe200000e06ff */
[C---:B0-----:R-:W-:Y:S02]  /*1f10*/  LEA R22, P0, R26.reuse, UR12, 0x2 ;  /* 0x0000000c1a167c11 */ /* 0x041fe4000f8010ff */
[-C--:B------:R-:W-:Y:S01]  /*1f20*/  ISETP.GE.AND P1, PT, R27, R0.reuse, PT ;  /* 0x000000001b00720c */ /* 0x080fe20003f26270 */
[----:B------:R-:W-:Y:S01]  /*1f30*/  VIADD R27, R25, 0xe0 ;  /* 0x000000e0191b7836 */ /* 0x000fe20000000000 */
[----:B------:R-:W-:Y:S02]  /*1f40*/  LEA.HI.X R23, R26, UR13, R23, 0x2, P0 ;  /* 0x0000000d1a177c11 */ /* 0x000fe400080f1417 */
[-C--:B------:R-:W-:Y:S01]  /*1f50*/  ISETP.GE.AND P0, PT, R29, R0.reuse, PT ;  /* 0x000000001d00720c */ /* 0x080fe20003f06270 */
[----:B------:R-:W-:Y:S01]  /*1f60*/  VIADD R29, R25, 0x100 ;  /* 0x00000100191d7836 */ /* 0x000fe20000000000 */
[-C--:B------:R-:W-:Y:S01]  /*1f70*/  ISETP.GE.AND P6, PT, R31, R0.reuse, PT ;  /* 0x000000001f00720c */ /* 0x080fe20003fc6270 */
[----:B------:R0:W-:Y:S01]  /*1f80*/  @!P5 STG.E desc[UR8][R22.64], R21 ;  /* 0x000000151600d986 */ /* 0x0001e2000c101908 */
[----:B------:R-:W-:Y:S01]  /*1f90*/  ISETP.GE.AND P5, PT, R27, R0, PT ;  /* 0x000000001b00720c */ /* 0x000fe20003fa6270 */
[----:B------:R-:W-:-:S02]  /*1fa0*/  VIADD R27, R25, 0x120 ;  /* 0x00000120191b7836 */ /* 0x000fc40000000000 */
[----:B------:R-:W-:Y:S01]  /*1fb0*/  @!P4 STG.E desc[UR8][R22.64+0x80], R20 ;  /* 0x000080141600c986 */ /* 0x000fe2000c101908 */
[-C--:B------:R-:W-:Y:S01]  /*1fc0*/  ISETP.GE.AND P4, PT, R29, R0.reuse, PT ;  /* 0x000000001d00720c */ /* 0x080fe20003f86270 */
[----:B------:R-:W-:Y:S02]  /*1fd0*/  VIADD R29, R25, 0x140 ;  /* 0x00000140191d7836 */ /* 0x000fe40000000000 */
[----:B------:R1:W-:Y:S01]  /*1fe0*/  @!P3 STG.E desc[UR8][R22.64+0x100], R19 ;  /* 0x000100131600b986 */ /* 0x0003e2000c101908 */
[-C--:B------:R-:W-:Y:S01]  /*1ff0*/  ISETP.GE.AND P3, PT, R27, R0.reuse, PT ;  /* 0x000000001b00720c */ /* 0x080fe20003f66270 */
[C---:B------:R-:W-:Y:S02]  /*2000*/  VIADD R27, R25.reuse, 0x160 ;  /* 0x00000160191b7836 */ /* 0x040fe40000000000 */
[----:B0-----:R-:W-:Y:S01]  /*2010*/  VIADD R21, R25, 0x180 ;  /* 0x0000018019157836 */ /* 0x001fe20000000000 */
[----:B------:R-:W-:Y:S01]  /*2020*/  @!P2 STG.E desc[UR8][R22.64+0x180], R18 ;  /* 0x000180121600a986 */ /* 0x000fe2000c101908 */
[----:B------:R-:W-:-:S03]  /*2030*/  ISETP.GE.AND P2, PT, R29, R0, PT ;  /* 0x000000001d00720c */ /* 0x000fc60003f46270 */
[----:B------:R0:W-:Y:S01]  /*2040*/  @!P1 STG.E desc[UR8][R22.64+0x200], R17 ;  /* 0x0002001116009986 */ /* 0x0001e2000c101908 */
[-C--:B------:R-:W-:Y:S01]  /*2050*/  ISETP.GE.AND P1, PT, R27, R0.reuse, PT ;  /* 0x000000001b00720c */ /* 0x080fe20003f26270 */
[----:B------:R-:W-:Y:S02]  /*2060*/  VIADD R27, R25, 0x1a0 ;  /* 0x000001a0191b7836 */ /* 0x000fe40000000000 */
[----:B------:R-:W-:Y:S01]  /*2070*/  @!P0 STG.E desc[UR8][R22.64+0x280], R16 ;  /* 0x0002801016008986 */ /* 0x000fe2000c101908 */
[-C--:B------:R-:W-:Y:S01]  /*2080*/  ISETP.GE.AND P0, PT, R21, R0.reuse, PT ;  /* 0x000000001500720c */ /* 0x080fe20003f06270 */
[C---:B-1----:R-:W-:Y:S02]  /*2090*/  VIADD R19, R25.reuse, 0x1c0 ;  /* 0x000001c019137836 */ /* 0x042fe40000000000 */
[----:B------:R-:W-:Y:S01]  /*20a0*/  @!P5 STG.E desc[UR8][R22.64+0x380], R14 ;  /* 0x0003800e1600d986 */ /* 0x000fe2000c101908 */
[----:B------:R-:W-:Y:S02]  /*20b0*/  VIADD R21, R25, 0x1e0 ;  /* 0x000001e019157836 */ /* 0x000fe40000000000 */
[-C--:B------:R-:W-:Y:S01]  /*20c0*/  ISETP.GE.AND P5, PT, R19, R0.reuse, PT ;  /* 0x000000001300720c */ /* 0x080fe20003fa6270 */
[----:B------:R1:W-:Y:S01]  /*20d0*/  @!P6 STG.E desc[UR8][R22.64+0x300], R15 ;  /* 0x0003000f1600e986 */ /* 0x0003e2000c101908 */
[----:B0-----:R-:W-:Y:S01]  /*20e0*/  VIADD R17, R25, 0x200 ;  /* 0x0000020019117836 */ /* 0x001fe20000000000 */
[-C--:B------:R-:W-:Y:S01]  /*20f0*/  ISETP.GE.AND P6, PT, R27, R0.reuse, PT ;  /* 0x000000001b00720c */ /* 0x080fe20003fc6270 */
[----:B------:R-:W-:Y:S01]  /*2100*/  VIADD R19, R25, 0x220 ;  /* 0x0000022019137836 */ /* 0x000fe20000000000 */
[----:B------:R0:W-:Y:S01]  /*2110*/  @!P4 STG.E desc[UR8][R22.64+0x400], R13 ;  /* 0x0004000d1600c986 */ /* 0x0001e2000c101908 */
[----:B------:R-:W-:-:S03]  /*2120*/  ISETP.GE.AND P4, PT, R21, R0, PT ;  /* 0x000000001500720c */ /* 0x000fc60003f86270 */
[----:B------:R0:W-:Y:S01]  /*2130*/  @!P3 STG.E desc[UR8][R22.64+0x480], R12 ;  /* 0x0004800c1600b986 */ /* 0x0001e2000c101908 */
[-C--:B------:R-:W-:Y:S01]  /*2140*/  ISETP.GE.AND P3, PT, R17, R0.reuse, PT ;  /* 0x000000001100720c */ /* 0x080fe20003f66270 */
[C---:B-1----:R-:W-:Y:S02]  /*2150*/  VIADD R15, R25.reuse, 0x240 ;  /* 0x00000240190f7836 */ /* 0x042fe40000000000 */
[----:B------:R0:W-:Y:S01]  /*2160*/  @!P2 STG.E desc[UR8][R22.64+0x500], R11 ;  /* 0x0005000b1600a986 */ /* 0x0001e2000c101908 */
[----:B------:R-:W-:Y:S01]  /*2170*/  VIADD R25, R25, 0x260 ;  /* 0x0000026019197836 */ /* 0x000fe20000000000 */
[-C--:B------:R-:W-:Y:S02]  /*2180*/  ISETP.GE.AND P2, PT, R19, R0.reuse, PT ;  /* 0x000000001300720c */ /* 0x080fe40003f46270 */
[----:B------:R0:W-:Y:S01]  /*2190*/  @!P1 STG.E desc[UR8][R22.64+0x580], R10 ;  /* 0x0005800a16009986 */ /* 0x0001e2000c101908 */
[----:B------:R-:W-:-:S03]  /*21a0*/  ISETP.GE.AND P1, PT, R15, R0, PT ;  /* 0x000000000f00720c */ /* 0x000fc60003f26270 */
[----:B------:R0:W-:Y:S01]  /*21b0*/  @!P0 STG.E desc[UR8][R22.64+0x600], R9 ;  /* 0x0006000916008986 */ /* 0x0001e2000c101908 */
[----:B------:R-:W-:-:S03]  /*21c0*/  ISETP.GE.AND P0, PT, R25, R0, PT ;  /* 0x000000001900720c */ /* 0x000fc60003f06270 */
[----:B------:R0:W-:Y:S04]  /*21d0*/  @!P6 STG.E desc[UR8][R22.64+0x680], R8 ;  /* 0x000680081600e986 */ /* 0x0001e8000c101908 */
[----:B------:R0:W-:Y:S04]  /*21e0*/  @!P5 STG.E desc[UR8][R22.64+0x700], R7 ;  /* 0x000700071600d986 */ /* 0x0001e8000c101908 */
[----:B------:R0:W-:Y:S04]  /*21f0*/  @!P4 STG.E desc[UR8][R22.64+0x780], R6 ;  /* 0x000780061600c986 */ /* 0x0001e8000c101908 */
[----:B------:R0:W-:Y:S04]  /*2200*/  @!P3 STG.E desc[UR8][R22.64+0x800], R5 ;  /* 0x000800051600b986 */ /* 0x0001e8000c101908 */
[----:B------:R0:W-:Y:S04]  /*2210*/  @!P2 STG.E desc[UR8][R22.64+0x880], R4 ;  /* 0x000880041600a986 */ /* 0x0001e8000c101908 */
[----:B------:R0:W-:Y:S01]  /*2220*/  @!P1 STG.E desc[UR8][R22.64+0x900], R3 ;  /* 0x0009000316009986 */ /* 0x0001e2000c101908 */
[----:B------:R-:W-:Y:S05]  /*2230*/  @P0 EXIT ;  /* 0x000000000000094d */ /* 0x000fea0003800000 */
[----:B------:R-:W-:Y:S01]  /*2240*/  STG.E desc[UR8][R22.64+0x980], R2 ;  /* 0x0009800216007986 */ /* 0x000fe2000c101908 */
[----:B------:R-:W-:Y:S05]  /*2250*/  EXIT ;  /* 0x000000000000794d */ /* 0x000fea0003800000 */
.L_x_14:
[----:B------:R-:W-:Y:S01]  /*2260*/  IMAD.MOV.U32 R28, RZ, RZ, RZ ;  /* 0x000000ffff1c7224 */ /* 0x000fe200078e00ff */
[C---:B------:R-:W-:Y:S01]  /*2270*/  ISETP.GT.U32.AND P0, PT, R29.reuse, 0x1f, PT ;  /* 0x0000001f1d00780c */ /* 0x040fe20003f04070 */
[----:B------:R-:W-:Y:S05]  /*2280*/  WARPSYNC.ALL ;  /* 0x0000000000007948 */ /* 0x000fea0003800000 */
[----:B------:R-:W-:-:S05]  /*2290*/  IMAD.HI.U32 R6, R29, 0x15555556, R28 ;  /* 0x155555561d067827 */ /* 0x000fca00078e001c */
[----:B------:R-:W-:-:S05]  /*22a0*/  LEA R6, R6, UR6, 0x2 ;  /* 0x0000000606067c11 */ /* 0x000fca000f8e10ff */
[----:B------:R0:W-:Y:S01]  /*22b0*/  STS [R6+0x3410], R23 ;  /* 0x0034101706007388 */ /* 0x0001e20000000800 */
[----:B------:R-:W-:Y:S06]  /*22c0*/  BAR.SYNC.DEFER_BLOCKING 0x0 ;  /* 0x0000000000007b1d */ /* 0x000fec0000010000 */
[----:B------:R-:W-:Y:S05]  /*22d0*/  @P0 BRA `(.L_x_24) ;  /* 0x0000000000e00947 */ /* 0x000fea0003800000 */
[----:B------:R-:W-:Y:S01]  /*22e0*/  IMAD.MOV.U32 R3, RZ, RZ, 0x34 ;  /* 0x00000034ff037424 */ /* 0x000fe200078e00ff */
[----:B------:R-:W-:-:S03]  /*22f0*/  UMOV UR5, 0xffffffff ;  /* 0xffffffff00057882 */ /* 0x000fc60000000000 */
[----:B------:R-:W-:-:S05]  /*2300*/  IMAD R12, R29, R3, UR6 ;  /* 0x000000061d0c7e24 */ /* 0x000fca000f8e0203 */
[----:B------:R-:W-:Y:S04]  /*2310*/  LDS R13, [R12+0x3410] ;  /* 0x003410000c0d7984 */ /* 0x000fe80000000800 */
[----:B------:R-:W-:Y:S04]  /*2320*/  LDS R26, [R12+0x3414] ;  /* 0x003414000c1a7984 */ /* 0x000fe80000000800 */
[----:B------:R-:W1:Y:S04]  /*2330*/  LDS R11, [R12+0x3418] ;  /* 0x003418000c0b7984 */ /* 0x000e680000000800 */
[----:B------:R-:W-:Y:S04]  /*2340*/  LDS R10, [R12+0x341c] ;  /* 0x00341c000c0a7984 */ /* 0x000fe80000000800 */
[----:B------:R-:W2:Y:S04]  /*2350*/  LDS R9, [R12+0x3420] ;  /* 0x003420000c097984 */ /* 0x000ea80000000800 */
[----:B------:R-:W-:Y:S04]  /*2360*/  LDS R8, [R12+0x3424] ;  /* 0x003424000c087984 */ /* 0x000fe80000000800 */
[----:B------:R-:W3:Y:S04]  /*2370*/  LDS R7, [R12+0x3428] ;  /* 0x003428000c077984 */ /* 0x000ee80000000800 */
[----:B------:R-:W-:Y:S04]  /*2380*/  LDS R5, [R12+0x342c] ;  /* 0x00342c000c057984 */ /* 0x000fe80000000800 */
[----:B------:R-:W4:Y:S04]  /*2390*/  LDS R4, [R12+0x3430] ;  /* 0x003430000c047984 */ /* 0x000f280000000800 */
[----:B------:R-:W-:Y:S04]  /*23a0*/  LDS R3, [R12+0x3434] ;  /* 0x003434000c037984 */ /* 0x000fe80000000800 */
[----:B------:R-:W5:Y:S04]  /*23b0*/  LDS R0, [R12+0x3438] ;  /* 0x003438000c007984 */ /* 0x000f680000000800 */
[----:B------:R-:W0:Y:S01]  /*23c0*/  LDS R27, [R12+0x343c] ;  /* 0x00343c000c1b7984 */ /* 0x000e220000000800 */
[----:B-1----:R-:W-:-:S04]  /*23d0*/  IADD3 R19, PT, PT, R11, R26, R13 ;  /* 0x0000001a0b137210 */ /* 0x002fc80007ffe00d */
[----:B--2---:R-:W-:-:S04]  /*23e0*/  IADD3 R19, PT, PT, R9, R19, R10 ;  /* 0x0000001309137210 */ /* 0x004fc80007ffe00a */
[----:B---3--:R-:W-:-:S04]  /*23f0*/  IADD3 R19, PT, PT, R7, R19, R8 ;  /* 0x0000001307137210 */ /* 0x008fc80007ffe008 */
[----:B----4-:R-:W-:-:S04]  /*2400*/  IADD3 R19, PT, PT, R4, R19, R5 ;  /* 0x0000001304137210 */ /* 0x010fc80007ffe005 */
[----:B-----5:R-:W-:-:S05]  /*2410*/  IADD3 R50, PT, PT, R0, R19, R3 ;  /* 0x0000001300327210 */ /* 0x020fca0007ffe003 */
[----:B0-----:R-:W-:Y:S01]  /*2420*/  IMAD.IADD R27, R27, 0x1, R50 ;  /* 0x000000011b1b7824 */ /* 0x001fe200078e0232 */
[----:B------:R-:W-:Y:S06]  /*2430*/  BRA.DIV UR5, `(.L_x_25) ;  /* 0x0000005e05e87947 */ /* 0x000fec000b800000 */
[----:B------:R-:W0:Y:S02]  /*2440*/  SHFL.UP P0, R52, R27, 0x1, RZ ;  /* 0x042000001b347989 */ /* 0x000e2400000000ff */
[----:B0-----:R-:W-:-:S05]  /*2450*/  @P0 IMAD.IADD R52, R27, 0x1, R52 ;  /* 0x000000011b340824 */ /* 0x001fca00078e0234 */
[----:B------:R-:W0:Y:S02]  /*2460*/  SHFL.UP P0, R51, R52, 0x2, RZ ;  /* 0x0440000034337989 */ /* 0x000e2400000000ff */
[----:B0-----:R-:W-:-:S05]  /*2470*/  @P0 IMAD.IADD R51, R52, 0x1, R51 ;  /* 0x0000000134330824 */ /* 0x001fca00078e0233 */
[----:B------:R-:W0:Y:S02]  /*2480*/  SHFL.UP P0, R52, R51, 0x4, RZ ;  /* 0x0480000033347989 */ /* 0x000e2400000000ff */
[----:B0-----:R-:W-:-:S05]  /*2490*/  @P0 IMAD.IADD R52, R51, 0x1, R52 ;  /* 0x0000000133340824 */ /* 0x001fca00078e0234 */
[----:B------:R-:W0:Y:S02]  /*24a0*/  SHFL.UP P0, R53, R52, 0x8, RZ ;  /* 0x0500000034357989 */ /* 0x000e2400000000ff */
[----:B0-----:R-:W-:-:S05]  /*24b0*/  @P0 IMAD.IADD R53, R52, 0x1, R53 ;  /* 0x0000000134350824 */ /* 0x001fca00078e0235 */
[----:B------:R0:W1:Y:S02]  /*24c0*/  SHFL.UP P0, R51, R53, 0x10, RZ ;  /* 0x0600000035337989 */ /* 0x00006400000000ff */
.L_x_120:
[----:B-1----:R-:W-:-:S04]  /*24d0*/  @P0 IMAD.IADD R51, R53, 0x1, R51 ;  /* 0x0000000135330824 */ /* 0x002fc800078e0233 */
[----:B------:R-:W-:-:S04]  /*24e0*/  IMAD.IADD R27, R51, 0x1, -R27 ;  /* 0x00000001331b7824 */ /* 0x000fc800078e0a1b */
[----:B------:R-:W-:Y:S01]  /*24f0*/  IMAD.IADD R13, R13, 0x1, R27 ;  /* 0x000000010d0d7824 */ /* 0x000fe200078e021b */
[----:B------:R1:W-:Y:S03]  /*2500*/  STS [R12+0x3410], R27 ;  /* 0x0034101b0c007388 */ /* 0x0003e60000000800 */
        /* <DEDUP_REMOVED lines=19> */
[----:B------:R1:W-:Y:S04]  /*2640*/  STS [R12+0x3438], R3 ;  /* 0x003438030c007388 */ /* 0x0003e80000000800 */
[----:B------:R1:W-:Y:S02]  /*2650*/  STS [R12+0x343c], R19 ;  /* 0x00343c130c007388 */ /* 0x0003e40000000800 */
.L_x_24:
[----:B------:R-:W-:Y:S05]  /*2660*/  WARPSYNC.ALL ;  /* 0x0000000000007948 */ /* 0x000fea0003800000 */
[----:B------:R-:W-:Y:S01]  /*2670*/  BAR.SYNC.DEFER_BLOCKING 0x0 ;  /* 0x0000000000007b1d */ /* 0x000fe20000010000 */
[----:B------:R-:W-:Y:S02]  /*2680*/  ISETP.NE.AND P0, PT, R24, RZ, PT ;  /* 0x000000ff1800720c */ /* 0x000fe40003f05270 */
[----:B------:R-:W-:-:S03]  /*2690*/  LOP3.LUT R0, R21, 0x80000000, RZ, 0x3c, !PT ;  /* 0x8000000015007812 */ /* 0x000fc600078e3cff */
[----:B------:R-:W-:Y:S01]  /*26a0*/  BSSY.RECONVERGENT B0, `(.L_x_26) ;  /* 0x0000029000007945 */ /* 0x000fe20003800200 */
[----:B------:R-:W-:-:S04]  /*26b0*/  SHF.R.U32.HI R0, RZ, UR11, R0 ;  /* 0x0000000bff007c19 */ /* 0x000fc80008011600 */
[----:B------:R-:W-:Y:S01]  /*26c0*/  LOP3.LUT R0, R0, UR4, RZ, 0x30, !PT ;  /* 0x0000000400007c12 */ /* 0x000fe2000f8e30ff */
[----:B0-----:R-:W0:Y:S02]  /*26d0*/  LDS R6, [R6+0x3410] ;  /* 0x0034100006067984 */ /* 0x001e240000000800 */
[----:B------:R-:W-:Y:S05]  /*26e0*/  @P0 BRA `(.L_x_27) ;  /* 0x0000000000900947 */ /* 0x000fea0003800000 */
[----:B-1----:R-:W0:Y:S04]  /*26f0*/  LDS R13, [R22] ;  /* 0x00000000160d7984 */ /* 0x002e280000000800 */
[----:B------:R-:W1:Y:S04]  /*2700*/  LDS R19, [R22+0x400] ;  /* 0x0004000016137984 */ /* 0x000e680000000800 */
[----:B------:R-:W2:Y:S04]  /*2710*/  LDS R27, [R22+0x800] ;  /* 0x00080000161b7984 */ /* 0x000ea80000000800 */
[----:B------:R-:W3:Y:S04]  /*2720*/  LDS R49, [R22+0xc00] ;  /* 0x000c000016317984 */ /* 0x000ee80000000800 */
[----:B------:R-:W4:Y:S04]  /*2730*/  LDS R51, [R22+0x1000] ;  /* 0x0010000016337984 */ /* 0x000f280000000800 */
[----:B------:R-:W5:Y:S04]  /*2740*/  LDS R53, [R22+0x1400] ;  /* 0x0014000016357984 */ /* 0x000f680000000800 */
[----:B------:R-:W5:Y:S04]  /*2750*/  LDS R4, [R22+0x1800] ;  /* 0x0018000016047984 */ /* 0x000f680000000800 */
[----:B------:R-:W5:Y:S04]  /*2760*/  LDS R11, [R22+0x1c00] ;  /* 0x001c0000160b7984 */ /* 0x000f680000000800 */
[----:B------:R-:W5:Y:S04]  /*2770*/  LDS R3, [R22+0x2000] ;  /* 0x0020000016037984 */ /* 0x000f680000000800 */
[----:B------:R-:W5:Y:S04]  /*2780*/  LDS R9, [R22+0x2400] ;  /* 0x0024000016097984 */ /* 0x000f680000000800 */
[----:B------:R-:W5:Y:S01]  /*2790*/  LDS R7, [R22+0x2800] ;  /* 0x0028000016077984 */ /* 0x000f620000000800 */
[----:B0-----:R-:W-:-:S03]  /*27a0*/  IMAD.IADD R13, R6, 0x1, R13 ;  /* 0x00000001060d7824 */ /* 0x001fc600078e020d */
[----:B------:R-:W0:Y:S01]  /*27b0*/  LDS R5, [R22+0x2c00] ;  /* 0x002c000016057984 */ /* 0x000e220000000800 */
[C---:B-1----:R-:W-:Y:S02]  /*27c0*/  IMAD.IADD R19, R6.reuse, 0x1, R19 ;  /* 0x0000000106137824 */ /* 0x042fe400078e0213 */
[C---:B--2---:R-:W-:Y:S01]  /*27d0*/  IMAD.IADD R27, R6.reuse, 0x1, R27 ;  /* 0x00000001061b7824 */ /* 0x044fe200078e021b */
[----:B------:R2:W-:Y:S01]  /*27e0*/  STS [R22], R13 ;  /* 0x0000000d16007388 */ /* 0x0005e20000000800 */
[----:B---3--:R-:W-:-:S03]  /*27f0*/  IMAD.IADD R49, R6, 0x1, R49 ;  /* 0x0000000106317824 */ /* 0x008fc600078e0231 */
[----:B------:R2:W-:Y:S01]  /*2800*/  STS [R22+0x400], R19 ;  /* 0x0004001316007388 */ /* 0x0005e20000000800 */
[----:B----4-:R-:W-:-:S03]  /*2810*/  IMAD.IADD R51, R6, 0x1, R51 ;  /* 0x0000000106337824 */ /* 0x010fc600078e0233 */
[----:B------:R2:W-:Y:S01]  /*2820*/  STS [R22+0x800], R27 ;  /* 0x0008001b16007388 */ /* 0x0005e20000000800 */
[----:B-----5:R-:W-:-:S03]  /*2830*/  IMAD.IADD R53, R6, 0x1, R53 ;  /* 0x0000000106357824 */ /* 0x020fc600078e0235 */
[----:B------:R2:W-:Y:S01]  /*2840*/  STS [R22+0xc00], R49 ;  /* 0x000c003116007388 */ /* 0x0005e20000000800 */
[----:B------:R-:W-:-:S03]  /*2850*/  IMAD.IADD R4, R6, 0x1, R4 ;  /* 0x0000000106047824 */ /* 0x000fc600078e0204 */
        /* <DEDUP_REMOVED lines=9> */
[----:B0-----:R-:W-:-:S03]  /*28f0*/  IMAD.IADD R5, R6, 0x1, R5 ;  /* 0x0000000106057824 */ /* 0x001fc600078e0205 */
[----:B------:R2:W-:Y:S04]  /*2900*/  STS [R22+0x2400], R9 ;  /* 0x0024000916007388 */ /* 0x0005e80000000800 */
[----:B------:R2:W-:Y:S04]  /*2910*/  STS [R22+0x2800], R7 ;  /* 0x0028000716007388 */ /* 0x0005e80000000800 */
[----:B------:R2:W-:Y:S02]  /*2920*/  STS [R22+0x2c00], R5 ;  /* 0x002c000516007388 */ /* 0x0005e40000000800 */
.L_x_27:
[----:B------:R-:W-:Y:S05]  /*2930*/  BSYNC.RECONVERGENT B0 ;  /* 0x0000000000007941 */ /* 0x000fea0003800200 */
.L_x_26:
[----:B------:R-:W-:Y:S01]  /*2940*/  BAR.SYNC.DEFER_BLOCKING 0x0 ;  /* 0x0000000000007b1d */ /* 0x000fe20000010000 */
[----:B------:R-:W-:Y:S01]  /*2950*/  R2P PR, R0, 0x7f ;  /* 0x0000007f00007804 */ /* 0x000fe20000000000 */
[----:B-12---:R-:W-:-:S04]  /*2960*/  IMAD.MOV.U32 R27, RZ, RZ, RZ ;  /* 0x000000ffff1b7224 */ /* 0x006fc800078e00ff */
[----:B------:R-:W-:Y:S01]  /*2970*/  BSSY.RECONVERGENT B0, `(.L_x_28) ;  /* 0x0000027000007945 */ /* 0x000fe20003800200 */
[----:B------:R-:W1:Y:S07]  /*2980*/  S2R R51, SR_LEMASK ;  /* 0x0000000000337919 */ /* 0x000e6e0000003a00 */
[----:B------:R-:W-:Y:S02]  /*2990*/  VOTE.ANY R3, PT, P0 ;  /* 0x0000000000037806 */ /* 0x000fe400000e0100 */
[----:B------:R-:W-:-:S02]  /*29a0*/  VOTE.ANY R4, PT, P1 ;  /* 0x0000000000047806 */ /* 0x000fc400008e0100 */
[----:B------:R-:W-:Y:S02]  /*29b0*/  @!P0 LOP3.LUT R3, RZ, R3, RZ, 0x33, !PT ;  /* 0x00000003ff038212 */ /* 0x000fe400078e33ff */
[----:B------:R-:W-:Y:S02]  /*29c0*/  VOTE.ANY R8, PT, P2 ;  /* 0x0000000000087806 */ /* 0x000fe400010e0100 */
[----:B------:R-:W-:Y:S02]  /*29d0*/  @!P1 LOP3.LUT R4, RZ, R4, RZ, 0x33, !PT ;  /* 0x00000004ff049212 */ /* 0x000fe400078e33ff */
[----:B------:R-:W-:Y:S02]  /*29e0*/  VOTE.ANY R10, PT, P3 ;  /* 0x00000000000a7806 */ /* 0x000fe400018e0100 */
[----:B------:R-:W-:Y:S02]  /*29f0*/  @!P2 LOP3.LUT R8, RZ, R8, RZ, 0x33, !PT ;  /* 0x00000008ff08a212 */ /* 0x000fe400078e33ff */
[----:B------:R-:W-:-:S02]  /*2a00*/  LOP3.LUT R3, R4, R3, RZ, 0xc0, !PT ;  /* 0x0000000304037212 */ /* 0x000fc400078ec0ff */
[----:B------:R-:W-:Y:S02]  /*2a10*/  @!P3 LOP3.LUT R10, RZ, R10, RZ, 0x33, !PT ;  /* 0x0000000aff0ab212 */ /* 0x000fe400078e33ff */
[----:B------:R-:W-:Y:S02]  /*2a20*/  LOP3.LUT R3, R8, R3, RZ, 0xc0, !PT ;  /* 0x0000000308037212 */ /* 0x000fe400078ec0ff */
[----:B------:R-:W-:Y:S02]  /*2a30*/  VOTE.ANY R4, PT, P4 ;  /* 0x0000000000047806 */ /* 0x000fe400020e0100 */
[----:B------:R-:W-:Y:S02]  /*2a40*/  LOP3.LUT P0, RZ, R0, 0x80, RZ, 0xc0, !PT ;  /* 0x0000008000ff7812 */ /* 0x000fe4000780c0ff */
[----:B------:R-:W-:Y:S02]  /*2a50*/  LOP3.LUT R3, R10, R3, RZ, 0xc0, !PT ;  /* 0x000000030a037212 */ /* 0x000fe400078ec0ff */
[----:B------:R-:W-:-:S02]  /*2a60*/  VOTE.ANY R8, PT, P5 ;  /* 0x0000000000087806 */ /* 0x000fc400028e0100 */
[----:B------:R-:W-:Y:S02]  /*2a70*/  @!P4 LOP3.LUT R4, RZ, R4, RZ, 0x33, !PT ;  /* 0x00000004ff04c212 */ /* 0x000fe400078e33ff */
[----:B------:R-:W-:Y:S02]  /*2a80*/  @!P5 LOP3.LUT R8, RZ, R8, RZ, 0x33, !PT ;  /* 0x00000008ff08d212 */ /* 0x000fe400078e33ff */
[----:B------:R-:W-:Y:S02]  /*2a90*/  LOP3.LUT R3, R4, R3, RZ, 0xc0, !PT ;  /* 0x0000000304037212 */ /* 0x000fe400078ec0ff */
[----:B------:R-:W-:Y:S02]  /*2aa0*/  VOTE.ANY R4, PT, P6 ;  /* 0x0000000000047806 */ /* 0x000fe400030e0100 */
[----:B------:R-:W-:Y:S02]  /*2ab0*/  LOP3.LUT R3, R8, R3, RZ, 0xc0, !PT ;  /* 0x0000000308037212 */ /* 0x000fe400078ec0ff */
[----:B------:R-:W-:-:S02]  /*2ac0*/  VOTE.ANY R8, PT, P0 ;  /* 0x0000000000087806 */ /* 0x000fc400000e0100 */
[----:B------:R-:W-:Y:S02]  /*2ad0*/  @!P6 LOP3.LUT R4, RZ, R4, RZ, 0x33, !PT ;  /* 0x00000004ff04e212 */ /* 0x000fe400078e33ff */
[----:B------:R-:W-:Y:S02]  /*2ae0*/  @!P0 LOP3.LUT R8, RZ, R8, RZ, 0x33, !PT ;  /* 0x00000008ff088212 */ /* 0x000fe400078e33ff */
[----:B------:R-:W-:-:S04]  /*2af0*/  LOP3.LUT R3, R4, R3, RZ, 0xc0, !PT ;  /* 0x0000000304037212 */ /* 0x000fc800078ec0ff */
[----:B------:R-:W-:Y:S01]  /*2b00*/  LOP3.LUT R4, R8, R3, RZ, 0xc0, !PT ;  /* 0x0000000308047212 */ /* 0x000fe200078ec0ff */
[----:B------:R-:W-:Y:S01]  /*2b10*/  IMAD.SHL.U32 R3, R29, 0x20, RZ ;  /* 0x000000201d037824 */ /* 0x000fe200078e00ff */
[----:B------:R-:W-:Y:S02]  /*2b20*/  LOP3.LUT R8, R20, 0x80000000, RZ, 0x3c, !PT ;  /* 0x8000000014087812 */ /* 0x000fe400078e3cff */
[----:B------:R-:W2:Y:S01]  /*2b30*/  FLO.U32 R10, R4 ;  /* 0x00000004000a7300 */ /* 0x000ea200000e0000 */
[----:B-1----:R-:W-:Y:S02]  /*2b40*/  LOP3.LUT R26, R51, R4, RZ, 0xc0, !PT ;  /* 0x00000004331a7212 */ /* 0x002fe400078ec0ff */
[----:B------:R-:W-:Y:S02]  /*2b50*/  LOP3.LUT R3, R3, 0x7c00, RZ, 0xc0, !PT ;  /* 0x00007c0003037812 */ /* 0x000fe400078ec0ff */
[----:B------:R-:W-:-:S03]  /*2b60*/  SHF.R.U32.HI R8, RZ, UR11, R8 ;  /* 0x0000000bff087c19 */ /* 0x000fc60008011608 */
[----:B------:R-:W1:Y:S01]  /*2b70*/  POPC R26, R26 ;  /* 0x0000001a001a7309 */ /* 0x000e620000000000 */
[----:B------:R-:W-:Y:S01]  /*2b80*/  VIADD R5, R3, UR6 ;  /* 0x0000000603057c36 */ /* 0x000fe20008000000 */
[----:B------:R-:W-:Y:S02]  /*2b90*/  LOP3.LUT R8, R8, UR4, RZ, 0x30, !PT ;  /* 0x0000000408087c12 */ /* 0x000fe4000f8e30ff */
[----:B--2---:R-:W-:-:S13]  /*2ba0*/  ISETP.NE.AND P0, PT, R47, R10, PT ;  /* 0x0000000a2f00720c */ /* 0x004fda0003f05270 */
[----:B-1----:R-:W-:Y:S05]  /*2bb0*/  @P0 BRA `(.L_x_29) ;  /* 0x0000000000080947 */ /* 0x002fea0003800000 */
[----:B------:R-:W-:-:S06]  /*2bc0*/  IMAD R27, R0, 0x4, R5 ;  /* 0x00000004001b7824 */ /* 0x000fcc00078e0205 */
[----:B------:R1:W2:Y:S02]  /*2bd0*/  ATOMS.ADD R27, [R27], R26 ;  /* 0x0000001a1b1b738c */ /* 0x0002a40000000000 */
.L_x_29:
[----:B------:R-:W-:Y:S05]  /*2be0*/  BSYNC.RECONVERGENT B0 ;  /* 0x0000000000007941 */ /* 0x000fea0003800200 */
.L_x_28:
[----:B------:R-:W-:Y:S01]  /*2bf0*/  R2P PR, R8, 0x7f ;  /* 0x0000007f08007804 */ /* 0x000fe20000000000 */
[----:B--2---:R2:W3:Y:S01]  /*2c00*/  SHFL.IDX PT, R27, R27, R10, 0x1f ;  /* 0x00001f0a1b1b7589 */ /* 0x0044e200000e0000 */
[----:B------:R-:W-:Y:S01]  /*2c10*/  SHF.R.U32.HI R12, RZ, UR11, R33 ;  /* 0x0000000bff0c7c19 */ /* 0x000fe20008011621 */
[----:B------:R-:W-:Y:S03]  /*2c20*/  BSSY.RECONVERGENT B0, `(.L_x_30) ;  /* 0x0000022000007945 */ /* 0x000fe60003800200 */
[----:B------:R-:W-:-:S07]  /*2c30*/  LOP3.LUT R12, R12, UR4, RZ, 0x30, !PT ;  /* 0x000000040c0c7c12 */ /* 0x000fce000f8e30ff */
[----:B------:R-:W-:Y:S02]  /*2c40*/  VOTE.ANY R0, PT, P0 ;  /* 0x0000000000007806 */ /* 0x000fe400000e0100 */
[----:B------:R-:W-:Y:S02]  /*2c50*/  VOTE.ANY R3, PT, P1 ;  /* 0x0000000000037806 */ /* 0x000fe400008e0100 */
[----:B------:R-:W-:Y:S02]  /*2c60*/  @!P0 LOP3.LUT R0, RZ, R0, RZ, 0x33, !PT ;  /* 0x00000000ff008212 */ /* 0x000fe400078e33ff */
[----:B------:R-:W-:Y:S02]  /*2c70*/  VOTE.ANY R7, PT, P2 ;  /* 0x0000000000077806 */ /* 0x000fe400010e0100 */
[----:B------:R-:W-:Y:S02]  /*2c80*/  @!P1 LOP3.LUT R3, RZ, R3, RZ, 0x33, !PT ;  /* 0x00000003ff039212 */ /* 0x000fe400078e33ff */
[----:B------:R-:W-:-:S02]  /*2c90*/  @!P2 LOP3.LUT R7, RZ, R7, RZ, 0x33, !PT ;  /* 0x00000007ff07a212 */ /* 0x000fc400078e33ff */
[----:B------:R-:W-:Y:S02]  /*2ca0*/  LOP3.LUT R0, R3, R0, RZ, 0xc0, !PT ;  /* 0x0000000003007212 */ /* 0x000fe400078ec0ff */
[----:B------:R-:W-:Y:S02]  /*2cb0*/  VOTE.ANY R3, PT, P3 ;  /* 0x0000000000037806 */ /* 0x000fe400018e0100 */
[----:B------:R-:W-:Y:S02]  /*2cc0*/  LOP3.LUT R0, R7, R0, RZ, 0xc0, !PT ;  /* 0x0000000007007212 */ /* 0x000fe400078ec0ff */
[----:B------:R-:W-:Y:S02]  /*2cd0*/  LOP3.LUT P0, RZ, R8, 0x80, RZ, 0xc0, !PT ;  /* 0x0000008008ff7812 */ /* 0x000fe4000780c0ff */
[----:B------:R-:W-:Y:S02]  /*2ce0*/  VOTE.ANY R7, PT, P4 ;  /* 0x0000000000077806 */ /* 0x000fe400020e0100 */
[----:B------:R-:W-:-:S02]  /*2cf0*/  @!P3 LOP3.LUT R3, RZ, R3, RZ, 0x33, !PT ;  /* 0x00000003ff03b212 */ /* 0x000fc400078e33ff */
[----:B------:R-:W-:Y:S02]  /*2d00*/  @!P4 LOP3.LUT R7, RZ, R7, RZ, 0x33, !PT ;  /* 0x00000007ff07c212 */ /* 0x000fe400078e33ff */
[----:B------:R-:W-:Y:S02]  /*2d10*/  LOP3.LUT R0, R3, R0, RZ, 0xc0, !PT ;  /* 0x0000000003007212 */ /* 0x000fe400078ec0ff */
[----:B------:R-:W-:Y:S02]  /*2d20*/  VOTE.ANY R3, PT, P5 ;  /* 0x0000000000037806 */ /* 0x000fe400028e0100 */
[----:B------:R-:W-:Y:S02]  /*2d30*/  LOP3.LUT R0, R7, R0, RZ, 0xc0, !PT ;  /* 0x0000000007007212 */ /* 0x000fe400078ec0ff */
[----:B------:R-:W-:Y:S02]  /*2d40*/  VOTE.ANY R7, PT, P6 ;  /* 0x0000000000077806 */ /* 0x000fe400030e0100 */
[----:B------:R-:W-:-:S02]  /*2d50*/  @!P5 LOP3.LUT R3, RZ, R3, RZ, 0x33, !PT ;  /* 0x00000003ff03d212 */ /* 0x000fc400078e33ff */
[----:B------:R-:W-:Y:S02]  /*2d60*/  VOTE.ANY R9, PT, P0 ;  /* 0x0000000000097806 */ /* 0x000fe400000e0100 */
[----:B------:R-:W-:Y:S02]  /*2d70*/  @!P6 LOP3.LUT R7, RZ, R7, RZ, 0x33, !PT ;  /* 0x00000007ff07e212 */ /* 0x000fe400078e33ff */
[----:B------:R-:W-:Y:S01]  /*2d80*/  LOP3.LUT R0, R3, R0, RZ, 0xc0, !PT ;  /* 0x0000000003007212 */ /* 0x000fe200078ec0ff */
[----:B------:R-:W-:Y:S01]  /*2d90*/  IMAD.MOV.U32 R3, RZ, RZ, RZ ;  /* 0x000000ffff037224 */ /* 0x000fe200078e00ff */
[----:B------:R-:W-:Y:S02]  /*2da0*/  @!P0 LOP3.LUT R9, RZ, R9, RZ, 0x33, !PT ;  /* 0x00000009ff098212 */ /* 0x000fe400078e33ff */
[----:B------:R-:W-:-:S04]  /*2db0*/  LOP3.LUT R0, R7, R0, RZ, 0xc0, !PT ;  /* 0x0000000007007212 */ /* 0x000fc800078ec0ff */
[----:B------:R-:W-:-:S04]  /*2dc0*/  LOP3.LUT R0, R9, R0, RZ, 0xc0, !PT ;  /* 0x0000000009007212 */ /* 0x000fc800078ec0ff */
[----:B------:R-:W4:Y:S01]  /*2dd0*/  FLO.U32 R50, R0 ;  /* 0x0000000000327300 */ /* 0x000f2200000e0000 */
[----:B------:R-:W-:-:S07]  /*2de0*/  LOP3.LUT R4, R51, R0, RZ, 0xc0, !PT ;  /* 0x0000000033047212 */ /* 0x000fce00078ec0ff */
[----:B------:R-:W0:Y:S01]  /*2df0*/  POPC R4, R4 ;  /* 0x0000000400047309 */ /* 0x000e220000000000 */
[----:B----4-:R-:W-:-:S13]  /*2e00*/  ISETP.NE.AND P0, PT, R47, R50, PT ;  /* 0x000000322f00720c */ /* 0x010fda0003f05270 */
[----:B0-23--:R-:W-:Y:S05]  /*2e10*/  @P0 BRA `(.L_x_31) ;  /* 0x0000000000080947 */ /* 0x00dfea0003800000 */
[----:B------:R-:W-:-:S06]  /*2e20*/  IMAD R3, R8, 0x4, R5 ;  /* 0x0000000408037824 */ /* 0x000fcc00078e0205 */
[----:B------:R0:W2:Y:S02]  /*2e30*/  ATOMS.ADD R3, [R3], R4 ;  /* 0x000000040303738c */ /* 0x0000a40000000000 */
.L_x_31:
[----:B------:R-:W-:Y:S05]  /*2e40*/  BSYNC.RECONVERGENT B0 ;  /* 0x0000000000007941 */ /* 0x000fea0003800200 */
.L_x_30:
[----:B------:R-:W-:Y:S01]  /*2e50*/  R2P PR, R12, 0x7f ;  /* 0x0000007f0c007804 */ /* 0x000fe20000000000 */
[----:B--2---:R2:W3:Y:S01]  /*2e60*/  SHFL.IDX PT, R3, R3, R50, 0x1f ;  /* 0x00001f3203037589 */ /* 0x0044e200000e0000 */
[----:B------:R-:W-:Y:S01]  /*2e70*/  LOP3.LUT R10, R18, 0x80000000, RZ, 0x3c, !PT ;  /* 0x80000000120a7812 */ /* 0x000fe200078e3cff */
[----:B------:R-:W-:Y:S03]  /*2e80*/  BSSY.RECONVERGENT B0, `(.L_x_32) ;  /* 0x0000023000007945 */ /* 0x000fe60003800200 */
[----:B------:R-:W-:-:S04]  /*2e90*/  SHF.R.U32.HI R10, RZ, UR11, R10 ;  /* 0x0000000bff0a7c19 */ /* 0x000fc8000801160a */
[----:B------:R-:W-:-:S03]  /*2ea0*/  LOP3.LUT R10, R10, UR4, RZ, 0x30, !PT ;  /* 0x000000040a0a7c12 */ /* 0x000fc6000f8e30ff */
        /* <DEDUP_REMOVED lines=20> */
[----:B------:R-:W-:Y:S02]  /*2ff0*/  LOP3.LUT R0, R7, R0, RZ, 0xc0, !PT ;  /* 0x0000000007007212 */ /* 0x000fe400078ec0ff */
[----:B------:R-:W-:Y:S02]  /*3000*/  @!P0 LOP3.LUT R11, RZ, R11, RZ, 0x33, !PT ;  /* 0x0000000bff0b8212 */ /* 0x000fe400078e33ff */
[----:B------:R-:W-:Y:S01]  /*3010*/  LOP3.LUT R0, R9, R0, RZ, 0xc0, !PT ;  /* 0x0000000009007212 */ /* 0x000fe200078ec0ff */
[----:B------:R-:W-:-:S03]  /*3020*/  IMAD.MOV.U32 R9, RZ, RZ, RZ ;  /* 0x000000ffff097224 */ /* 0x000fc600078e00ff */
        /* <DEDUP_REMOVED lines=8> */
.L_x_33:
[----:B------:R-:W-:Y:S05]  /*30b0*/  BSYNC.RECONVERGENT B0 ;  /* 0x0000000000007941 */ /* 0x000fea0003800200 */
.L_x_32:
[----:B------:R-:W-:Y:S01]  /*30c0*/  R2P PR, R10, 0x7f ;  /* 0x0000007f0a007804 */ /* 0x000fe20000000000 */
[----:B--2---:R2:W3:Y:S01]  /*30d0*/  SHFL.IDX PT, R8, R9, R8, 0x1f ;  /* 0x00001f0809087589 */ /* 0x0044e200000e0000 */
[----:B------:R-:W-:Y:S01]  /*30e0*/  SHF.R.U32.HI R48, RZ, UR11, R48 ;  /* 0x0000000bff307c19 */ /* 0x000fe20008011630 */
[----:B------:R-:W-:Y:S01]  /*30f0*/  BSSY.RECONVERGENT B0, `(.L_x_34) ;  /* 0x0000022000007945 */ /* 0x000fe20003800200 */
[----:B------:R-:W-:Y:S02]  /*3100*/  IMAD.MOV.U32 R11, RZ, RZ, RZ ;  /* 0x000000ffff0b7224 */ /* 0x000fe400078e00ff */
        /* <DEDUP_REMOVED lines=30> */
[----:B------:R-:W-:-:S05]  /*32f0*/  IMAD R10, R10, 0x4, R5 ;  /* 0x000000040a0a7824 */ /* 0x000fca00078e0205 */
[----:B------:R0:W2:Y:S02]  /*3300*/  ATOMS.ADD R11, [R10], R7 ;  /* 0x000000070a0b738c */ /* 0x0000a40000000000 */
.L_x_35:
[----:B------:R-:W-:Y:S05]  /*3310*/  BSYNC.RECONVERGENT B0 ;  /* 0x0000000000007941 */ /* 0x000fea0003800200 */
.L_x_34:
[----:B------:R-:W-:Y:S01]  /*3320*/  R2P PR, R48, 0x7f ;  /* 0x0000007f30007804 */ /* 0x000fe20000000000 */
[----:B------:R-:W-:Y:S01]  /*3330*/  BSSY.RECONVERGENT B0, `(.L_x_36) ;  /* 0x0000024000007945 */ /* 0x000fe20003800200 */
[----:B------:R-:W-:Y:S01]  /*3340*/  SHF.R.U32.HI R46, RZ, UR11, R46 ;  /* 0x0000000bff2e7c19 */ /* 0x000fe2000801162e */
[----:B------:R-:W-:-:S03]  /*3350*/  IMAD.MOV.U32 R13, RZ, RZ, RZ ;  /* 0x000000ffff0d7224 */ /* 0x000fc600078e00ff */
[----:B------:R-:W-:-:S07]  /*3360*/  LOP3.LUT R46, R46, UR4, RZ, 0x30, !PT ;  /* 0x000000042e2e7c12 */ /* 0x000fce000f8e30ff */
[----:B------:R-:W-:Y:S02]  /*3370*/  VOTE.ANY R9, PT, P0 ;  /* 0x0000000000097806 */ /* 0x000fe400000e0100 */
[----:B0-----:R-:W-:Y:S02]  /*3380*/  VOTE.ANY R10, PT, P1 ;  /* 0x00000000000a7806 */ /* 0x001fe400008e0100 */
[----:B------:R-:W-:Y:S02]  /*3390*/  @!P0 LOP3.LUT R9, RZ, R9, RZ, 0x33, !PT ;  /* 0x00000009ff098212 */ /* 0x000fe400078e33ff */
[----:B------:R-:W-:Y:S02]  /*33a0*/  @!P1 LOP3.LUT R10, RZ, R10, RZ, 0x33, !PT ;  /* 0x0000000aff0a9212 */ /* 0x000fe400078e33ff */
[----:B------:R-:W-:Y:S02]  /*33b0*/  VOTE.ANY R50, PT, P2 ;  /* 0x0000000000327806 */ /* 0x000fe400010e0100 */
[----:B------:R-:W-:-:S02]  /*33c0*/  LOP3.LUT R9, R10, R9, RZ, 0xc0, !PT ;  /* 0x000000090a097212 */ /* 0x000fc400078ec0ff */
[----:B------:R-:W-:Y:S02]  /*33d0*/  VOTE.ANY R10, PT, P3 ;  /* 0x00000000000a7806 */ /* 0x000fe400018e0100 */
[----:B------:R-:W-:Y:S02]  /*33e0*/  @!P2 LOP3.LUT R50, RZ, R50, RZ, 0x33, !PT ;  /* 0x00000032ff32a212 */ /* 0x000fe400078e33ff */
[----:B------:R-:W-:Y:S02]  /*33f0*/  @!P3 LOP3.LUT R10, RZ, R10, RZ, 0x33, !PT ;  /* 0x0000000aff0ab212 */ /* 0x000fe400078e33ff */
[----:B------:R-:W-:Y:S02]  /*3400*/  LOP3.LUT R9, R50, R9, RZ, 0xc0, !PT ;  /* 0x0000000932097212 */ /* 0x000fe400078ec0ff */
[----:B------:R-:W-:Y:S02]  /*3410*/  LOP3.LUT P0, RZ, R48, 0x80, RZ, 0xc0, !PT ;  /* 0x0000008030ff7812 */ /* 0x000fe4000780c0ff */
[----:B------:R-:W-:-:S02]  /*3420*/  VOTE.ANY R50, PT, P4 ;  /* 0x0000000000327806 */ /* 0x000fc400020e0100 */
[----:B------:R-:W-:Y:S02]  /*3430*/  LOP3.LUT R9, R10, R9, RZ, 0xc0, !PT ;  /* 0x000000090a097212 */ /* 0x000fe400078ec0ff */
[----:B------:R-:W-:Y:S02]  /*3440*/  VOTE.ANY R10, PT, P5 ;  /* 0x00000000000a7806 */ /* 0x000fe400028e0100 */
[----:B------:R-:W-:Y:S02]  /*3450*/  @!P4 LOP3.LUT R50, RZ, R50, RZ, 0x33, !PT ;  /* 0x00000032ff32c212 */ /* 0x000fe400078e33ff */
[----:B------:R-:W-:Y:S02]  /*3460*/  @!P5 LOP3.LUT R10, RZ, R10, RZ, 0x33, !PT ;  /* 0x0000000aff0ad212 */ /* 0x000fe400078e33ff */
[----:B------:R-:W-:Y:S02]  /*3470*/  LOP3.LUT R9, R50, R9, RZ, 0xc0, !PT ;  /* 0x0000000932097212 */ /* 0x000fe400078ec0ff */
[----:B------:R-:W-:-:S02]  /*3480*/  VOTE.ANY R50, PT, P6 ;  /* 0x0000000000327806 */ /* 0x000fc400030e0100 */
[----:B------:R-:W-:Y:S02]  /*3490*/  LOP3.LUT R9, R10, R9, RZ, 0xc0, !PT ;  /* 0x000000090a097212 */ /* 0x000fe400078ec0ff */
[----:B------:R-:W-:Y:S02]  /*34a0*/  VOTE.ANY R10, PT, P0 ;  /* 0x00000000000a7806 */ /* 0x000fe400000e0100 */
[----:B------:R-:W-:Y:S02]  /*34b0*/  @!P6 LOP3.LUT R50, RZ, R50, RZ, 0x33, !PT ;  /* 0x00000032ff32e212 */ /* 0x000fe400078e33ff */
[----:B------:R-:W-:Y:S02]  /*34c0*/  @!P0 LOP3.LUT R10, RZ, R10, RZ, 0x33, !PT ;  /* 0x0000000aff0a8212 */ /* 0x000fe400078e33ff */
[----:B------:R-:W-:-:S04]  /*34d0*/  LOP3.LUT R9, R50, R9, RZ, 0xc0, !PT ;  /* 0x0000000932097212 */ /* 0x000fc800078ec0ff */
[----:B------:R-:W-:Y:S02]  /*34e0*/  LOP3.LUT R19, R10, R9, RZ, 0xc0, !PT ;  /* 0x000000090a137212 */ /* 0x000fe400078ec0ff */
[----:B--2---:R0:W2:Y:S02]  /*34f0*/  SHFL.IDX PT, R10, R11, R12, 0x1f ;  /* 0x00001f0c0b0a7589 */ /* 0x0040a400000e0000 */
[----:B------:R-:W3:Y:S01]  /*3500*/  FLO.U32 R50, R19 ;  /* 0x0000001300327300 */ /* 0x000ee200000e0000 */
[----:B------:R-:W-:-:S07]  /*3510*/  LOP3.LUT R9, R51, R19, RZ, 0xc0, !PT ;  /* 0x0000001333097212 */ /* 0x000fce00078ec0ff */
[----:B------:R-:W4:Y:S01]  /*3520*/  POPC R9, R9 ;  /* 0x0000000900097309 */ /* 0x000f220000000000 */
[----:B---3--:R-:W-:-:S13]  /*3530*/  ISETP.NE.AND P0, PT, R47, R50, PT ;  /* 0x000000322f00720c */ /* 0x008fda0003f05270 */
[----:B0-2-4-:R-:W-:Y:S05]  /*3540*/  @P0 BRA `(.L_x_37) ;  /* 0x0000000000080947 */ /* 0x015fea0003800000 */
[----:B------:R-:W-:-:S05]  /*3550*/  IMAD R48, R48, 0x4, R5 ;  /* 0x0000000430307824 */ /* 0x000fca00078e0205 */
[----:B------:R0:W2:Y:S02]  /*3560*/  ATOMS.ADD R13, [R48], R9 ;  /* 0x00000009300d738c */ /* 0x0000a40000000000 */
.L_x_37:
[----:B------:R-:W-:Y:S05]  /*3570*/  BSYNC.RECONVERGENT B0 ;  /* 0x0000000000007941 */ /* 0x000fea0003800200 */
.L_x_36:
[----:B------:R-:W-:Y:S01]  /*3580*/  R2P PR, R46, 0x7f ;  /* 0x0000007f2e007804 */ /* 0x000fe20000000000 */
[----:B------:R-:W-:Y:S01]  /*3590*/  BSSY.RECONVERGENT B0, `(.L_x_38) ;  /* 0x0000024000007945 */ /* 0x000fe20003800200 */
[----:B------:R-:W-:Y:S01]  /*35a0*/  SHF.R.U32.HI R52, RZ, UR11, R45 ;  /* 0x0000000bff347c19 */ /* 0x000fe2000801162d */
[----:B------:R-:W-:-:S03]  /*35b0*/  IMAD.MOV.U32 R19, RZ, RZ, RZ ;  /* 0x000000ffff137224 */ /* 0x000fc600078e00ff */
[----:B------:R-:W-:-:S07]  /*35c0*/  LOP3.LUT R52, R52, UR4, RZ, 0x30, !PT ;  /* 0x0000000434347c12 */ /* 0x000fce000f8e30ff */
[----:B------:R-:W-:Y:S02]  /*35d0*/  VOTE.ANY R11, PT, P0 ;  /* 0x00000000000b7806 */ /* 0x000fe400000e0100 */
[----:B------:R-:W-:Y:S02]  /*35e0*/  VOTE.ANY R12, PT, P1 ;  /* 0x00000000000c7806 */ /* 0x000fe400008e0100 */
[----:B------:R-:W-:Y:S02]  /*35f0*/  @!P0 LOP3.LUT R11, RZ, R11, RZ, 0x33, !PT ;  /* 0x0000000bff0b8212 */ /* 0x000fe400078e33ff */
[----:B------:R-:W-:Y:S02]  /*3600*/  @!P1 LOP3.LUT R12, RZ, R12, RZ, 0x33, !PT ;  /* 0x0000000cff0c9212 */ /* 0x000fe400078e33ff */
[----:B0-----:R-:W-:Y:S02]  /*3610*/  VOTE.ANY R48, PT, P2 ;  /* 0x0000000000307806 */ /* 0x001fe400010e0100 */
[----:B------:R-:W-:-:S02]  /*3620*/  LOP3.LUT R11, R12, R11, RZ, 0xc0, !PT ;  /* 0x0000000b0c0b7212 */ /* 0x000fc400078ec0ff */
[----:B------:R-:W-:Y:S02]  /*3630*/  @!P2 LOP3.LUT R48, RZ, R48, RZ, 0x33, !PT ;  /* 0x00000030ff30a212 */ /* 0x000fe400078e33ff */
[----:B------:R-:W-:Y:S02]  /*3640*/  VOTE.ANY R12, PT, P3 ;  /* 0x00000000000c7806 */ /* 0x000fe400018e0100 */
[----:B------:R-:W-:Y:S02]  /*3650*/  LOP3.LUT R11, R48, R11, RZ, 0xc0, !PT ;  /* 0x0000000b300b7212 */ /* 0x000fe400078ec0ff */
[----:B------:R-:W-:Y:S02]  /*3660*/  @!P3 LOP3.LUT R12, RZ, R12, RZ, 0x33, !PT ;  /* 0x0000000cff0cb212 */ /* 0x000fe400078e33ff */
[----:B------:R-:W-:Y:S02]  /*3670*/  LOP3.LUT P0, RZ, R46, 0x80, RZ, 0xc0, !PT ;  /* 0x000000802eff7812 */ /* 0x000fe4000780c0ff */
[----:B------:R-:W-:-:S02]  /*3680*/  LOP3.LUT R11, R12, R11, RZ, 0xc0, !PT ;  /* 0x0000000b0c0b7212 */ /* 0x000fc400078ec0ff */
[----:B------:R-:W-:Y:S02]  /*3690*/  VOTE.ANY R12, PT, P4 ;  /* 0x00000000000c7806 */ /* 0x000fe400020e0100 */
[----:B------:R-:W-:Y:S02]  /*36a0*/  VOTE.ANY R48, PT, P5 ;  /* 0x0000000000307806 */ /* 0x000fe400028e0100 */
[----:B------:R-:W-:Y:S02]  /*36b0*/  @!P4 LOP3.LUT R12, RZ, R12, RZ, 0x33, !PT ;  /* 0x0000000cff0cc212 */ /* 0x000fe400078e33ff */
[----:B------:R-:W-:Y:S02]  /*36c0*/  @!P5 LOP3.LUT R48, RZ, R48, RZ, 0x33, !PT ;  /* 0x00000030ff30d212 */ /* 0x000fe400078e33ff */
[----:B------:R-:W-:Y:S02]  /*36d0*/  LOP3.LUT R11, R12, R11, RZ, 0xc0, !PT ;  /* 0x0000000b0c0b7212 */ /* 0x000fe400078ec0ff */
[----:B------:R-:W-:-:S02]  /*36e0*/  VOTE.ANY R12, PT, P6 ;  /* 0x00000000000c7806 */ /* 0x000fc400030e0100 */
[----:B------:R-:W-:Y:S02]  /*36f0*/  LOP3.LUT R11, R48, R11, RZ, 0xc0, !PT ;  /* 0x0000000b300b7212 */ /* 0x000fe400078ec0ff */
[----:B------:R-:W-:Y:S02]  /*3700*/  @!P6 LOP3.LUT R12, RZ, R12, RZ, 0x33, !PT ;  /* 0x0000000cff0ce212 */ /* 0x000fe400078e33ff */
[----:B------:R-:W-:Y:S02]  /*3710*/  VOTE.ANY R48, PT, P0 ;  /* 0x0000000000307806 */ /* 0x000fe400000e0100 */
[----:B------:R-:W-:Y:S02]  /*3720*/  LOP3.LUT R11, R12, R11, RZ, 0xc0, !PT ;  /* 0x0000000b0c0b7212 */ /* 0x000fe400078ec0ff */
[----:B------:R-:W-:Y:S01]  /*3730*/  @!P0 LOP3.LUT R48, RZ, R48, RZ, 0x33, !PT ;  /* 0x00000030ff308212 */ /* 0x000fe200078e33ff */
[----:B--2---:R0:W2:Y:S03]  /*3740*/  SHFL.IDX PT, R12, R13, R50, 0x1f ;  /* 0x00001f320d0c7589 */ /* 0x0040a600000e0000 */
[----:B------:R-:W-:-:S04]  /*3750*/  LOP3.LUT R49, R48, R11, RZ, 0xc0, !PT ;  /* 0x0000000b30317212 */ /* 0x000fc800078ec0ff */
[----:B------:R-:W3:Y:S01]  /*3760*/  FLO.U32 R48, R49 ;  /* 0x0000003100307300 */ /* 0x000ee200000e0000 */
[----:B------:R-:W-:-:S07]  /*3770*/  LOP3.LUT R11, R51, R49, RZ, 0xc0, !PT ;  /* 0x00000031330b7212 */ /* 0x000fce00078ec0ff */
[----:B------:R-:W4:Y:S01]  /*3780*/  POPC R11, R11 ;  /* 0x0000000b000b7309 */ /* 0x000f220000000000 */
[----:B---3--:R-:W-:-:S13]  /*3790*/  ISETP.NE.AND P0, PT, R47, R48, PT ;  /* 0x000000302f00720c */ /* 0x008fda0003f05270 */
[----:B0-2-4-:R-:W-:Y:S05]  /*37a0*/  @P0 BRA `(.L_x_39) ;  /* 0x0000000000080947 */ /* 0x015fea0003800000 */
[----:B------:R-:W-:-:S05]  /*37b0*/  IMAD R46, R46, 0x4, R5 ;  /* 0x000000042e2e7824 */ /* 0x000fca00078e0205 */
[----:B------:R0:W2:Y:S02]  /*37c0*/  ATOMS.ADD R19, [R46], R11 ;  /* 0x0000000b2e13738c */ /* 0x0000a40000000000 */
.L_x_39:
[----:B------:R-:W-:Y:S05]  /*37d0*/  BSYNC.RECONVERGENT B0 ;  /* 0x0000000000007941 */ /* 0x000fea0003800200 */
.L_x_38:
[----:B------:R-:W-:Y:S01]  /*37e0*/  R2P PR, R52, 0x7f ;  /* 0x0000007f34007804 */ /* 0x000fe20000000000 */
[----:B--2---:R2:W3:Y:S01]  /*37f0*/  SHFL.IDX PT, R48, R19, R48, 0x1f ;  /* 0x00001f3013307589 */ /* 0x0044e200000e0000 */
[----:B------:R-:W-:Y:S01]  /*3800*/  BSSY.RECONVERGENT B0, `(.L_x_40) ;  /* 0x0000023000007945 */ /* 0x000fe20003800200 */
[----:B------:R-:W-:-:S10]  /*3810*/  IMAD.MOV.U32 R49, RZ, RZ, RZ ;  /* 0x000000ffff317224 */ /* 0x000fd400078e00ff */
[----:B------:R-:W-:Y:S02]  /*3820*/  VOTE.ANY R13, PT, P0 ;  /* 0x00000000000d7806 */ /* 0x000fe400000e0100 */
[----:B0-----:R-:W-:Y:S02]  /*3830*/  VOTE.ANY R46, PT, P1 ;  /* 0x00000000002e7806 */ /* 0x001fe400008e0100 */
[----:B------:R-:W-:Y:S02]  /*3840*/  @!P0 LOP3.LUT R13, RZ, R13, RZ, 0x33, !PT ;  /* 0x0000000dff0d8212 */ /* 0x000fe400078e33ff */
[----:B------:R-:W-:Y:S02]  /*3850*/  @!P1 LOP3.LUT R46, RZ, R46, RZ, 0x33, !PT ;  /* 0x0000002eff2e9212 */ /* 0x000fe400078e33ff */
[----:B------:R-:W-:Y:S02]  /*3860*/  LOP3.LUT P0, RZ, R52, 0x80, RZ, 0xc0, !PT ;  /* 0x0000008034ff7812 */ /* 0x000fe4000780c0ff */
[----:B------:R-:W-:-:S02]  /*3870*/  LOP3.LUT R13, R46, R13, RZ, 0xc0, !PT ;  /* 0x0000000d2e0d7212 */ /* 0x000fc400078ec0ff */
[----:B------:R-:W-:-:S04]  /*3880*/  VOTE.ANY R46, PT, P2 ;  /* 0x00000000002e7806 */ /* 0x000fc800010e0100 */
[----:B------:R-:W-:-:S04]  /*3890*/  @!P2 LOP3.LUT R46, RZ, R46, RZ, 0x33, !PT ;  /* 0x0000002eff2ea212 */ /* 0x000fc800078e33ff */
[----:B------:R-:W-:Y:S02]  /*38a0*/  LOP3.LUT R13, R46, R13, RZ, 0xc0, !PT ;  /* 0x0000000d2e0d7212 */ /* 0x000fe400078ec0ff */
        /* <DEDUP_REMOVED lines=15> */
[----:B------:R-:W-:Y:S02]  /*39a0*/  SHF.R.U32.HI R13, RZ, UR11, R44 ;  /* 0x0000000bff0d7c19 */ /* 0x000fe4000801162c */
[----:B------:R-:W0:Y:S01]  /*39b0*/  FLO.U32 R45, R50 ;  /* 0x00000032002d7300 */ /* 0x000e2200000e0000 */
[----:B------:R-:W-:Y:S02]  /*39c0*/  LOP3.LUT R46, R51, R50, RZ, 0xc0, !PT ;  /* 0x00000032332e7212 */ /* 0x000fe400078ec0ff */
[----:B------:R-:W-:-:S05]  /*39d0*/  LOP3.LUT R13, R13, UR4, RZ, 0x30, !PT ;  /* 0x000000040d0d7c12 */ /* 0x000fca000f8e30ff */
[----:B------:R-:W4:Y:S01]  /*39e0*/  POPC R46, R46 ;  /* 0x0000002e002e7309 */ /* 0x000f220000000000 */
[----:B0-----:R-:W-:-:S13]  /*39f0*/  ISETP.NE.AND P0, PT, R47, R45, PT ;  /* 0x0000002d2f00720c */ /* 0x001fda0003f05270 */
[----:B--234-:R-:W-:Y:S05]  /*3a00*/  @P0 BRA `(.L_x_41) ;  /* 0x0000000000080947 */ /* 0x01cfea0003800000 */
[----:B------:R-:W-:-:S06]  /*3a10*/  IMAD R49, R52, 0x4, R5 ;  /* 0x0000000434317824 */ /* 0x000fcc00078e0205 */
[----:B------:R0:W2:Y:S02]  /*3a20*/  ATOMS.ADD R49, [R49], R46 ;  /* 0x0000002e3131738c */ /* 0x0000a40000000000 */
.L_x_41:
[----:B------:R-:W-:Y:S05]  /*3a30*/  BSYNC.RECONVERGENT B0 ;  /* 0x0000000000007941 */ /* 0x000fea0003800200 */
.L_x_40:
        /* <DEDUP_REMOVED lines=37> */
.L_x_43:
[----:B------:R-:W-:Y:S05]  /*3c90*/  BSYNC.RECONVERGENT B0 ;  /* 0x0000000000007941 */ /* 0x000fea0003800200 */
.L_x_42:
[----:B------:R-:W-:Y:S01]  /*3ca0*/  R2P PR, R52, 0x7f ;  /* 0x0000007f34007804 */ /* 0x000fe20000000000 */
[----:B------:R-:W-:Y:S01]  /*3cb0*/  IMAD.IADD R27, R26, 0x1, R27 ;  /* 0x000000011a1b7824 */ /* 0x000fe200078e021b */
[----:B------:R-:W-:Y:S01]  /*3cc0*/  BSSY.RECONVERGENT B0, `(.L_x_44) ;  /* 0x0000025000007945 */ /* 0x000fe20003800200 */
[----:B-12---:R1:W2:Y:S10]  /*3cd0*/  SHFL.IDX PT, R26, R50, R53, 0x1f ;  /* 0x00001f35321a7589 */ /* 0x0062b400000e0000 */
[----:B0-----:R-:W-:Y:S01]  /*3ce0*/  VOTE.ANY R13, PT, P0 ;  /* 0x00000000000d7806 */ /* 0x001fe200000e0100 */
[----:B-1----:R-:W0:Y:S01]  /*3cf0*/  S2R R53, SR_LEMASK ;  /* 0x0000000000357919 */ /* 0x002e220000003a00 */
[----:B------:R-:W-:Y:S01]  /*3d00*/  VOTE.ANY R19, PT, P1 ;  /* 0x0000000000137806 */ /* 0x000fe200008e0100 */
[----:B------:R-:W-:Y:S01]  /*3d10*/  IMAD.MOV.U32 R50, RZ, RZ, RZ ;  /* 0x000000ffff327224 */ /* 0x000fe200078e00ff */
[----:B------:R-:W-:-:S02]  /*3d20*/  @!P0 LOP3.LUT R13, RZ, R13, RZ, 0x33, !PT ;  /* 0x0000000dff0d8212 */ /* 0x000fc400078e33ff */
[----:B------:R-:W-:Y:S02]  /*3d30*/  @!P1 LOP3.LUT R19, RZ, R19, RZ, 0x33, !PT ;  /* 0x00000013ff139212 */ /* 0x000fe400078e33ff */
[----:B------:R-:W-:Y:S02]  /*3d40*/  LOP3.LUT P0, RZ, R52, 0x80, RZ, 0xc0, !PT ;  /* 0x0000008034ff7812 */ /* 0x000fe4000780c0ff */
[----:B------:R-:W-:Y:S02]  /*3d50*/  LOP3.LUT R13, R19, R13, RZ, 0xc0, !PT ;  /* 0x0000000d130d7212 */ /* 0x000fe400078ec0ff */
[----:B------:R-:W-:-:S04]  /*3d60*/  VOTE.ANY R19, PT, P2 ;  /* 0x0000000000137806 */ /* 0x000fc800010e0100 */
[----:B------:R-:W-:-:S04]  /*3d70*/  @!P2 LOP3.LUT R19, RZ, R19, RZ, 0x33, !PT ;  /* 0x00000013ff13a212 */ /* 0x000fc800078e33ff */
[----:B------:R-:W-:Y:S02]  /*3d80*/  LOP3.LUT R13, R19, R13, RZ, 0xc0, !PT ;  /* 0x0000000d130d7212 */ /* 0x000fe400078ec0ff */
[----:B------:R-:W-:Y:S02]  /*3d90*/  VOTE.ANY R19, PT, P3 ;  /* 0x0000000000137806 */ /* 0x000fe400018e0100 */
[----:B------:R-:W-:Y:S02]  /*3da0*/  VOTE.ANY R51, PT, P0 ;  /* 0x0000000000337806 */ /* 0x000fe400000e0100 */
[----:B------:R-:W-:Y:S02]  /*3db0*/  @!P3 LOP3.LUT R19, RZ, R19, RZ, 0x33, !PT ;  /* 0x00000013ff13b212 */ /* 0x000fe400078e33ff */
[----:B------:R-:W-:Y:S02]  /*3dc0*/  @!P0 LOP3.LUT R51, RZ, R51, RZ, 0x33, !PT ;  /* 0x00000033ff338212 */ /* 0x000fe400078e33ff */
        /* <DEDUP_REMOVED lines=11> */
[----:B------:R-:W-:Y:S02]  /*3e80*/  LOP3.LUT R51, R51, R13, RZ, 0xc0, !PT ;  /* 0x0000000d33337212 */ /* 0x000fe400078ec0ff */
[----:B------:R-:W-:Y:S02]  /*3e90*/  LOP3.LUT R19, R19, UR4, RZ, 0x30, !PT ;  /* 0x0000000413137c12 */ /* 0x000fe4000f8e30ff */
[----:B------:R-:W1:Y:S01]  /*3ea0*/  FLO.U32 R49, R51 ;  /* 0x0000003300317300 */ /* 0x000e6200000e0000 */
[----:B0-----:R-:W-:-:S07]  /*3eb0*/  LOP3.LUT R13, R53, R51, RZ, 0xc0, !PT ;  /* 0x00000033350d7212 */ /* 0x001fce00078ec0ff */
[----:B------:R-:W0:Y:S01]  /*3ec0*/  POPC R13, R13 ;  /* 0x0000000d000d7309 */ /* 0x000e220000000000 */
[----:B-1----:R-:W-:-:S13]  /*3ed0*/  ISETP.NE.AND P0, PT, R47, R49, PT ;  /* 0x000000312f00720c */ /* 0x002fda0003f05270 */
[----:B0-2---:R-:W-:Y:S05]  /*3ee0*/  @P0 BRA `(.L_x_45) ;  /* 0x0000000000080947 */ /* 0x005fea0003800000 */
[----:B------:R-:W-:-:S06]  /*3ef0*/  IMAD R50, R52, 0x4, R5 ;  /* 0x0000000434327824 */ /* 0x000fcc00078e0205 */
[----:B------:R0:W1:Y:S02]  /*3f00*/  ATOMS.ADD R50, [R50], R13 ;  /* 0x0000000d3232738c */ /* 0x0000640000000000 */
.L_x_45:
[----:B------:R-:W-:Y:S05]  /*3f10*/  BSYNC.RECONVERGENT B0 ;  /* 0x0000000000007941 */ /* 0x000fea0003800200 */
.L_x_44:
[----:B------:R-:W-:Y:S01]  /*3f20*/  R2P PR, R19, 0x7f ;  /* 0x0000007f13007804 */ /* 0x000fe20000000000 */
[----:B------:R-:W-:Y:S01]  /*3f30*/  IMAD.IADD R4, R4, 0x1, R3 ;  /* 0x0000000104047824 */ /* 0x000fe200078e0203 */
[----:B------:R-:W-:Y:S01]  /*3f40*/  BSSY.RECONVERGENT B0, `(.L_x_46) ;  /* 0x0000025000007945 */ /* 0x000fe20003800200 */
[----:B------:R-:W-:Y:S01]  /*3f50*/  IMAD.IADD R8, R0, 0x1, R8 ;  /* 0x0000000100087824 */ /* 0x000fe200078e0208 */
[----:B------:R-:W-:-:S09]  /*3f60*/  SHF.R.U32.HI R0, RZ, UR11, R41 ;  /* 0x0000000bff007c19 */ /* 0x000fd20008011629 */
        /* <DEDUP_REMOVED lines=23> */
[----:B-1----:R1:W2:Y:S02]  /*40e0*/  SHFL.IDX PT, R51, R50, R49, 0x1f ;  /* 0x00001f3132337589 */ /* 0x0022a400000e0000 */
[----:B------:R-:W-:-:S04]  /*40f0*/  LOP3.LUT R52, R3, R52, RZ, 0xc0, !PT ;  /* 0x0000003403347212 */ /* 0x000fc800078ec0ff */
[----:B------:R-:W3:Y:S01]  /*4100*/  FLO.U32 R3, R52 ;  /* 0x0000003400037300 */ /* 0x000ee200000e0000 */
[----:B------:R-:W-:Y:S02]  /*4110*/  LOP3.LUT R53, R53, R52, RZ, 0xc0, !PT ;  /* 0x0000003435357212 */ /* 0x000fe400078ec0ff */
[----:B-1----:R-:W-:Y:S01]  /*4120*/  LOP3.LUT R50, R0, UR4, RZ, 0x30, !PT ;  /* 0x0000000400327c12 */ /* 0x002fe2000f8e30ff */
[----:B------:R-:W-:-:S04]  /*4130*/  IMAD.MOV.U32 R0, RZ, RZ, RZ ;  /* 0x000000ffff007224 */ /* 0x000fc800078e00ff */
[----:B------:R1:W4:Y:S01]  /*4140*/  POPC R49, R53 ;  /* 0x0000003500317309 */ /* 0x0003220000000000 */
[----:B---3--:R-:W-:-:S13]  /*4150*/  ISETP.NE.AND P0, PT, R47, R3, PT ;  /* 0x000000032f00720c */ /* 0x008fda0003f05270 */
[----:B-12-4-:R-:W-:Y:S05]  /*4160*/  @P0 BRA `(.L_x_47) ;  /* 0x0000000000080947 */ /* 0x016fea0003800000 */
[----:B------:R-:W-:-:S06]  /*4170*/  IMAD R0, R19, 0x4, R5 ;  /* 0x0000000413007824 */ /* 0x000fcc00078e0205 */
[----:B------:R1:W2:Y:S02]  /*4180*/  ATOMS.ADD R0, [R0], R49 ;  /* 0x000000310000738c */ /* 0x0002a40000000000 */
.L_x_47:
[----:B------:R-:W-:Y:S05]  /*4190*/  BSYNC.RECONVERGENT B0 ;  /* 0x0000000000007941 */ /* 0x000fea0003800200 */
.L_x_46:
[----:B------:R-:W-:Y:S01]  /*41a0*/  R2P PR, R50, 0x7f ;  /* 0x0000007f32007804 */ /* 0x000fe20000000000 */
[----:B------:R-:W3:Y:S01]  /*41b0*/  S2R R53, SR_LEMASK ;  /* 0x0000000000357919 */ /* 0x000ee20000003a00 */
[----:B------:R-:W-:Y:S01]  /*41c0*/  IMAD.IADD R10, R7, 0x1, R10 ;  /* 0x00000001070a7824 */ /* 0x000fe200078e020a */
[----:B------:R-:W-:Y:S01]  /*41d0*/  BSSY.RECONVERGENT B0, `(.L_x_48) ;  /* 0x0000025000007945 */ /* 0x000fe20003800200 */
[----:B------:R-:W-:Y:S01]  /*41e0*/  IMAD.IADD R12, R9, 0x1, R12 ;  /* 0x00000001090c7824 */ /* 0x000fe200078e020c */
[----:B------:R-:W-:-:S04]  /*41f0*/  SHF.R.U32.HI R9, RZ, UR11, R40 ;  /* 0x0000000bff097c19 */ /* 0x000fc80008011628 */
[----:B------:R-:W-:-:S04]  /*4200*/  LOP3.LUT R9, R9, UR4, RZ, 0x30, !PT ;  /* 0x0000000409097c12 */ /* 0x000fc8000f8e30ff */
        /* <DEDUP_REMOVED lines=23> */
[----:B--2---:R2:W4:Y:S02]  /*4380*/  SHFL.IDX PT, R19, R0, R3, 0x1f ;  /* 0x00001f0300137589 */ /* 0x00452400000e0000 */
[----:B------:R-:W-:-:S04]  /*4390*/  LOP3.LUT R52, R7, R52, RZ, 0xc0, !PT ;  /* 0x0000003407347212 */ /* 0x000fc800078ec0ff */
[----:B------:R-:W5:Y:S01]  /*43a0*/  FLO.U32 R7, R52 ;  /* 0x0000003400077300 */ /* 0x000f6200000e0000 */
[----:B---3--:R-:W-:Y:S01]  /*43b0*/  LOP3.LUT R53, R53, R52, RZ, 0xc0, !PT ;  /* 0x0000003435357212 */ /* 0x008fe200078ec0ff */
[----:B--2---:R-:W-:-:S06]  /*43c0*/  IMAD.MOV.U32 R0, RZ, RZ, RZ ;  /* 0x000000ffff007224 */ /* 0x004fcc00078e00ff */
[----:B------:R2:W3:Y:S01]  /*43d0*/  POPC R3, R53 ;  /* 0x0000003500037309 */ /* 0x0004e20000000000 */
[----:B-----5:R-:W-:-:S13]  /*43e0*/  ISETP.NE.AND P0, PT, R47, R7, PT ;  /* 0x000000072f00720c */ /* 0x020fda0003f05270 */
[----:B--234-:R-:W-:Y:S05]  /*43f0*/  @P0 BRA `(.L_x_49) ;  /* 0x0000000000080947 */ /* 0x01cfea0003800000 */
[----:B------:R-:W-:-:S06]  /*4400*/  IMAD R0, R50, 0x4, R5 ;  /* 0x0000000432007824 */ /* 0x000fcc00078e0205 */
[----:B------:R2:W3:Y:S02]  /*4410*/  ATOMS.ADD R0, [R0], R3 ;  /* 0x000000030000738c */ /* 0x0004e40000000000 */
.L_x_49:
[----:B------:R-:W-:Y:S05]  /*4420*/  BSYNC.RECONVERGENT B0 ;  /* 0x0000000000007941 */ /* 0x000fea0003800200 */
.L_x_48:
[----:B------:R-:W-:Y:S01]  /*4430*/  R2P PR, R9, 0x7f ;  /* 0x0000007f09007804 */ /* 0x000fe20000000000 */
[----:B------:R-:W-:Y:S01]  /*4440*/  IMAD.IADD R48, R11, 0x1, R48 ;  /* 0x000000010b307824 */ /* 0x000fe200078e0230 */
[----:B------:R-:W4:Y:S01]  /*4450*/  S2R R53, SR_LEMASK ;  /* 0x0000000000357919 */ /* 0x000f220000003a00 */
[----:B------:R-:W-:Y:S01]  /*4460*/  IMAD.IADD R45, R46, 0x1, R45 ;  /* 0x000000012e2d7824 */ /* 0x000fe200078e022d */
[----:B------:R-:W-:Y:S01]  /*4470*/  SHF.R.U32.HI R46, RZ, UR11, R39 ;  /* 0x0000000bff2e7c19 */ /* 0x000fe20008011627 */
[----:B------:R-:W-:Y:S03]  /*4480*/  BSSY.RECONVERGENT B0, `(.L_x_50) ;  /* 0x0000023000007945 */ /* 0x000fe60003800200 */
[----:B------:R-:W-:-:S05]  /*4490*/  LOP3.LUT R46, R46, UR4, RZ, 0x30, !PT ;  /* 0x000000042e2e7c12 */ /* 0x000fca000f8e30ff */
        /* <DEDUP_REMOVED lines=23> */
[----:B---3--:R3:W0:Y:S02]  /*4610*/  SHFL.IDX PT, R50, R0, R7, 0x1f ;  /* 0x00001f0700327589 */ /* 0x00862400000e0000 */
[----:B------:R-:W-:-:S04]  /*4620*/  LOP3.LUT R52, R52, R11, RZ, 0xc0, !PT ;  /* 0x0000000b34347212 */ /* 0x000fc800078ec0ff */
[----:B------:R-:W5:Y:S01]  /*4630*/  FLO.U32 R11, R52 ;  /* 0x00000034000b7300 */ /* 0x000f6200000e0000 */
[----:B----4-:R-:W-:Y:S01]  /*4640*/  LOP3.LUT R53, R53, R52, RZ, 0xc0, !PT ;  /* 0x0000003435357212 */ /* 0x010fe200078ec0ff */
[----:B---3--:R-:W-:-:S06]  /*4650*/  IMAD.MOV.U32 R0, RZ, RZ, RZ ;  /* 0x000000ffff007224 */ /* 0x008fcc00078e00ff */
[----:B------:R3:W4:Y:S01]  /*4660*/  POPC R7, R53 ;  /* 0x0000003500077309 */ /* 0x0007220000000000 */
[----:B-----5:R-:W-:-:S13]  /*4670*/  ISETP.NE.AND P0, PT, R47, R11, PT ;  /* 0x0000000b2f00720c */ /* 0x020fda0003f05270 */
[----:B0--34-:R-:W-:Y:S05]  /*4680*/  @P0 BRA `(.L_x_51) ;  /* 0x0000000000080947 */ /* 0x019fea0003800000 */
[----:B------:R-:W-:-:S06]  /*4690*/  IMAD R0, R9, 0x4, R5 ;  /* 0x0000000409007824 */ /* 0x000fcc00078e0205 */
[----:B------:R0:W3:Y:S02]  /*46a0*/  ATOMS.ADD R0, [R0], R7 ;  /* 0x000000070000738c */ /* 0x0000e40000000000 */
.L_x_51:
[----:B------:R-:W-:Y:S05]  /*46b0*/  BSYNC.RECONVERGENT B0 ;  /* 0x0000000000007941 */ /* 0x000fea0003800200 */
.L_x_50:
        /* <DEDUP_REMOVED lines=40> */
.L_x_53:
[----:B------:R-:W-:Y:S05]  /*4940*/  BSYNC.RECONVERGENT B0 ;  /* 0x0000000000007941 */ /* 0x000fea0003800200 */
.L_x_52:
[----:B------:R-:W-:Y:S01]  /*4950*/  R2P PR, R13, 0x7f ;  /* 0x0000007f0d007804 */ /* 0x000fe20000000000 */
[----:B------:R-:W-:Y:S01]  /*4960*/  IMAD.IADD R19, R49, 0x1, R19 ;  /* 0x0000000131137824 */ /* 0x000fe200078e0213 */
[----:B------:R-:W2:Y:S01]  /*4970*/  S2R R53, SR_LEMASK ;  /* 0x0000000000357919 */ /* 0x000ea20000003a00 */
[----:B------:R-:W-:Y:S01]  /*4980*/  IMAD.IADD R50, R3, 0x1, R50 ;  /* 0x0000000103327824 */ /* 0x000fe200078e0232 */
[----:B------:R-:W-:Y:S09]  /*4990*/  BSSY.RECONVERGENT B0, `(.L_x_54) ;  /* 0x0000024000007945 */ /* 0x000ff20003800200 */
[----:B------:R-:W-:-:S02]  /*49a0*/  VOTE.ANY R46, PT, P0 ;  /* 0x00000000002e7806 */ /* 0x000fc400000e0100 */
[----:B-1----:R-:W-:Y:S02]  /*49b0*/  VOTE.ANY R49, PT, P1 ;  /* 0x0000000000317806 */ /* 0x002fe400008e0100 */
[----:B------:R-:W-:Y:S02]  /*49c0*/  @!P0 LOP3.LUT R46, RZ, R46, RZ, 0x33, !PT ;  /* 0x0000002eff2e8212 */ /* 0x000fe400078e33ff */
[----:B------:R-:W-:Y:S02]  /*49d0*/  @!P1 LOP3.LUT R49, RZ, R49, RZ, 0x33, !PT ;  /* 0x00000031ff319212 */ /* 0x000fe400078e33ff */
[----:B------:R-:W-:Y:S02]  /*49e0*/  LOP3.LUT P0, RZ, R13, 0x80, RZ, 0xc0, !PT ;  /* 0x000000800dff7812 */ /* 0x000fe4000780c0ff */
        /* <DEDUP_REMOVED lines=19> */
[----:B---3--:R1:W3:Y:S02]  /*4b20*/  SHFL.IDX PT, R49, R0, R9, 0x1f ;  /* 0x00001f0900317589 */ /* 0x0082e400000e0000 */
[----:B------:R-:W4:Y:S01]  /*4b30*/  FLO.U32 R46, R52 ;  /* 0x00000034002e7300 */ /* 0x000f2200000e0000 */
[----:B--2---:R-:W-:Y:S02]  /*4b40*/  LOP3.LUT R3, R53, R52, RZ, 0xc0, !PT ;  /* 0x0000003435037212 */ /* 0x004fe400078ec0ff */
[----:B------:R-:W-:-:S05]  /*4b50*/  SHF.R.U32.HI R53, RZ, UR11, R37 ;  /* 0x0000000bff357c19 */ /* 0x000fca0008011625 */
[----:B------:R-:W2:Y:S01]  /*4b60*/  POPC R3, R3 ;  /* 0x0000000300037309 */ /* 0x000ea20000000000 */
[----:B-1----:R-:W-:Y:S01]  /*4b70*/  LOP3.LUT R0, R53, UR4, RZ, 0x30, !PT ;  /* 0x0000000435007c12 */ /* 0x002fe2000f8e30ff */
[----:B------:R-:W-:Y:S01]  /*4b80*/  IMAD.MOV.U32 R9, RZ, RZ, RZ ;  /* 0x000000ffff097224 */ /* 0x000fe200078e00ff */
[----:B----4-:R-:W-:-:S13]  /*4b90*/  ISETP.NE.AND P0, PT, R47, R46, PT ;  /* 0x0000002e2f00720c */ /* 0x010fda0003f05270 */
[----:B--23--:R-:W-:Y:S05]  /*4ba0*/  @P0 BRA `(.L_x_55) ;  /* 0x0000000000080947 */ /* 0x00cfea0003800000 */
[----:B------:R-:W-:-:S05]  /*4bb0*/  IMAD R52, R13, 0x4, R5 ;  /* 0x000000040d347824 */ /* 0x000fca00078e0205 */
[----:B------:R1:W2:Y:S02]  /*4bc0*/  ATOMS.ADD R9, [R52], R3 ;  /* 0x000000033409738c */ /* 0x0002a40000000000 */
.L_x_55:
[----:B------:R-:W-:Y:S05]  /*4bd0*/  BSYNC.RECONVERGENT B0 ;  /* 0x0000000000007941 */ /* 0x000fea0003800200 */
.L_x_54:
[----:B------:R-:W-:Y:S01]  /*4be0*/  R2P PR, R0, 0x7f ;  /* 0x0000007f00007804 */ /* 0x000fe20000000000 */
[----:B------:R-:W3:Y:S01]  /*4bf0*/  S2R R53, SR_LEMASK ;  /* 0x0000000000357919 */ /* 0x000ee20000003a00 */
[----:B------:R-:W-:Y:S01]  /*4c00*/  IMAD.IADD R44, R7, 0x1, R44 ;  /* 0x00000001072c7824 */ /* 0x000fe200078e022c */
[----:B------:R-:W-:Y:S01]  /*4c10*/  BSSY.RECONVERGENT B0, `(.L_x_56) ;  /* 0x0000025000007945 */ /* 0x000fe20003800200 */
[----:B0-----:R-:W-:Y:S01]  /*4c20*/  IMAD.IADD R11, R11, 0x1, R49 ;  /* 0x000000010b0b7824 */ /* 0x001fe200078e0231 */
[----:B--2---:R0:W2:Y:S08]  /*4c30*/  SHFL.IDX PT, R46, R9, R46, 0x1f ;  /* 0x00001f2e092e7589 */ /* 0x0040b000000e0000 */
        /* <DEDUP_REMOVED lines=21> */
[----:B------:R-:W-:Y:S02]  /*4d90*/  VOTE.ANY R52, PT, P0 ;  /* 0x0000000000347806 */ /* 0x000fe400000e0100 */
[----:B------:R-:W-:Y:S02]  /*4da0*/  SHF.R.U32.HI R13, RZ, UR11, R36 ;  /* 0x0000000bff0d7c19 */ /* 0x000fe40008011624 */
[----:B------:R-:W-:Y:S02]  /*4db0*/  @!P0 LOP3.LUT R52, RZ, R52, RZ, 0x33, !PT ;  /* 0x00000034ff348212 */ /* 0x000fe400078e33ff */
[----:B------:R-:W-:Y:S02]  /*4dc0*/  LOP3.LUT R13, R13, UR4, RZ, 0x30, !PT ;  /* 0x000000040d0d7c12 */ /* 0x000fe4000f8e30ff */
[----:B------:R-:W-:-:S04]  /*4dd0*/  LOP3.LUT R7, R52, R7, RZ, 0xc0, !PT ;  /* 0x0000000734077212 */ /* 0x000fc800078ec0ff */
[----:B------:R-:W1:Y:S01]  /*4de0*/  FLO.U32 R52, R7 ;  /* 0x0000000700347300 */ /* 0x000e6200000e0000 */
[----:B---3--:R-:W-:Y:S01]  /*4df0*/  LOP3.LUT R49, R53, R7, RZ, 0xc0, !PT ;  /* 0x0000000735317212 */ /* 0x008fe200078ec0ff */
[----:B------:R-:W-:-:S06]  /*4e00*/  IMAD.MOV.U32 R53, RZ, RZ, RZ ;  /* 0x000000ffff357224 */ /* 0x000fcc00078e00ff */
[----:B------:R-:W3:Y:S01]  /*4e10*/  POPC R49, R49 ;  /* 0x0000003100317309 */ /* 0x000ee20000000000 */
[----:B-1----:R-:W-:-:S13]  /*4e20*/  ISETP.NE.AND P0, PT, R47, R52, PT ;  /* 0x000000342f00720c */ /* 0x002fda0003f05270 */
[----:B0-23--:R-:W-:Y:S05]  /*4e30*/  @P0 BRA `(.L_x_57) ;  /* 0x0000000000080947 */ /* 0x00dfea0003800000 */
[----:B------:R-:W-:-:S05]  /*4e40*/  IMAD R0, R0, 0x4, R5 ;  /* 0x0000000400007824 */ /* 0x000fca00078e0205 */
[----:B------:R0:W1:Y:S02]  /*4e50*/  ATOMS.ADD R53, [R0], R49 ;  /* 0x000000310035738c */ /* 0x0000640000000000 */
.L_x_57:
[----:B------:R-:W-:Y:S05]  /*4e60*/  BSYNC.RECONVERGENT B0 ;  /* 0x0000000000007941 */ /* 0x000fea0003800200 */
.L_x_56:
[----:B------:R-:W-:Y:S01]  /*4e70*/  R2P PR, R13, 0x7f ;  /* 0x0000007f0d007804 */ /* 0x000fe20000000000 */
[----:B-1----:R1:W2:Y:S01]  /*4e80*/  SHFL.IDX PT, R9, R53, R52, 0x1f ;  /* 0x00001f3435097589 */ /* 0x0022a200000e0000 */
[----:B------:R-:W-:Y:S01]  /*4e90*/  BSSY.RECONVERGENT B0, `(.L_x_58) ;  /* 0x0000026000007945 */ /* 0x000fe20003800200 */
[----:B-1----:R-:W1:Y:S10]  /*4ea0*/  S2R R53, SR_LEMASK ;  /* 0x0000000000357919 */ /* 0x002e740000003a00 */
[----:B0-----:R-:W-:-:S02]  /*4eb0*/  VOTE.ANY R0, PT, P0 ;  /* 0x0000000000007806 */ /* 0x001fc400000e0100 */
[----:B------:R-:W-:Y:S02]  /*4ec0*/  VOTE.ANY R7, PT, P1 ;  /* 0x0000000000077806 */ /* 0x000fe400008e0100 */
        /* <DEDUP_REMOVED lines=21> */
[----:B------:R-:W-:Y:S01]  /*5020*/  LOP3.LUT R7, R0, R7, RZ, 0xc0, !PT ;  /* 0x0000000700077212 */ /* 0x000fe200078ec0ff */
[----:B------:R-:W-:Y:S01]  /*5030*/  IMAD.IADD R0, R3, 0x1, R46 ;  /* 0x0000000103007824 */ /* 0x000fe200078e022e */
[----:B------:R-:W-:Y:S01]  /*5040*/  SHF.R.U32.HI R46, RZ, UR11, R34 ;  /* 0x0000000bff2e7c19 */ /* 0x000fe20008011622 */
[----:B--2---:R-:W-:Y:S01]  /*5050*/  IMAD.IADD R3, R49, 0x1, R9 ;  /* 0x0000000131037824 */ /* 0x004fe200078e0209 */
[----:B------:R-:W0:Y:S01]  /*5060*/  FLO.U32 R52, R7 ;  /* 0x0000000700347300 */ /* 0x000e2200000e0000 */
[----:B-1----:R-:W-:Y:S01]  /*5070*/  LOP3.LUT R9, R53, R7, RZ, 0xc0, !PT ;  /* 0x0000000735097212 */ /* 0x002fe200078ec0ff */
[----:B------:R-:W-:Y:S01]  /*5080*/  IMAD.MOV.U32 R49, RZ, RZ, RZ ;  /* 0x000000ffff317224 */ /* 0x000fe200078e00ff */
[----:B------:R-:W-:-:S05]  /*5090*/  LOP3.LUT R46, R46, UR4, RZ, 0x30, !PT ;  /* 0x000000042e2e7c12 */ /* 0x000fca000f8e30ff */
[----:B------:R-:W1:Y:S01]  /*50a0*/  POPC R9, R9 ;  /* 0x0000000900097309 */ /* 0x000e620000000000 */
[----:B0-----:R-:W-:-:S13]  /*50b0*/  ISETP.NE.AND P0, PT, R47, R52, PT ;  /* 0x000000342f00720c */ /* 0x001fda0003f05270 */
[----:B-1----:R-:W-:Y:S05]  /*50c0*/  @P0 BRA `(.L_x_59) ;  /* 0x0000000000080947 */ /* 0x002fea0003800000 */
[----:B------:R-:W-:-:S05]  /*50d0*/  IMAD R13, R13, 0x4, R5 ;  /* 0x000000040d0d7824 */ /* 0x000fca00078e0205 */
[----:B------:R0:W1:Y:S02]  /*50e0*/  ATOMS.ADD R49, [R13], R9 ;  /* 0x000000090d31738c */ /* 0x0000640000000000 */
.L_x_59:
[----:B------:R-:W-:Y:S05]  /*50f0*/  BSYNC.RECONVERGENT B0 ;  /* 0x0000000000007941 */ /* 0x000fea0003800200 */
.L_x_58:
[----:B------:R-:W-:Y:S01]  /*5100*/  R2P PR, R46, 0x7f ;  /* 0x0000007f2e007804 */ /* 0x000fe20000000000 */
[----:B-1----:R1:W2:Y:S01]  /*5110*/  SHFL.IDX PT, R52, R49, R52, 0x1f ;  /* 0x00001f3431347589 */ /* 0x0022a200000e0000 */
[----:B------:R-:W-:Y:S11]  /*5120*/  BSSY.RECONVERGENT B0, `(.L_x_60) ;  /* 0x0000022000007945 */ /* 0x000ff60003800200 */
[----:B------:R-:W-:-:S02]  /*5130*/  VOTE.ANY R7, PT, P0 ;  /* 0x0000000000077806 */ /* 0x000fc400000e0100 */
[----:B0-----:R-:W-:Y:S02]  /*5140*/  VOTE.ANY R13, PT, P1 ;  /* 0x00000000000d7806 */ /* 0x001fe400008e0100 */
        /* <DEDUP_REMOVED lines=21> */
[----:B-1----:R-:W-:Y:S01]  /*52a0*/  LOP3.LUT R49, R13, R7, RZ, 0xc0, !PT ;  /* 0x000000070d317212 */ /* 0x002fe200078ec0ff */
[----:B--2---:R-:W-:Y:S02]  /*52b0*/  IMAD.IADD R7, R9, 0x1, R52 ;  /* 0x0000000109077824 */ /* 0x004fe400078e0234 */
[----:B------:R-:W-:Y:S01]  /*52c0*/  IMAD.MOV.U32 R52, RZ, RZ, RZ ;  /* 0x000000ffff347224 */ /* 0x000fe200078e00ff */
[----:B------:R-:W0:Y:S01]  /*52d0*/  FLO.U32 R13, R49 ;  /* 0x00000031000d7300 */ /* 0x000e2200000e0000 */
[----:B------:R-:W-:-:S07]  /*52e0*/  LOP3.LUT R53, R53, R49, RZ, 0xc0, !PT ;  /* 0x0000003135357212 */ /* 0x000fce00078ec0ff */
[----:B------:R1:W2:Y:S01]  /*52f0*/  POPC R9, R53 ;  /* 0x0000003500097309 */ /* 0x0002a20000000000 */
[----:B0-----:R-:W-:-:S13]  /*5300*/  ISETP.NE.AND P0, PT, R47, R13, PT ;  /* 0x0000000d2f00720c */ /* 0x001fda0003f05270 */
[----:B-12---:R-:W-:Y:S05]  /*5310*/  @P0 BRA `(.L_x_61) ;  /* 0x0000000000080947 */ /* 0x006fea0003800000 */
[----:B------:R-:W-:-:S05]  /*5320*/  IMAD R46, R46, 0x4, R5 ;  /* 0x000000042e2e7824 */ /* 0x000fca00078e0205 */
[----:B------:R0:W1:Y:S02]  /*5330*/  ATOMS.ADD R52, [R46], R9 ;  /* 0x000000092e34738c */ /* 0x0000640000000000 */
.L_x_61:
[----:B------:R-:W-:Y:S05]  /*5340*/  BSYNC.RECONVERGENT B0 ;  /* 0x0000000000007941 */ /* 0x000fea0003800200 */
.L_x_60:
[----:B0-----:R-:W-:Y:S01]  /*5350*/  SHF.R.U32.HI R46, RZ, UR11, R32 ;  /* 0x0000000bff2e7c19 */ /* 0x001fe20008011620 */
[----:B-1----:R-:W0:Y:S01]  /*5360*/  SHFL.IDX PT, R52, R52, R13, 0x1f ;  /* 0x00001f0d34347589 */ /* 0x002e2200000e0000 */
[----:B------:R-:W-:Y:S02]  /*5370*/  BSSY.RECONVERGENT B0, `(.L_x_62) ;  /* 0x0000025000007945 */ /* 0x000fe40003800200 */
[----:B------:R-:W-:-:S04]  /*5380*/  LOP3.LUT R46, R46, UR4, RZ, 0x30, !PT ;  /* 0x000000042e2e7c12 */ /* 0x000fc8000f8e30ff */
[----:B------:R-:W-:-:S13]  /*5390*/  R2P PR, R46, 0x7f ;  /* 0x0000007f2e007804 */ /* 0x000fda0000000000 */
[----:B------:R-:W-:Y:S02]  /*53a0*/  VOTE.ANY R49, PT, P0 ;  /* 0x0000000000317806 */ /* 0x000fe400000e0100 */
[----:B------:R-:W-:Y:S02]  /*53b0*/  VOTE.ANY R53, PT, P1 ;  /* 0x0000000000357806 */ /* 0x000fe400008e0100 */
[----:B------:R-:W-:Y:S01]  /*53c0*/  @!P0 LOP3.LUT R49, RZ, R49, RZ, 0x33, !PT ;  /* 0x00000031ff318212 */ /* 0x000fe200078e33ff */
[----:B0-----:R-:W-:Y:S01]  /*53d0*/  IMAD.IADD R9, R9, 0x1, R52 ;  /* 0x0000000109097824 */ /* 0x001fe200078e0234 */
[----:B------:R-:W-:Y:S02]  /*53e0*/  @!P1 LOP3.LUT R53, RZ, R53, RZ, 0x33, !PT ;  /* 0x00000035ff359212 */ /* 0x000fe400078e33ff */
[----:B------:R-:W-:Y:S02]  /*53f0*/  VOTE.ANY R52, PT, P3 ;  /* 0x0000000000347806 */ /* 0x000fe400018e0100 */
[----:B------:R-:W-:-:S02]  /*5400*/  LOP3.LUT R49, R53, R49, RZ, 0xc0, !PT ;  /* 0x0000003135317212 */ /* 0x000fc400078ec0ff */
[----:B------:R-:W-:Y:S02]  /*5410*/  VOTE.ANY R53, PT, P2 ;  /* 0x0000000000357806 */ /* 0x000fe400010e0100 */
[----:B------:R-:W-:Y:S02]  /*5420*/  @!P3 LOP3.LUT R52, RZ, R52, RZ, 0x33, !PT ;  /* 0x00000034ff34b212 */ /* 0x000fe400078e33ff */
[----:B------:R-:W-:Y:S02]  /*5430*/  @!P2 LOP3.LUT R53, RZ, R53, RZ, 0x33, !PT ;  /* 0x00000035ff35a212 */ /* 0x000fe400078e33ff */
[----:B------:R-:W-:Y:S02]  /*5440*/  LOP3.LUT P0, RZ, R46, 0x80, RZ, 0xc0, !PT ;  /* 0x000000802eff7812 */ /* 0x000fe4000780c0ff */
[----:B------:R-:W-:Y:S02]  /*5450*/  LOP3.LUT R49, R53, R49, RZ, 0xc0, !PT ;  /* 0x0000003135317212 */ /* 0x000fe400078ec0ff */
[----:B------:R-:W0:Y:S02]  /*5460*/  S2R R53, SR_LEMASK ;  /* 0x0000000000357919 */ /* 0x000e240000003a00 */
        /* <DEDUP_REMOVED lines=13> */
[----:B------:R-:W1:Y:S01]  /*5540*/  FLO.U32 R52, R13 ;  /* 0x0000000d00347300 */ /* 0x000e6200000e0000 */
[----:B0-----:R-:W-:Y:S01]  /*5550*/  LOP3.LUT R49, R53, R13, RZ, 0xc0, !PT ;  /* 0x0000000d35317212 */ /* 0x001fe200078ec0ff */
[----:B------:R-:W-:-:S06]  /*5560*/  IMAD.MOV.U32 R53, RZ, RZ, RZ ;  /* 0x000000ffff357224 */ /* 0x000fcc00078e00ff */
[----:B------:R-:W0:Y:S01]  /*5570*/  POPC R49, R49 ;  /* 0x0000003100317309 */ /* 0x000e220000000000 */
[----:B-1----:R-:W-:-:S13]  /*5580*/  ISETP.NE.AND P0, PT, R47, R52, PT ;  /* 0x000000342f00720c */ /* 0x002fda0003f05270 */
[----:B0-----:R-:W-:Y:S05]  /*5590*/  @P0 BRA `(.L_x_63) ;  /* 0x0000000000080947 */ /* 0x001fea0003800000 */
[----:B------:R-:W-:-:S05]  /*55a0*/  IMAD R46, R46, 0x4, R5 ;  /* 0x000000042e2e7824 */ /* 0x000fca00078e0205 */
[----:B------:R0:W1:Y:S02]  /*55b0*/  ATOMS.ADD R53, [R46], R49 ;  /* 0x000000312e35738c */ /* 0x0000640000000000 */
.L_x_63:
[----:B------:R-:W-:Y:S05]  /*55c0*/  BSYNC.RECONVERGENT B0 ;  /* 0x0000000000007941 */ /* 0x000fea0003800200 */
.L_x_62:
[----:B01----:R0:W1:Y:S01]  /*55d0*/  SHFL.IDX PT, R46, R53, R52, 0x1f ;  /* 0x00001f34352e7589 */ /* 0x00306200000e0000 */
[----:B------:R-:W-:Y:S01]  /*55e0*/  SHF.R.U32.HI R13, RZ, UR11, R25 ;  /* 0x0000000bff0d7c19 */ /* 0x000fe20008011619 */
[----:B------:R-:W-:Y:S03]  /*55f0*/  BSSY.RECONVERGENT B0, `(.L_x_64) ;  /* 0x0000025000007945 */ /* 0x000fe60003800200 */
[----:B------:R-:W-:-:S04]  /*5600*/  LOP3.LUT R13, R13, UR4, RZ, 0x30, !PT ;  /* 0x000000040d0d7c12 */ /* 0x000fc8000f8e30ff */
[----:B------:R-:W-:Y:S01]  /*5610*/  R2P PR, R13, 0x7f ;  /* 0x0000007f0d007804 */ /* 0x000fe20000000000 */
[----:B0-----:R-:W0:-:S12]  /*5620*/  S2R R53, SR_LEMASK ;  /* 0x0000000000357919 */ /* 0x001e180000003a00 */
[----:B------:R-:W-:Y:S01]  /*5630*/  VOTE.ANY R52, PT, P1 ;  /* 0x0000000000347806 */ /* 0x000fe200008e0100 */
[----:B-1----:R-:W-:Y:S01]  /*5640*/  IMAD.IADD R46, R49, 0x1, R46 ;  /* 0x00000001312e7824 */ /* 0x002fe200078e022e */
        /* <DEDUP_REMOVED lines=23> */
[----:B------:R0:W1:Y:S02]  /*57c0*/  FLO.U32 R49, R52 ;  /* 0x0000003400317300 */ /* 0x00006400000e0000 */
[----:B0-----:R-:W-:Y:S01]  /*57d0*/  LOP3.LUT R52, R53, R52, RZ, 0xc0, !PT ;  /* 0x0000003435347212 */ /* 0x001fe200078ec0ff */
[----:B------:R-:W-:Y:S01]  /*57e0*/  IMAD.MOV.U32 R53, RZ, RZ, RZ ;  /* 0x000000ffff357224 */ /* 0x000fe200078e00ff */
[----:B-1----:R-:W-:-:S04]  /*57f0*/  ISETP.NE.AND P0, PT, R47, R49, PT ;  /* 0x000000312f00720c */ /* 0x002fc80003f05270 */
[----:B------:R-:W0:Y:S09]  /*5800*/  POPC R52, R52 ;  /* 0x0000003400347309 */ /* 0x000e320000000000 */
[----:B------:R-:W-:Y:S05]  /*5810*/  @P0 BRA `(.L_x_65) ;  /* 0x0000000000080947 */ /* 0x000fea0003800000 */
[----:B------:R-:W-:-:S05]  /*5820*/  IMAD R13, R13, 0x4, R5 ;  /* 0x000000040d0d7824 */ /* 0x000fca00078e0205 */
[----:B0-----:R1:W2:Y:S02]  /*5830*/  ATOMS.ADD R53, [R13], R52 ;  /* 0x000000340d35738c */ /* 0x0012a40000000000 */
.L_x_65:
[----:B------:R-:W-:Y:S05]  /*5840*/  BSYNC.RECONVERGENT B0 ;  /* 0x0000000000007941 */ /* 0x000fea0003800200 */
.L_x_64:
[----:B------:R-:W-:Y:S01]  /*5850*/  R2P PR, R35, 0x7f ;  /* 0x0000007f23007804 */ /* 0x000fe20000000000 */
[----:B--2---:R2:W0:Y:S01]  /*5860*/  SHFL.IDX PT, R53, R53, R49, 0x1f ;  /* 0x00001f3135357589 */ /* 0x00442200000e0000 */
[----:B------:R-:W-:Y:S11]  /*5870*/  BSSY.RECONVERGENT B0, `(.L_x_66) ;  /* 0x0000023000007945 */ /* 0x000ff60003800200 */
[----:B-1----:R-:W-:-:S02]  /*5880*/  VOTE.ANY R13, PT, P0 ;  /* 0x00000000000d7806 */ /* 0x002fc400000e0100 */
[----:B--2---:R-:W-:Y:S02]  /*5890*/  VOTE.ANY R49, PT, P1 ;  /* 0x0000000000317806 */ /* 0x004fe400008e0100 */
[----:B------:R-:W-:Y:S02]  /*58a0*/  @!P0 LOP3.LUT R13, RZ, R13, RZ, 0x33, !PT ;  /* 0x0000000dff0d8212 */ /* 0x000fe400078e33ff */
[----:B------:R-:W-:Y:S02]  /*58b0*/  @!P1 LOP3.LUT R49, RZ, R49, RZ, 0x33, !PT ;  /* 0x00000031ff319212 */ /* 0x000fe400078e33ff */
[----:B------:R-:W-:Y:S02]  /*58c0*/  LOP3.LUT P0, RZ, R35, 0x80, RZ, 0xc0, !PT ;  /* 0x0000008023ff7812 */ /* 0x000fe4000780c0ff */
[----:B------:R-:W-:Y:S02]  /*58d0*/  LOP3.LUT R13, R49, R13, RZ, 0xc0, !PT ;  /* 0x0000000d310d7212 */ /* 0x000fe400078ec0ff */
[----:B------:R-:W-:Y:S01]  /*58e0*/  VOTE.ANY R49, PT, P2 ;  /* 0x0000000000317806 */ /* 0x000fe200010e0100 */
[----:B0-----:R-:W-:-:S02]  /*58f0*/  IMAD.IADD R52, R52, 0x1, R53 ;  /* 0x0000000134347824 */ /* 0x001fc400078e0235 */
[----:B------:R-:W0:Y:S01]  /*5900*/  S2R R53, SR_LEMASK ;  /* 0x0000000000357919 */ /* 0x000e220000003a00 */
        /* <DEDUP_REMOVED lines=17> */
[----:B------:R-:W1:Y:S02]  /*5a20*/  FLO.U32 R13, R49 ;  /* 0x00000031000d7300 */ /* 0x000e6400000e0000 */
[----:B-1----:R-:W-:Y:S02]  /*5a30*/  ISETP.NE.AND P0, PT, R47, R13, PT ;  /* 0x0000000d2f00720c */ /* 0x002fe40003f05270 */
[----:B0-----:R-:W-:Y:S01]  /*5a40*/  LOP3.LUT R47, R53, R49, RZ, 0xc0, !PT ;  /* 0x00000031352f7212 */ /* 0x001fe200078ec0ff */
[----:B------:R-:W-:-:S05]  /*5a50*/  IMAD.MOV.U32 R53, RZ, RZ, RZ ;  /* 0x000000ffff357224 */ /* 0x000fca00078e00ff */
[----:B------:R-:W0:Y:S05]  /*5a60*/  POPC R47, R47 ;  /* 0x0000002f002f7309 */ /* 0x000e2a0000000000 */
[----:B------:R-:W-:Y:S05]  /*5a70*/  @P0 BRA `(.L_x_67) ;  /* 0x0000000000080947 */ /* 0x000fea0003800000 */
[----:B------:R-:W-:-:S05]  /*5a80*/  IMAD R5, R35, 0x4, R5 ;  /* 0x0000000423057824 */ /* 0x000fca00078e0205 */
[----:B0-----:R1:W2:Y:S02]  /*5a90*/  ATOMS.ADD R53, [R5], R47 ;  /* 0x0000002f0535738c */ /* 0x0012a40000000000 */
.L_x_67:
[----:B------:R-:W-:Y:S05]  /*5aa0*/  BSYNC.RECONVERGENT B0 ;  /* 0x0000000000007941 */ /* 0x000fea0003800200 */
.L_x_66:
[----:B------:R-:W-:Y:S01]  /*5ab0*/  BAR.SYNC.DEFER_BLOCKING 0x0 ;  /* 0x0000000000007b1d */ /* 0x000fe20000010000 */
[----:B------:R-:W-:Y:S02]  /*5ac0*/  ISETP.NE.AND P0, PT, R24, RZ, PT ;  /* 0x000000ff1800720c */ /* 0x000fe40003f05270 */
[----:B------:R-:W-:Y:S02]  /*5ad0*/  LOP3.LUT R35, R21, 0x80000000, RZ, 0x3c, !PT ;  /* 0x8000000015237812 */ /* 0x000fe400078e3cff */
[----:B------:R-:W-:Y:S01]  /*5ae0*/  LEA R27, R27, UR6, 0x2 ;  /* 0x000000061b1b7c11 */ /* 0x000fe2000f8e10ff */
[----:B------:R-:W-:Y:S01]  /*5af0*/  BSSY B1, `(.L_x_68) ;  /* 0x000005b000017945 */ /* 0x000fe20003800000 */
[----:B-1----:R-:W-:Y:S01]  /*5b00*/  LOP3.LUT R5, R20, 0x80000000, RZ, 0x3c, !PT ;  /* 0x8000000014057812 */ /* 0x002fe200078e3cff */
[----:B--2---:R1:W0:Y:S01]  /*5b10*/  SHFL.IDX PT, R24, R53, R13, 0x1f ;  /* 0x00001f0d35187589 */ /* 0x00422200000e0000 */
[----:B------:R-:W-:Y:S02]  /*5b20*/  LEA R4, R4, UR6, 0x2 ;  /* 0x0000000604047c11 */ /* 0x000fe4000f8e10ff */
[----:B------:R-:W-:-:S02]  /*5b30*/  LEA R8, R8, UR6, 0x2 ;  /* 0x0000000608087c11 */ /* 0x000fc4000f8e10ff */
[----:B------:R-:W-:Y:S02]  /*5b40*/  LOP3.LUT R21, R18, 0x80000000, RZ, 0x3c, !PT ;  /* 0x8000000012157812 */ /* 0x000fe400078e3cff */
[----:B------:R-:W-:Y:S02]  /*5b50*/  LEA R10, R10, UR6, 0x2 ;  /* 0x000000060a0a7c11 */ /* 0x000fe4000f8e10ff */
[----:B------:R-:W-:Y:S02]  /*5b60*/  LOP3.LUT R17, R17, 0x80000000, RZ, 0x3c, !PT ;  /* 0x8000000011117812 */ /* 0x000fe400078e3cff */
[----:B------:R-:W-:Y:S02]  /*5b70*/  LEA R12, R12, UR6, 0x2 ;  /* 0x000000060c0c7c11 */ /* 0x000fe4000f8e10ff */
[----:B-1----:R-:W-:Y:S02]  /*5b80*/  LOP3.LUT R13, R16, 0x80000000, RZ, 0x3c, !PT ;  /* 0x80000000100d7812 */ /* 0x002fe400078e3cff */
[----:B------:R-:W-:Y:S01]  /*5b90*/  LEA R48, R48, UR6, 0x2 ;  /* 0x0000000630307c11 */ /* 0x000fe2000f8e10ff */
[----:B------:R-:W-:Y:S01]  /*5ba0*/  STS [R27+-0x4], R35 ;  /* 0xfffffc231b007388 */ /* 0x000fe20000000800 */
[----:B------:R-:W-:-:S02]  /*5bb0*/  LOP3.LUT R16, R15, 0x80000000, RZ, 0x3c, !PT ;  /* 0x800000000f107812 */ /* 0x000fc400078e3cff */
[----:B------:R-:W-:Y:S01]  /*5bc0*/  LEA R45, R45, UR6, 0x2 ;  /* 0x000000062d2d7c11 */ /* 0x000fe2000f8e10ff */
[----:B------:R1:W-:Y:S01]  /*5bd0*/  STS [R4+-0x4], R5 ;  /* 0xfffffc0504007388 */ /* 0x0003e20000000800 */
[----:B------:R-:W-:Y:S02]  /*5be0*/  LOP3.LUT R15, R14, 0x80000000, RZ, 0x3c, !PT ;  /* 0x800000000e0f7812 */ /* 0x000fe400078e3cff */
[----:B------:R-:W-:Y:S01]  /*5bf0*/  LEA R26, R26, UR6, 0x2 ;  /* 0x000000061a1a7c11 */ /* 0x000fe2000f8e10ff */
[----:B------:R2:W-:Y:S01]  /*5c00*/  STS [R8+-0x4], R33 ;  /* 0xfffffc2108007388 */ /* 0x0005e20000000800 */
[----:B------:R-:W-:Y:S01]  /*5c10*/  LEA R14, R51, UR6, 0x2 ;  /* 0x00000006330e7c11 */ /* 0x000fe2000f8e10ff */
[----:B0-----:R-:W-:Y:S01]  /*5c20*/  IMAD.IADD R47, R47, 0x1, R24 ;  /* 0x000000012f2f7824 */ /* 0x001fe200078e0218 */
[----:B------:R-:W-:Y:S01]  /*5c30*/  LEA R19, R19, UR6, 0x2 ;  /* 0x0000000613137c11 */ /* 0x000fe2000f8e10ff */
[----:B------:R2:W-:Y:S01]  /*5c40*/  STS [R10+-0x4], R21 ;  /* 0xfffffc150a007388 */ /* 0x0005e20000000800 */
[----:B------:R-:W-:-:S02]  /*5c50*/  LEA R50, R50, UR6, 0x2 ;  /* 0x0000000632327c11 */ /* 0x000fc4000f8e10ff */
[----:B-1----:R-:W-:Y:S01]  /*5c60*/  LEA R5, R44, UR6, 0x2 ;  /* 0x000000062c057c11 */ /* 0x002fe2000f8e10ff */
[----:B------:R2:W-:Y:S01]  /*5c70*/  STS [R12+-0x4], R17 ;  /* 0xfffffc110c007388 */ /* 0x0005e20000000800 */
[----:B------:R-:W-:Y:S02]  /*5c80*/  LEA R4, R11, UR6, 0x2 ;  /* 0x000000060b047c11 */ /* 0x000fe4000f8e10ff */
[----:B------:R-:W-:Y:S01]  /*5c90*/  LEA R11, R0, UR6, 0x2 ;  /* 0x00000006000b7c11 */ /* 0x000fe2000f8e10ff */
[----:B------:R2:W-:Y:S01]  /*5ca0*/  STS [R48+-0x4], R13 ;  /* 0xfffffc0d30007388 */ /* 0x0005e20000000800 */
[----:B------:R-:W-:Y:S02]  /*5cb0*/  LEA R0, R3, UR6, 0x2 ;  /* 0x0000000603007c11 */ /* 0x000fe4000f8e10ff */
[----:B------:R-:W-:Y:S01]  /*5cc0*/  LEA R7, R7, UR6, 0x2 ;  /* 0x0000000607077c11 */ /* 0x000fe2000f8e10ff */
[----:B------:R2:W-:Y:S01]  /*5cd0*/  STS [R45+-0x4], R16 ;  /* 0xfffffc102d007388 */ /* 0x0005e20000000800 */
[----:B------:R-:W-:-:S02]  /*5ce0*/  LEA R9, R9, UR6, 0x2 ;  /* 0x0000000609097c11 */ /* 0x000fc4000f8e10ff */
[----:B------:R-:W-:Y:S01]  /*5cf0*/  LEA R3, R46, UR6, 0x2 ;  /* 0x000000062e037c11 */ /* 0x000fe2000f8e10ff */
[----:B------:R2:W-:Y:S01]  /*5d00*/  STS [R26+-0x4], R15 ;  /* 0xfffffc0f1a007388 */ /* 0x0005e20000000800 */
[----:B------:R-:W-:Y:S02]  /*5d10*/  LEA R52, R52, UR6, 0x2 ;  /* 0x0000000634347c11 */ /* 0x000fe4000f8e10ff */
[----:B------:R-:W-:Y:S01]  /*5d20*/  LOP3.LUT R2, R2, 0x80000000, RZ, 0x3c, !PT ;  /* 0x8000000002027812 */ /* 0x000fe200078e3cff */
[----:B------:R2:W-:Y:S01]  /*5d30*/  STS [R14+-0x4], R43 ;  /* 0xfffffc2b0e007388 */ /* 0x0005e20000000800 */
[----:B------:R-:W-:-:S03]  /*5d40*/  LEA R47, R47, UR6, 0x2 ;  /* 0x000000062f2f7c11 */ /* 0x000fc6000f8e10ff */
[----:B------:R2:W-:Y:S04]  /*5d50*/  STS [R19+-0x4], R42 ;  /* 0xfffffc2a13007388 */ /* 0x0005e80000000800 */
        /* <DEDUP_REMOVED lines=9> */
[----:B------:R2:W-:Y:S01]  /*5df0*/  STS [R47+-0x4], R2 ;  /* 0xfffffc022f007388 */ /* 0x0005e20000000800 */
[----:B------:R-:W-:Y:S05]  /*5e00*/  @P0 BRA `(.L_x_69) ;  /* 0x0000000000a40947 */ /* 0x000fea0003800000 */
[----:B------:R-:W3:Y:S01]  /*5e10*/  LDG.E R31, desc[UR8][R30.64] ;  /* 0x000000081e1f7981 */ /* 0x000ee2000c1e1900 */
[----:B------:R-:W-:Y:S01]  /*5e20*/  UISETP.GE.AND UP0, UPT, UR10, 0x1, UPT ;  /* 0x000000010a00788c */ /* 0x000fe2000bf06270 */
[----:B--2---:R-:W-:Y:S02]  /*5e30*/  IMAD.MOV.U32 R4, RZ, RZ, R23 ;  /* 0x000000ffff047224 */ /* 0x004fe400078e0017 */
[----:B---3--:R-:W-:-:S05]  /*5e40*/  IMAD.IADD R0, R31, 0x1, -R6 ;  /* 0x000000011f007824 */ /* 0x008fca00078e0a06 */
[----:B------:R0:W-:Y:S01]  /*5e50*/  STS [R22+0x7800], R0 ;  /* 0x0078000016007388 */ /* 0x0001e20000000800 */
[----:B------:R-:W-:Y:S05]  /*5e60*/  BRA.U !UP0, `(.L_x_70) ;  /* 0x00000001086c7547 */ /* 0x000fea000b800000 */
[----:B------:R-:W-:Y:S01]  /*5e70*/  BSSY B0, `(.L_x_71) ;  /* 0x0000019000007945 */ /* 0x000fe20003800000 */
[----:B0-----:R-:W-:Y:S02]  /*5e80*/  IMAD.MOV.U32 R0, RZ, RZ, -0x1 ;  /* 0xffffffffff007424 */ /* 0x001fe400078e00ff */
[----:B------:R-:W-:Y:S02]  /*5e90*/  IMAD.U32 R5, RZ, RZ, UR10 ;  /* 0x0000000aff057e24 */ /* 0x000fe4000f8e00ff */
[----:B------:R-:W-:-:S07]  /*5ea0*/  IMAD.MOV.U32 R4, RZ, RZ, R23 ;  /* 0x000000ffff047224 */ /* 0x000fce00078e0017 */
.L_x_75:
[----:B------:R-:W0:Y:S01]  /*5eb0*/  LDC.64 R2, c[0x0][0x380] ;  /* 0x0000e000ff027b82 */ /* 0x000e220000000a00 */
[----:B------:R-:W-:Y:S01]  /*5ec0*/  VIADD R9, R5, 0xffffffff ;  /* 0xffffffff05097836 */ /* 0x000fe20000000000 */
[----:B------:R-:W-:Y:S03]  /*5ed0*/  BSSY B2, `(.L_x_72) ;  /* 0x0000008000027945 */ /* 0x000fe60003800000 */
[----:B------:R-:W-:-:S04]  /*5ee0*/  IMAD R7, R9, 0x100, R29 ;  /* 0x0000010009077824 */ /* 0x000fc800078e021d */
[----:B0-----:R-:W-:-:S07]  /*5ef0*/  IMAD.WIDE R2, R7, 0x4, R2 ;  /* 0x0000000407027825 */ /* 0x001fce00078e0202 */
.L_x_73:
[----:B------:R-:W-:Y:S05]  /*5f00*/  YIELD ;  /* 0x0000000000007946 */ /* 0x000fea0003800000 */
[----:B------:R0:W-:Y:S06]  /*5f10*/  MEMBAR.SC.CTA ;  /* 0x0000000000007992 */ /* 0x0001ec0000000000 */
[----:B0-----:R-:W2:Y:S02]  /*5f20*/  LDG.E.STRONG.SYS R7, desc[UR8][R2.64] ;  /* 0x0000000802077981 */ /* 0x001ea4000c1f5900 */
[----:B--2---:R-:W-:-:S13]  /*5f30*/  ISETP.NE.AND P0, PT, R7, RZ, PT ;  /* 0x000000ff0700720c */ /* 0x004fda0003f05270 */
[----:B------:R-:W-:Y:S05]  /*5f40*/  @!P0 BRA `(.L_x_73) ;  /* 0xfffffffc00ec8947 */ /* 0x000fea000383ffff */
[----:B------:R-:W-:Y:S05]  /*5f50*/  BSYNC B2 ;  /* 0x0000000000027941 */ /* 0x000fea0003800000 */
.L_x_72:
[----:B------:R-:W-:Y:S01]  /*5f60*/  BSSY.RECONVERGENT B2, `(.L_x_74) ;  /* 0x0000006000027945 */ /* 0x000fe20003800200 */
[C---:B------:R-:W-:Y:S02]  /*5f70*/  ISETP.GT.AND P0, PT, R7.reuse, -0x1, PT ;  /* 0xffffffff0700780c */ /* 0x040fe40003f04270 */
[----:B------:R-:W-:Y:S01]  /*5f80*/  LOP3.LUT R7, R7, 0x3fffffff, RZ, 0xc0, !PT ;  /* 0x3fffffff07077812 */ /* 0x000fe200078ec0ff */
[----:B------:R-:W-:Y:S05]  /*5f90*/  WARPSYNC.EXCLUSIVE R0 ;  /* 0x0000000000007348 */ /* 0x000fea0003a00000 */
[----:B------:R-:W-:-:S05]  /*5fa0*/  IMAD.IADD R4, R7, 0x1, R4 ;  /* 0x0000000107047824 */ /* 0x000fca00078e0204 */
[----:B------:R-:W-:-:S07]  /*5fb0*/  VOTE.ANY R0, PT, P0 ;  /* 0x0000000000007806 */ /* 0x000fce00000e0100 */
[----:B------:R-:W-:Y:S05]  /*5fc0*/  BSYNC.RECONVERGENT B2 ;  /* 0x0000000000027941 */ /* 0x000fea0003800200 */
.L_x_74:
[----:B------:R-:W-:Y:S01]  /*5fd0*/  ISETP.GT.U32.AND P1, PT, R5, 0x1, PT ;  /* 0x000000010500780c */ /* 0x000fe20003f24070 */
[----:B------:R-:W-:-:S12]  /*5fe0*/  IMAD.MOV.U32 R5, RZ, RZ, R9 ;  /* 0x000000ffff057224 */ /* 0x000fd800078e0009 */
[----:B------:R-:W-:Y:S05]  /*5ff0*/  @P0 BRA P1, `(.L_x_75) ;  /* 0xfffffffc00ac0947 */ /* 0x000fea000083ffff */
[----:B------:R-:W-:Y:S05]  /*6000*/  BSYNC B0 ;  /* 0x0000000000007941 */ /* 0x000fea0003800000 */
.L_x_71:
[----:B------:R1:W2:Y:S02]  /*6010*/  LDS R0, [R22+0x7800] ;  /* 0x0078000016007984 */ /* 0x0002a40000000800 */
.L_x_70:
[----:B------:R-:W3:Y:S01]  /*6020*/  LDC.64 R2, c[0x0][0x380] ;  /* 0x0000e000ff027b82 */ /* 0x000ee20000000a00 */
[----:B------:R-:W-:Y:S01]  /*6030*/  IMAD.U32 R9, RZ, RZ, UR10 ;  /* 0x0000000aff097e24 */ /* 0x000fe2000f8e00ff */
[----:B--2---:R-:W-:Y:S02]  /*6040*/  IADD3 R7, PT, PT, R0, R4, -R23 ;  /* 0x0000000400077210 */ /* 0x004fe40007ffe817 */
[----:B------:R-:W-:Y:S01]  /*6050*/  LOP3.LUT R5, R4, 0x80000000, RZ, 0xfc, !PT ;  /* 0x8000000004057812 */ /* 0x000fe200078efcff */
[----:B------:R-:W-:Y:S02]  /*6060*/  IMAD R9, R9, 0x100, R29 ;  /* 0x0000010009097824 */ /* 0x000fe400078e021d */
[----:B------:R4:W-:Y:S02]  /*6070*/  STS [R22+0x7800], R7 ;  /* 0x0078000716007388 */ /* 0x0009e40000000800 */
[----:B---3--:R-:W-:-:S05]  /*6080*/  IMAD.WIDE R2, R9, 0x4, R2 ;  /* 0x0000000409027825 */ /* 0x008fca00078e0202 */
[----:B------:R4:W-:Y:S02]  /*6090*/  STG.E.STRONG.SYS desc[UR8][R2.64], R5 ;  /* 0x0000000502007986 */ /* 0x0009e4000c115908 */
.L_x_69:
[----:B------:R-:W-:Y:S05]  /*60a0*/  BSYNC B1 ;  /* 0x0000000000017941 */ /* 0x000fea0003800000 */
.L_x_68:
[----:B--2-4-:R-:W2:Y:S01]  /*60b0*/  LDC.64 R2, c[0x0][0x390] ;  /* 0x0000e400ff027b82 */ /* 0x014ea20000000a00 */
        /* <DEDUP_REMOVED lines=8> */
[----:B------:R-:W-:-:S13]  /*6140*/  ISETP.GT.U32.OR P0, PT, R29, 0xff, P0 ;  /* 0x000000ff1d00780c */ /* 0x000fda0000704470 */
[----:B0-----:R-:W0:Y:S01]  /*6150*/  @!P0 LDS R0, [R22+0x7800] ;  /* 0x0078000016008984 */ /* 0x001e220000000800 */
[----:B------:R-:W2:Y:S02]  /*6160*/  @!P0 LDC.64 R2, c[0x0][0x390] ;  /* 0x0000e400ff028b82 */ /* 0x000ea40000000a00 */
[----:B--2---:R-:W-:Y:S01]  /*6170*/  @!P0 IMAD.WIDE.U32 R2, R29, 0x4, R2 ;  /* 0x000000041d028825 */ /* 0x004fe200078e0002 */
[----:B0-----:R-:W-:-:S05]  /*6180*/  @!P0 IADD3 R23, PT, PT, R0, R6, R23 ;  /* 0x0000000600178210 */ /* 0x001fca0007ffe017 */
[----:B------:R0:W-:Y:S01]  /*6190*/  @!P0 STG.E desc[UR8][R2.64], R23 ;  /* 0x0000001702008986 */ /* 0x0001e2000c101908 */
[----:B------:R-:W-:Y:S06]  /*61a0*/  BAR.SYNC.DEFER_BLOCKING 0x0 ;  /* 0x0000000000007b1d */ /* 0x000fec0000010000 */
[----:B------:R-:W-:Y:S05]  /*61b0*/  @P1 BRA `(.L_x_76) ;  /* 0x0000000c002c1947 */ /* 0x000fea0003800000 */
[----:B------:R-:W0:Y:S01]  /*61c0*/  LDS R0, [R22] ;  /* 0x0000000016007984 */ /* 0x000e220000000800 */
[----:B------:R-:W0:Y:S02]  /*61d0*/  LDCU UR5, c[0x0][0x3c4] ;  /* 0x00007880ff0577ac */ /* 0x000e240008000800 */
[----:B0-----:R-:W-:Y:S02]  /*61e0*/  SHF.R.U32.HI R2, RZ, UR5, R0 ;  /* 0x00000005ff027c19 */ /* 0x001fe40008011600 */
[----:B------:R-:W-:Y:S02]  /*61f0*/  LOP3.LUT R9, R0, 0x80000000, RZ, 0x3c, !PT ;  /* 0x8000000000097812 */ /* 0x000fe400078e3cff */
[----:B------:R-:W-:-:S04]  /*6200*/  LOP3.LUT R2, R2, UR4, RZ, 0x30, !PT ;  /* 0x0000000402027c12 */ /* 0x000fc8000f8e30ff */
[----:B------:R-:W-:Y:S02]  /*6210*/  LEA R7, R2, UR6, 0x2 ;  /* 0x0000000602077c11 */ /* 0x000fe4000f8e10ff */
[----:B------:R-:W0:Y:S03]  /*6220*/  LDC.64 R2, c[0x0][0x3a0] ;  /* 0x0000e800ff027b82 */ /* 0x000e260000000a00 */
[----:B------:R-:W2:Y:S02]  /*6230*/  LDS R5, [R7+0x7800] ;  /* 0x0078000007057984 */ /* 0x000ea40000000800 */
[----:B--2---:R-:W-:-:S04]  /*6240*/  IMAD.IADD R5, R5, 0x1, R29 ;  /* 0x0000000105057824 */ /* 0x004fc800078e021d */
[----:B0-----:R-:W-:-:S05]  /*6250*/  IMAD.WIDE.U32 R4, R5, 0x4, R2 ;  /* 0x0000000405047825 */ /* 0x001fca00078e0002 */
[----:B------:R-:W-:Y:S01]  /*6260*/  STG.E desc[UR8][R4.64], R9 ;  /* 0x0000000904007986 */ /* 0x000fe2000c101908 */
[----:B------:R-:W-:-:S03]  /*6270*/  NOP ;  /* 0x0000000000007918 */ /* 0x000fc60000000000 */
[----:B------:R-:W0:Y:S02]  /*6280*/  LDS R0, [R22+0x600] ;  /* 0x0006000016007984 */ /* 0x000e240000000800 */
[----:B0-----:R-:W-:Y:S02]  /*6290*/  SHF.R.U32.HI R6, RZ, UR5, R0 ;  /* 0x00000005ff067c19 */ /* 0x001fe40008011600 */
[----:B------:R-:W-:Y:S02]  /*62a0*/  LOP3.LUT R11, R0, 0x80000000, RZ, 0x3c, !PT ;  /* 0x80000000000b7812 */ /* 0x000fe400078e3cff */
[----:B------:R-:W-:-:S04]  /*62b0*/  LOP3.LUT R6, R6, UR4, RZ, 0x30, !PT ;  /* 0x0000000406067c12 */ /* 0x000fc8000f8e30ff */
[----:B------:R-:W-:-:S05]  /*62c0*/  LEA R8, R6, UR6, 0x2 ;  /* 0x0000000606087c11 */ /* 0x000fca000f8e10ff */
[----:B------:R-:W0:Y:S02]  /*62d0*/  LDS R7, [R8+0x7800] ;  /* 0x0078000008077984 */ /* 0x000e240000000800 */
[----:B0-----:R-:W-:-:S05]  /*62e0*/  IADD3 R7, PT, PT, R29, 0x180, R7 ;  /* 0x000001801d077810 */ /* 0x001fca0007ffe007 */
[----:B------:R-:W-:-:S05]  /*62f0*/  IMAD.WIDE.U32 R6, R7, 0x4, R2 ;  /* 0x0000000407067825 */ /* 0x000fca00078e0002 */
        /* <DEDUP_REMOVED lines=181> */
[----:B------:R-:W-:Y:S01]  /*6e50*/  NOP ;  /* 0x0000000000007918 */ /* 0x000fe20000000000 */
[----:B------:R-:W-:Y:S05]  /*6e60*/  EXIT ;  /* 0x000000000000794d */ /* 0x000fea0003800000 */
.L_x_76:
[----:B0-----:R-:W-:Y:S01]  /*6e70*/  IMAD.U32 R3, RZ, RZ, UR10 ;  /* 0x0000000aff037e24 */ /* 0x001fe2000f8e00ff */
[----:B------:R-:W-:Y:S01]  /*6e80*/  BSSY.RECONVERGENT B0, `(.L_x_77) ;  /* 0x0000014000007945 */ /* 0x000fe20003800200 */
[----:B------:R-:W-:Y:S02]  /*6e90*/  VIADD R8, R29, 0x180 ;  /* 0x000001801d087836 */ /* 0x000fe40000000000 */
[----:B------:R-:W-:Y:S02]  /*6ea0*/  IMAD R3, R3, -0x1e00, R4 ;  /* 0xffffe20003037824 */ /* 0x000fe400078e0204 */
[C---:B------:R-:W-:Y:S02]  /*6eb0*/  VIADD R10, R29.reuse, 0x300 ;  /* 0x000003001d0a7836 */ /* 0x040fe40000000000 */
[C---:B------:R-:W-:Y:S01]  /*6ec0*/  VIADD R6, R29.reuse, 0x480 ;  /* 0x000004801d067836 */ /* 0x040fe20000000000 */
[-C--:B------:R-:W-:Y:S02]  /*6ed0*/  ISETP.GE.AND P0, PT, R29, R3.reuse, PT ;  /* 0x000000031d00720c */ /* 0x080fe40003f06270 */
[----:B------:R-:W-:-:S02]  /*6ee0*/  ISETP.GE.AND P1, PT, R8, R3, PT ;  /* 0x000000030800720c */ /* 0x000fc40003f26270 */
[----:B------:R-:W-:-:S09]  /*6ef0*/  ISETP.GE.AND P2, PT, R10, R3, PT ;  /* 0x000000030a00720c */ /* 0x000fd20003f46270 */
[----:B------:R-:W-:Y:S05]  /*6f00*/  @P0 BRA `(.L_x_78) ;  /* 0x00000000002c0947 */ /* 0x000fea0003800000 */
[----:B------:R-:W0:Y:S01]  /*6f10*/  LDS R0, [R22] ;  /* 0x0000000016007984 */ /* 0x000e220000000800 */
[----:B------:R-:W0:Y:S01]  /*6f20*/  LDCU UR5, c[0x0][0x3c4] ;  /* 0x00007880ff0577ac */ /* 0x000e220008000800 */
[----:B------:R-:W2:Y:S01]  /*6f30*/  LDC.64 R4, c[0x0][0x3a0] ;  /* 0x0000e800ff047b82 */ /* 0x000ea20000000a00 */
[----:B0-----:R-:W-:-:S04]  /*6f40*/  SHF.R.U32.HI R2, RZ, UR5, R0 ;  /* 0x00000005ff027c19 */ /* 0x001fc80008011600 */
[----:B------:R-:W-:-:S04]  /*6f50*/  LOP3.LUT R2, R2, UR4, RZ, 0x30, !PT ;  /* 0x0000000402027c12 */ /* 0x000fc8000f8e30ff */
[----:B------:R-:W-:-:S05]  /*6f60*/  LEA R2, R2, UR6, 0x2 ;  /* 0x0000000602027c11 */ /* 0x000fca000f8e10ff */
[----:B------:R-:W0:Y:S02]  /*6f70*/  LDS R7, [R2+0x7800] ;  /* 0x0078000002077984 */ /* 0x000e240000000800 */
[----:B0-----:R-:W-:Y:S01]  /*6f80*/  IMAD.IADD R9, R7, 0x1, R29 ;  /* 0x0000000107097824 */ /* 0x001fe200078e021d */
[----:B------:R-:W-:-:S03]  /*6f90*/  LOP3.LUT R7, R0, 0x80000000, RZ, 0x3c, !PT ;  /* 0x8000000000077812 */ /* 0x000fc600078e3cff */
[----:B--2---:R-:W-:-:S05]  /*6fa0*/  IMAD.WIDE.U32 R4, R9, 0x4, R4 ;  /* 0x0000000409047825 */ /* 0x004fca00078e0004 */
[----:B------:R0:W-:Y:S02]  /*6fb0*/  STG.E desc[UR8][R4.64], R7 ;  /* 0x0000000704007986 */ /* 0x0001e4000c101908 */
.L_x_78:
[----:B------:R-:W-:Y:S05]  /*6fc0*/  BSYNC.RECONVERGENT B0 ;  /* 0x0000000000007941 */ /* 0x000fea0003800200 */
.L_x_77:
[----:B------:R-:W-:Y:S01]  /*6fd0*/  NOP ;  /* 0x0000000000007918 */ /* 0x000fe20000000000 */
[----:B------:R-:W-:Y:S04]  /*6fe0*/  BSSY.RECONVERGENT B0, `(.L_x_79) ;  /* 0x000000d000007945 */ /* 0x000fe80003800200 */
[----:B------:R-:W-:Y:S05]  /*6ff0*/  @P1 BRA `(.L_x_80) ;  /* 0x00000000002c1947 */ /* 0x000fea0003800000 */
[----:B------:R-:W2:Y:S01]  /*7000*/  LDS R0, [R22+0x600] ;  /* 0x0006000016007984 */ /* 0x000ea20000000800 */
[----:B------:R-:W2:Y:S01]  /*7010*/  LDCU UR5, c[0x0][0x3c4] ;  /* 0x00007880ff0577ac */ /* 0x000ea20008000800 */
[----:B0-----:R-:W0:Y:S01]  /*7020*/  LDC.64 R4, c[0x0][0x3a0] ;  /* 0x0000e800ff047b82 */ /* 0x001e220000000a00 */
[----:B--2---:R-:W-:-:S04]  /*7030*/  SHF.R.U32.HI R2, RZ, UR5, R0 ;  /* 0x00000005ff027c19 */ /* 0x004fc80008011600 */
[----:B------:R-:W-:-:S04]  /*7040*/  LOP3.LUT R2, R2, UR4, RZ, 0x30, !PT ;  /* 0x0000000402027c12 */ /* 0x000fc8000f8e30ff */
[----:B------:R-:W-:-:S05]  /*7050*/  LEA R2, R2, UR6, 0x2 ;  /* 0x0000000602027c11 */ /* 0x000fca000f8e10ff */
[----:B------:R-:W2:Y:S02]  /*7060*/  LDS R7, [R2+0x7800] ;  /* 0x0078000002077984 */ /* 0x000ea40000000800 */
[----:B--2---:R-:W-:Y:S01]  /*7070*/  IMAD.IADD R9, R8, 0x1, R7 ;  /* 0x0000000108097824 */ /* 0x004fe200078e0207 */
[----:B------:R-:W-:-:S03]  /*7080*/  LOP3.LUT R7, R0, 0x80000000, RZ, 0x3c, !PT ;  /* 0x8000000000077812 */ /* 0x000fc600078e3cff */
[----:B0-----:R-:W-:-:S05]  /*7090*/  IMAD.WIDE.U32 R4, R9, 0x4, R4 ;  /* 0x0000000409047825 */ /* 0x001fca00078e0004 */
[----:B------:R2:W-:Y:S02]  /*70a0*/  STG.E desc[UR8][R4.64], R7 ;  /* 0x0000000704007986 */ /* 0x0005e4000c101908 */
.L_x_80:
[----:B------:R-:W-:Y:S05]  /*70b0*/  BSYNC.RECONVERGENT B0 ;  /* 0x0000000000007941 */ /* 0x000fea0003800200 */
.L_x_79:
[----:B------:R-:W-:Y:S01]  /*70c0*/  NOP ;  /* 0x0000000000007918 */ /* 0x000fe20000000000 */
[----:B------:R-:W-:Y:S01]  /*70d0*/  BSSY.RECONVERGENT B0, `(.L_x_81) ;  /* 0x000000e000007945 */ /* 0x000fe20003800200 */
[----:B------:R-:W-:-:S03]  /*70e0*/  VIADD R12, R29, 0x600 ;  /* 0x000006001d0c7836 */ /* 0x000fc60000000000 */
[----:B------:R-:W-:Y:S05]  /*70f0*/  @P2 BRA `(.L_x_82) ;  /* 0x00000000002c2947 */ /* 0x000fea0003800000 */
[----:B------:R-:W3:Y:S01]  /*7100*/  LDS R0, [R22+0xc00] ;  /* 0x000c000016007984 */ /* 0x000ee20000000800 */
[----:B------:R-:W3:Y:S01]  /*7110*/  LDCU UR5, c[0x0][0x3c4] ;  /* 0x00007880ff0577ac */ /* 0x000ee20008000800 */
[----:B0-2---:R-:W0:Y:S01]  /*7120*/  LDC.64 R4, c[0x0][0x3a0] ;  /* 0x0000e800ff047b82 */ /* 0x005e220000000a00 */
[----:B---3--:R-:W-:-:S04]  /*7130*/  SHF.R.U32.HI R2, RZ, UR5, R0 ;  /* 0x00000005ff027c19 */ /* 0x008fc80008011600 */
[----:B------:R-:W-:-:S04]  /*7140*/  LOP3.LUT R2, R2, UR4, RZ, 0x30, !PT ;  /* 0x0000000402027c12 */ /* 0x000fc8000f8e30ff */
[----:B------:R-:W-:-:S05]  /*7150*/  LEA R2, R2, UR6, 0x2 ;  /* 0x0000000602027c11 */ /* 0x000fca000f8e10ff */
[----:B------:R-:W2:Y:S02]  /*7160*/  LDS R7, [R2+0x7800] ;  /* 0x0078000002077984 */ /* 0x000ea40000000800 */
[----:B--2---:R-:W-:Y:S01]  /*7170*/  IMAD.IADD R9, R10, 0x1, R7 ;  /* 0x000000010a097824 */ /* 0x004fe200078e0207 */
[----:B------:R-:W-:-:S03]  /*7180*/  LOP3.LUT R7, R0, 0x80000000, RZ, 0x3c, !PT ;  /* 0x8000000000077812 */ /* 0x000fc600078e3cff */
[----:B0-----:R-:W-:-:S05]  /*7190*/  IMAD.WIDE.U32 R4, R9, 0x4, R4 ;  /* 0x0000000409047825 */ /* 0x001fca00078e0004 */
[----:B------:R3:W-:Y:S02]  /*71a0*/  STG.E desc[UR8][R4.64], R7 ;  /* 0x0000000704007986 */ /* 0x0007e4000c101908 */
.L_x_82:
[----:B------:R-:W-:Y:S05]  /*71b0*/  BSYNC.RECONVERGENT B0 ;  /* 0x0000000000007941 */ /* 0x000fea0003800200 */
.L_x_81:
[-C--:B------:R-:W-:Y:S01]  /*71c0*/  ISETP.GE.AND P6, PT, R6, R3.reuse, PT ;  /* 0x000000030600720c */ /* 0x080fe20003fc6270 */
[C---:B------:R-:W-:Y:S01]  /*71d0*/  VIADD R14, R29.reuse, 0x780 ;  /* 0x000007801d0e7836 */ /* 0x040fe20000000000 */
[----:B------:R-:W-:Y:S01]  /*71e0*/  ISETP.GE.AND P2, PT, R12, R3, PT ;  /* 0x000000030c00720c */ /* 0x000fe20003f46270 */
[C---:B------:R-:W-:Y:S01]  /*71f0*/  VIADD R16, R29.reuse, 0x900 ;  /* 0x000009001d107836 */ /* 0x040fe20000000000 */
[C---:B0-23--:R-:W-:Y:S01]  /*7200*/  LOP3.LUT R4, R29.reuse, 0xc00, RZ, 0xfc, !PT ;  /* 0x00000c001d047812 */ /* 0x04dfe200078efcff */
[C---:B------:R-:W-:Y:S01]  /*7210*/  VIADD R8, R29.reuse, 0xa80 ;  /* 0x00000a801d087836 */ /* 0x040fe20000000000 */
[----:B------:R-:W-:Y:S01]  /*7220*/  NOP ;  /* 0x0000000000007918 */ /* 0x000fe20000000000 */
[C---:B------:R-:W-:Y:S01]  /*7230*/  VIADD R2, R29.reuse, 0xd80 ;  /* 0x00000d801d027836 */ /* 0x040fe20000000000 */
[----:B------:R-:W-:Y:S01]  /*7240*/  BSSY.RECONVERGENT B0, `(.L_x_83) ;  /* 0x0000015000007945 */ /* 0x000fe20003800200 */
[----:B------:R-:W-:Y:S01]  /*7250*/  VIADD R0, R29, 0xf00 ;  /* 0x00000f001d007836 */ /* 0x000fe20000000000 */
[----:B------:R-:W-:-:S02]  /*7260*/  P2R R13, PR, RZ, 0x4 ;  /* 0x00000004ff0d7803 */ /* 0x000fc40000000000 */
[-C--:B------:R-:W-:Y:S02]  /*7270*/  ISETP.GE.AND P0, PT, R14, R3.reuse, PT ;  /* 0x000000030e00720c */ /* 0x080fe40003f06270 */
[-C--:B------:R-:W-:Y:S02]  /*7280*/  ISETP.GE.AND P1, PT, R16, R3.reuse, PT ;  /* 0x000000031000720c */ /* 0x080fe40003f26270 */
[-C--:B------:R-:W-:Y:S02]  /*7290*/  ISETP.GE.AND P2, PT, R8, R3.reuse, PT ;  /* 0x000000030800720c */ /* 0x080fe40003f46270 */
[-C--:B------:R-:W-:Y:S02]  /*72a0*/  ISETP.GE.AND P3, PT, R4, R3.reuse, PT ;  /* 0x000000030400720c */ /* 0x080fe40003f66270 */
[-C--:B------:R-:W-:Y:S02]  /*72b0*/  ISETP.GE.AND P4, PT, R2, R3.reuse, PT ;  /* 0x000000030200720c */ /* 0x080fe40003f86270 */
[----:B------:R-:W-:Y:S01]  /*72c0*/  ISETP.GE.AND P5, PT, R0, R3, PT ;  /* 0x000000030000720c */ /* 0x000fe20003fa6270 */
[----:B------:R-:W-:-:S12]  /*72d0*/  @P6 BRA `(.L_x_84) ;  /* 0x00000000002c6947 */ /* 0x000fd80003800000 */
[----:B------:R-:W0:Y:S01]  /*72e0*/  LDS R5, [R22+0x1200] ;  /* 0x0012000016057984 */ /* 0x000e220000000800 */
[----:B------:R-:W0:Y:S01]  /*72f0*/  LDCU UR5, c[0x0][0x3c4] ;  /* 0x00007880ff0577ac */ /* 0x000e220008000800 */
[----:B------:R-:W2:Y:S01]  /*7300*/  LDC.64 R10, c[0x0][0x3a0] ;  /* 0x0000e800ff0a7b82 */ /* 0x000ea20000000a00 */
[----:B0-----:R-:W-:Y:S02]  /*7310*/  SHF.R.U32.HI R7, RZ, UR5, R5 ;  /* 0x00000005ff077c19 */ /* 0x001fe40008011605 */
[----:B------:R-:W-:Y:S02]  /*7320*/  LOP3.LUT R5, R5, 0x80000000, RZ, 0x3c, !PT ;  /* 0x8000000005057812 */ /* 0x000fe400078e3cff */
[----:B------:R-:W-:-:S04]  /*7330*/  LOP3.LUT R7, R7, UR4, RZ, 0x30, !PT ;  /* 0x0000000407077c12 */ /* 0x000fc8000f8e30ff */
[----:B------:R-:W-:-:S06]  /*7340*/  LEA R9, R7, UR6, 0x2 ;  /* 0x0000000607097c11 */ /* 0x000fcc000f8e10ff */
[----:B------:R-:W0:Y:S02]  /*7350*/  LDS R9, [R9+0x7800] ;  /* 0x0078000009097984 */ /* 0x000e240000000800 */
[----:B0-----:R-:W-:-:S04]  /*7360*/  IMAD.IADD R7, R6, 0x1, R9 ;  /* 0x0000000106077824 */ /* 0x001fc800078e0209 */
[----:B--2---:R-:W-:-:S05]  /*7370*/  IMAD.WIDE.U32 R6, R7, 0x4, R10 ;  /* 0x0000000407067825 */ /* 0x004fca00078e000a */
[----:B------:R0:W-:Y:S02]  /*7380*/  STG.E desc[UR8][R6.64], R5 ;  /* 0x0000000506007986 */ /* 0x0001e4000c101908 */
.L_x_84:
[----:B------:R-:W-:Y:S05]  /*7390*/  BSYNC.RECONVERGENT B0 ;  /* 0x0000000000007941 */ /* 0x000fea0003800200 */
.L_x_83:
[----:B------:R-:W-:Y:S01]  /*73a0*/  ISETP.NE.AND P6, PT, R13, RZ, PT ;  /* 0x000000ff0d00720c */ /* 0x000fe20003fc5270 */
[----:B------:R-:W-:Y:S01]  /*73b0*/  NOP ;  /* 0x0000000000007918 */ /* 0x000fe20000000000 */
[----:B------:R-:W-:Y:S11]  /*73c0*/  BSSY.RECONVERGENT B0, `(.L_x_85) ;  /* 0x000000d000007945 */ /* 0x000ff60003800200 */
[----:B------:R-:W-:Y:S05]  /*73d0*/  @P6 BRA `(.L_x_86) ;  /* 0x00000000002c6947 */ /* 0x000fea0003800000 */
[----:B0-----:R-:W0:Y:S01]  /*73e0*/  LDS R5, [R22+0x1800] ;  /* 0x0018000016057984 */ /* 0x001e220000000800 */
[----:B------:R-:W0:Y:S02]  /*73f0*/  LDCU UR5, c[0x0][0x3c4] ;  /* 0x00007880ff0577ac */ /* 0x000e240008000800 */
[----:B0-----:R-:W-:Y:S02]  /*7400*/  SHF.R.U32.HI R6, RZ, UR5, R5 ;  /* 0x00000005ff067c19 */ /* 0x001fe40008011605 */
[----:B------:R-:W-:Y:S02]  /*7410*/  LOP3.LUT R5, R5, 0x80000000, RZ, 0x3c, !PT ;  /* 0x8000000005057812 */ /* 0x000fe400078e3cff */
[----:B------:R-:W-:-:S04]  /*7420*/  LOP3.LUT R6, R6, UR4, RZ, 0x30, !PT ;  /* 0x0000000406067c12 */ /* 0x000fc8000f8e30ff */
[----:B------:R-:W-:Y:S02]  /*7430*/  LEA R9, R6, UR6, 0x2 ;  /* 0x0000000606097c11 */ /* 0x000fe4000f8e10ff */
[----:B------:R-:W0:Y:S04]  /*7440*/  LDC.64 R6, c[0x0][0x3a0] ;  /* 0x0000e800ff067b82 */ /* 0x000e280000000a00 */
[----:B------:R-:W2:Y:S02]  /*7450*/  LDS R9, [R9+0x7800] ;  /* 0x0078000009097984 */ /* 0x000ea40000000800 */
[----:B--2---:R-:W-:-:S04]  /*7460*/  IMAD.IADD R11, R12, 0x1, R9 ;  /* 0x000000010c0b7824 */ /* 0x004fc800078e0209 */
[----:B0-----:R-:W-:-:S05]  /*7470*/  IMAD.WIDE.U32 R6, R11, 0x4, R6 ;  /* 0x000000040b067825 */ /* 0x001fca00078e0006 */
[----:B------:R2:W-:Y:S02]  /*7480*/  STG.E desc[UR8][R6.64], R5 ;  /* 0x0000000506007986 */ /* 0x0005e4000c101908 */
.L_x_86:
[----:B------:R-:W-:Y:S05]  /*7490*/  BSYNC.RECONVERGENT B0 ;  /* 0x0000000000007941 */ /* 0x000fea0003800200 */
.L_x_85:
[----:B------:R-:W-:Y:S01]  /*74a0*/  NOP ;  /* 0x0000000000007918 */ /* 0x000fe20000000000 */
[----:B------:R-:W-:Y:S04]  /*74b0*/  BSSY.RECONVERGENT B0, `(.L_x_87) ;  /* 0x000000d000007945 */ /* 0x000fe80003800200 */
[----:B------:R-:W-:Y:S05]  /*74c0*/  @P0 BRA `(.L_x_88) ;  /* 0x00000000002c0947 */ /* 0x000fea0003800000 */
[----:B0-2---:R-:W0:Y:S01]  /*74d0*/  LDS R5, [R22+0x1e00] ;  /* 0x001e000016057984 */ /* 0x005e220000000800 */
        /* <DEDUP_REMOVED lines=10> */
.L_x_88:
[----:B------:R-:W-:Y:S05]  /*7580*/  BSYNC.RECONVERGENT B0 ;  /* 0x0000000000007941 */ /* 0x000fea0003800200 */
.L_x_87:
[----:B------:R-:W-:Y:S01]  /*7590*/  NOP ;  /* 0x0000000000007918 */ /* 0x000fe20000000000 */
[----:B------:R-:W-:Y:S04]  /*75a0*/  BSSY.RECONVERGENT B0, `(.L_x_89) ;  /* 0x000000d000007945 */ /* 0x000fe80003800200 */
[----:B------:R-:W-:Y:S05]  /*75b0*/  @P1 BRA `(.L_x_90) ;  /* 0x00000000002c1947 */ /* 0x000fea0003800000 */
[----:B0-23--:R-:W0:Y:S01]  /*75c0*/  LDS R5, [R22+0x2400] ;  /* 0x0024000016057984 */ /* 0x00de220000000800 */
        /* <DEDUP_REMOVED lines=10> */
.L_x_90:
[----:B------:R-:W-:Y:S05]  /*7670*/  BSYNC.RECONVERGENT B0 ;  /* 0x0000000000007941 */ /* 0x000fea0003800200 */
.L_x_89:
[----:B------:R-:W-:Y:S01]  /*7680*/  NOP ;  /* 0x0000000000007918 */ /* 0x000fe20000000000 */
[----:B------:R-:W-:Y:S04]  /*7690*/  BSSY.RECONVERGENT B0, `(.L_x_91) ;  /* 0x000000d000007945 */ /* 0x000fe80003800200 */
[----:B------:R-:W-:Y:S05]  /*76a0*/  @P2 BRA `(.L_x_92) ;  /* 0x00000000002c2947 */ /* 0x000fea0003800000 */
[----:B0-234-:R-:W0:Y:S01]  /*76b0*/  LDS R5, [R22+0x2a00] ;  /* 0x002a000016057984 */ /* 0x01de220000000800 */
        /* <DEDUP_REMOVED lines=10> */
.L_x_92:
[----:B------:R-:W-:Y:S05]  /*7760*/  BSYNC.RECONVERGENT B0 ;  /* 0x0000000000007941 */ /* 0x000fea0003800200 */
.L_x_91:
[----:B------:R-:W-:Y:S01]  /*7770*/  NOP ;  /* 0x0000000000007918 */ /* 0x000fe20000000000 */
[----:B------:R-:W-:Y:S04]  /*7780*/  BSSY.RECONVERGENT B0, `(.L_x_93) ;  /* 0x000000d000007945 */ /* 0x000fe80003800200 */
[----:B------:R-:W-:Y:S05]  /*7790*/  @P3 BRA `(.L_x_94) ;  /* 0x00000000002c3947 */ /* 0x000fea0003800000 */
[----:B0-234-:R-:W0:Y:S01]  /*77a0*/  LDS R5, [R22+0x3000] ;  /* 0x0030000016057984 */ /* 0x01de220000000800 */
[----:B------:R-:W0:Y:S02]  /*77b0*/  LDCU UR5, c[0x0][0x3c4] ;  /* 0x00007880ff0577ac */ /* 0x000e240008000800 */
[----:B0-----:R-:W-:-:S04]  /*77c0*/  SHF.R.U32.HI R6, RZ, UR5, R5 ;  /* 0x00000005ff067c19 */ /* 0x001fc80008011605 */
[----:B------:R-:W-:-:S04]  /*77d0*/  LOP3.LUT R6, R6, UR4, RZ, 0x30, !PT ;  /* 0x0000000406067c12 */ /* 0x000fc8000f8e30ff */
[----:B------:R-:W-:Y:S02]  /*77e0*/  LEA R8, R6, UR6, 0x2 ;  /* 0x0000000606087c11 */ /* 0x000fe4000f8e10ff */
[----:B------:R-:W0:Y:S03]  /*77f0*/  LDC.64 R6, c[0x0][0x3a0] ;  /* 0x0000e800ff067b82 */ /* 0x000e260000000a00 */
[----:B------:R-:W2:Y:S02]  /*7800*/  LDS R9, [R8+0x7800] ;  /* 0x0078000008097984 */ /* 0x000ea40000000800 */
[----:B--2---:R-:W-:Y:S01]  /*7810*/  IMAD.IADD R11, R4, 0x1, R9 ;  /* 0x00000001040b7824 */ /* 0x004fe200078e0209 */
[----:B------:R-:W-:-:S03]  /*7820*/  LOP3.LUT R9, R5, 0x80000000, RZ, 0x3c, !PT ;  /* 0x8000000005097812 */ /* 0x000fc600078e3cff */
[----:B0-----:R-:W-:-:S05]  /*7830*/  IMAD.WIDE.U32 R4, R11, 0x4, R6 ;  /* 0x000000040b047825 */ /* 0x001fca00078e0006 */
[----:B------:R0:W-:Y:S02]  /*7840*/  STG.E desc[UR8][R4.64], R9 ;  /* 0x0000000904007986 */ /* 0x0001e4000c101908 */
.L_x_94:
[----:B------:R-:W-:Y:S05]  /*7850*/  BSYNC.RECONVERGENT B0 ;  /* 0x0000000000007941 */ /* 0x000fea0003800200 */
.L_x_93:
[----:B------:R-:W-:Y:S01]  /*7860*/  NOP ;  /* 0x0000000000007918 */ /* 0x000fe20000000000 */
[----:B------:R-:W-:Y:S01]  /*7870*/  BSSY.RECONVERGENT B0, `(.L_x_95) ;  /* 0x000000e000007945 */ /* 0x000fe20003800200 */
[----:B------:R-:W-:-:S03]  /*7880*/  VIADD R10, R29, 0x1080 ;  /* 0x000010801d0a7836 */ /* 0x000fc60000000000 */
        /* <DEDUP_REMOVED lines=12> */
.L_x_96:
[----:B------:R-:W-:Y:S05]  /*7950*/  BSYNC.RECONVERGENT B0 ;  /* 0x0000000000007941 */ /* 0x000fea0003800200 */
.L_x_95:
[----:B------:R-:W-:Y:S01]  /*7960*/  NOP ;  /* 0x0000000000007918 */ /* 0x000fe20000000000 */
[----:B------:R-:W-:Y:S01]  /*7970*/  BSSY.RECONVERGENT B0, `(.L_x_97) ;  /* 0x000000e000007945 */ /* 0x000fe20003800200 */
[----:B------:R-:W-:-:S03]  /*7980*/  VIADD R12, R29, 0x1200 ;  /* 0x000012001d0c7836 */ /* 0x000fc60000000000 */
[----:B------:R-:W-:Y:S05]  /*7990*/  @P5 BRA `(.L_x_98) ;  /* 0x00000000002c5947 */ /* 0x000fea0003800000 */
[----:B------:R-:W0:Y:S01]  /*79a0*/  LDS R2, [R22+0x3c00] ;  /* 0x003c000016027984 */ /* 0x000e220000000800 */
[----:B------:R-:W0:Y:S02]  /*79b0*/  LDCU UR5, c[0x0][0x3c4] ;  /* 0x00007880ff0577ac */ /* 0x000e240008000800 */
[----:B0-----:R-:W-:-:S04]  /*79c0*/  SHF.R.U32.HI R4, RZ, UR5, R2 ;  /* 0x00000005ff047c19 */ /* 0x001fc80008011602 */
[----:B------:R-:W-:-:S04]  /*79d0*/  LOP3.LUT R4, R4, UR4, RZ, 0x30, !PT ;  /* 0x0000000404047c12 */ /* 0x000fc8000f8e30ff */
[----:B--234-:R-:W-:Y:S02]  /*79e0*/  LEA R6, R4, UR6, 0x2 ;  /* 0x0000000604067c11 */ /* 0x01cfe4000f8e10ff */
[----:B------:R-:W0:Y:S03]  /*79f0*/  LDC.64 R4, c[0x0][0x3a0] ;  /* 0x0000e800ff047b82 */ /* 0x000e260000000a00 */
[----:B------:R-:W2:Y:S02]  /*7a00*/  LDS R7, [R6+0x7800] ;  /* 0x0078000006077984 */ /* 0x000ea40000000800 */
[----:B--2---:R-:W-:Y:S01]  /*7a10*/  IMAD.IADD R9, R0, 0x1, R7 ;  /* 0x0000000100097824 */ /* 0x004fe200078e0207 */
[----:B------:R-:W-:-:S03]  /*7a20*/  LOP3.LUT R7, R2, 0x80000000, RZ, 0x3c, !PT ;  /* 0x8000000002077812 */ /* 0x000fc600078e3cff */
[----:B0-----:R-:W-:-:S05]  /*7a30*/  IMAD.WIDE.U32 R4, R9, 0x4, R4 ;  /* 0x0000000409047825 */ /* 0x001fca00078e0004 */
[----:B------:R0:W-:Y:S02]  /*7a40*/  STG.E desc[UR8][R4.64], R7 ;  /* 0x0000000704007986 */ /* 0x0001e4000c101908 */
.L_x_98:
[----:B------:R-:W-:Y:S05]  /*7a50*/  BSYNC.RECONVERGENT B0 ;  /* 0x0000000000007941 */ /* 0x000fea0003800200 */
.L_x_97:
[-C--:B------:R-:W-:Y:S01]  /*7a60*/  ISETP.GE.AND P6, PT, R10, R3.reuse, PT ;  /* 0x000000030a00720c */ /* 0x080fe20003fc6270 */
[C---:B------:R-:W-:Y:S01]  /*7a70*/  VIADD R14, R29.reuse, 0x1380 ;  /* 0x000013801d0e7836 */ /* 0x040fe20000000000 */
[----:B------:R-:W-:Y:S01]  /*7a80*/  ISETP.GE.AND P2, PT, R12, R3, PT ;  /* 0x000000030c00720c */ /* 0x000fe20003f46270 */
[C---:B------:R-:W-:Y:S01]  /*7a90*/  VIADD R16, R29.reuse, 0x1500 ;  /* 0x000015001d107836 */ /* 0x040fe20000000000 */
[C---:B0-----:R-:W-:Y:S01]  /*7aa0*/  LOP3.LUT R4, R29.reuse, 0x1800, RZ, 0xfc, !PT ;  /* 0x000018001d047812 */ /* 0x041fe200078efcff */
[C---:B--234-:R-:W-:Y:S01]  /*7ab0*/  VIADD R6, R29.reuse, 0x1680 ;  /* 0x000016801d067836 */ /* 0x05cfe20000000000 */
        /* <DEDUP_REMOVED lines=23> */
.L_x_100:
[----:B------:R-:W-:Y:S05]  /*7c30*/  BSYNC.RECONVERGENT B0 ;  /* 0x0000000000007941 */ /* 0x000fea0003800200 */
.L_x_99:
[----:B------:R-:W-:Y:S01]  /*7c40*/  ISETP.NE.AND P6, PT, R13, RZ, PT ;  /* 0x000000ff0d00720c */ /* 0x000fe20003fc5270 */
[----:B------:R-:W-:Y:S01]  /*7c50*/  NOP ;  /* 0x0000000000007918 */ /* 0x000fe20000000000 */
[----:B------:R-:W-:Y:S11]  /*7c60*/  BSSY.RECONVERGENT B0, `(.L_x_101) ;  /* 0x000000d000007945 */ /* 0x000ff60003800200 */
[----:B------:R-:W-:Y:S05]  /*7c70*/  @P6 BRA `(.L_x_102) ;  /* 0x00000000002c6947 */ /* 0x000fea0003800000 */
[----:B0-----:R-:W0:Y:S01]  /*7c80*/  LDS R5, [R22+0x4800] ;  /* 0x0048000016057984 */ /* 0x001e220000000800 */
        /* <DEDUP_REMOVED lines=10> */
.L_x_102:
[----:B------:R-:W-:Y:S05]  /*7d30*/  BSYNC.RECONVERGENT B0 ;  /* 0x0000000000007941 */ /* 0x000fea0003800200 */
.L_x_101:
[----:B------:R-:W-:Y:S01]  /*7d40*/  NOP ;  /* 0x0000000000007918 */ /* 0x000fe20000000000 */
[----:B------:R-:W-:Y:S04]  /*7d50*/  BSSY.RECONVERGENT B0, `(.L_x_103) ;  /* 0x000000d000007945 */ /* 0x000fe80003800200 */
[----:B------:R-:W-:Y:S05]  /*7d60*/  @P0 BRA `(.L_x_104) ;  /* 0x00000000002c0947 */ /* 0x000fea0003800000 */
[----:B0-2---:R-:W0:Y:S01]  /*7d70*/  LDS R5, [R22+0x4e00] ;  /* 0x004e000016057984 */ /* 0x005e220000000800 */
        /* <DEDUP_REMOVED lines=10> */
.L_x_104:
[----:B------:R-:W-:Y:S05]  /*7e20*/  BSYNC.RECONVERGENT B0 ;  /* 0x0000000000007941 */ /* 0x000fea0003800200 */
.L_x_103:
[----:B------:R-:W-:Y:S01]  /*7e30*/  NOP ;  /* 0x0000000000007918 */ /* 0x000fe20000000000 */
[----:B------:R-:W-:Y:S04]  /*7e40*/  BSSY.RECONVERGENT B0, `(.L_x_105) ;  /* 0x000000d000007945 */ /* 0x000fe80003800200 */
[----:B------:R-:W-:Y:S05]  /*7e50*/  @P1 BRA `(.L_x_106) ;  /* 0x00000000002c1947 */ /* 0x000fea0003800000 */
[----:B0-23--:R-:W0:Y:S01]  /*7e60*/  LDS R5, [R22+0x5400] ;  /* 0x0054000016057984 */ /* 0x00de220000000800 */
        /* <DEDUP_REMOVED lines=10> */
.L_x_106:
[----:B------:R-:W-:Y:S05]  /*7f10*/  BSYNC.RECONVERGENT B0 ;  /* 0x0000000000007941 */ /* 0x000fea0003800200 */
.L_x_105:
[----:B------:R-:W-:Y:S01]  /*7f20*/  NOP ;  /* 0x0000000000007918 */ /* 0x000fe20000000000 */
[----:B------:R-:W-:Y:S04]  /*7f30*/  BSSY.RECONVERGENT B0, `(.L_x_107) ;  /* 0x000000d000007945 */ /* 0x000fe80003800200 */
[----:B------:R-:W-:Y:S05]  /*7f40*/  @P2 BRA `(.L_x_108) ;  /* 0x00000000002c2947 */ /* 0x000fea0003800000 */
[----:B0-234-:R-:W0:Y:S01]  /*7f50*/  LDS R5, [R22+0x5a00] ;  /* 0x005a000016057984 */ /* 0x01de220000000800 */
[----:B------:R-:W0:Y:S01]  /*7f60*/  LDCU UR5, c[0x0][0x3c4] ;  /* 0x00007880ff0577ac */ /* 0x000e220008000800 */
[----:B------:R-:W2:Y:S01]  /*7f70*/  LDC.64 R8, c[0x0][0x3a0] ;  /* 0x0000e800ff087b82 */ /* 0x000ea20000000a00 */
[----:B0-----:R-:W-:Y:S02]  /*7f80*/  SHF.R.U32.HI R7, RZ, UR5, R5 ;  /* 0x00000005ff077c19 */ /* 0x001fe40008011605 */
[----:B------:R-:W-:Y:S02]  /*7f90*/  LOP3.LUT R5, R5, 0x80000000, RZ, 0x3c, !PT ;  /* 0x8000000005057812 */ /* 0x000fe400078e3cff */
[----:B------:R-:W-:-:S04]  /*7fa0*/  LOP3.LUT R7, R7, UR4, RZ, 0x30, !PT ;  /* 0x0000000407077c12 */ /* 0x000fc8000f8e30ff */
[----:B------:R-:W-:-:S05]  /*7fb0*/  LEA R10, R7, UR6, 0x2 ;  /* 0x00000006070a7c11 */ /* 0x000fca000f8e10ff */
[----:B------:R-:W0:Y:S02]  /*7fc0*/  LDS R7, [R10+0x7800] ;  /* 0x007800000a077984 */ /* 0x000e240000000800 */
[----:B0-----:R-:W-:-:S04]  /*7fd0*/  IMAD.IADD R7, R6, 0x1, R7 ;  /* 0x0000000106077824 */ /* 0x001fc800078e0207 */
[----:B--2---:R-:W-:-:S05]  /*7fe0*/  IMAD.WIDE.U32 R6, R7, 0x4, R8 ;  /* 0x0000000407067825 */ /* 0x004fca00078e0008 */
[----:B------:R0:W-:Y:S02]  /*7ff0*/  STG.E desc[UR8][R6.64], R5 ;  /* 0x0000000506007986 */ /* 0x0001e4000c101908 */
.L_x_108:
[----:B------:R-:W-:Y:S05]  /*8000*/  BSYNC.RECONVERGENT B0 ;  /* 0x0000000000007941 */ /* 0x000fea0003800200 */
.L_x_107:
        /* <DEDUP_REMOVED lines=14> */
.L_x_110:
[----:B------:R-:W-:Y:S05]  /*80f0*/  BSYNC.RECONVERGENT B0 ;  /* 0x0000000000007941 */ /* 0x000fea0003800200 */
.L_x_109:
[----:B------:R-:W-:Y:S01]  /*8100*/  NOP ;  /* 0x0000000000007918 */ /* 0x000fe20000000000 */
[----:B------:R-:W-:Y:S04]  /*8110*/  BSSY.RECONVERGENT B0, `(.L_x_111) ;  /* 0x000000d000007945 */ /* 0x000fe80003800200 */
[----:B------:R-:W-:Y:S05]  /*8120*/  @P4 BRA `(.L_x_112) ;  /* 0x00000000002c4947 */ /* 0x000fea0003800000 */
[----:B0-----:R-:W0:Y:S01]  /*8130*/  LDS R6, [R22+0x6600] ;  /* 0x0066000016067984 */ /* 0x001e220000000800 */
[----:B------:R-:W0:Y:S02]  /*8140*/  LDCU UR5, c[0x0][0x3c4] ;  /* 0x00007880ff0577ac */ /* 0x000e240008000800 */
[----:B0-----:R-:W-:Y:S02]  /*8150*/  SHF.R.U32.HI R4, RZ, UR5, R6 ;  /* 0x00000005ff047c19 */ /* 0x001fe40008011606 */
[----:B--234-:R-:W-:Y:S02]  /*8160*/  LOP3.LUT R9, R6, 0x80000000, RZ, 0x3c, !PT ;  /* 0x8000000006097812 */ /* 0x01cfe400078e3cff */
[----:B------:R-:W-:-:S04]  /*8170*/  LOP3.LUT R4, R4, UR4, RZ, 0x30, !PT ;  /* 0x0000000404047c12 */ /* 0x000fc8000f8e30ff */
[----:B------:R-:W-:Y:S02]  /*8180*/  LEA R7, R4, UR6, 0x2 ;  /* 0x0000000604077c11 */ /* 0x000fe4000f8e10ff */
[----:B------:R-:W0:Y:S04]  /*8190*/  LDC.64 R4, c[0x0][0x3a0] ;  /* 0x0000e800ff047b82 */ /* 0x000e280000000a00 */
[----:B------:R-:W2:Y:S02]  /*81a0*/  LDS R7, [R7+0x7800] ;  /* 0x0078000007077984 */ /* 0x000ea40000000800 */
[----:B--2---:R-:W-:-:S04]  /*81b0*/  IMAD.IADD R11, R2, 0x1, R7 ;  /* 0x00000001020b7824 */ /* 0x004fc800078e0207 */
[----:B0-----:R-:W-:-:S05]  /*81c0*/  IMAD.WIDE.U32 R4, R11, 0x4, R4 ;  /* 0x000000040b047825 */ /* 0x001fca00078e0004 */
[----:B------:R0:W-:Y:S02]  /*81d0*/  STG.E desc[UR8][R4.64], R9 ;  /* 0x0000000904007986 */ /* 0x0001e4000c101908 */
.L_x_112:
[----:B------:R-:W-:Y:S05]  /*81e0*/  BSYNC.RECONVERGENT B0 ;  /* 0x0000000000007941 */ /* 0x000fea0003800200 */
.L_x_111:
[----:B------:R-:W-:Y:S01]  /*81f0*/  NOP ;  /* 0x0000000000007918 */ /* 0x000fe20000000000 */
[----:B------:R-:W-:Y:S04]  /*8200*/  BSSY.RECONVERGENT B0, `(.L_x_113) ;  /* 0x000000d000007945 */ /* 0x000fe80003800200 */
[----:B------:R-:W-:Y:S05]  /*8210*/  @P5 BRA `(.L_x_114) ;  /* 0x00000000002c5947 */ /* 0x000fea0003800000 */
[----:B------:R-:W0:Y:S01]  /*8220*/  LDS R2, [R22+0x6c00] ;  /* 0x006c000016027984 */ /* 0x000e220000000800 */
[----:B------:R-:W0:Y:S02]  /*8230*/  LDCU UR5, c[0x0][0x3c4] ;  /* 0x00007880ff0577ac */ /* 0x000e240008000800 */
[----:B0-----:R-:W-:-:S04]  /*8240*/  SHF.R.U32.HI R4, RZ, UR5, R2 ;  /* 0x00000005ff047c19 */ /* 0x001fc80008011602 */
[----:B------:R-:W-:-:S04]  /*8250*/  LOP3.LUT R4, R4, UR4, RZ, 0x30, !PT ;  /* 0x0000000404047c12 */ /* 0x000fc8000f8e30ff */
[----:B------:R-:W-:Y:S02]  /*8260*/  LEA R6, R4, UR6, 0x2 ;  /* 0x0000000604067c11 */ /* 0x000fe4000f8e10ff */
[----:B--234-:R-:W0:Y:S03]  /*8270*/  LDC.64 R4, c[0x0][0x3a0] ;  /* 0x0000e800ff047b82 */ /* 0x01ce260000000a00 */
[----:B------:R-:W2:Y:S02]  /*8280*/  LDS R7, [R6+0x7800] ;  /* 0x0078000006077984 */ /* 0x000ea40000000800 */
[----:B--2---:R-:W-:Y:S01]  /*8290*/  IMAD.IADD R9, R0, 0x1, R7 ;  /* 0x0000000100097824 */ /* 0x004fe200078e0207 */
[----:B------:R-:W-:-:S03]  /*82a0*/  LOP3.LUT R7, R2, 0x80000000, RZ, 0x3c, !PT ;  /* 0x8000000002077812 */ /* 0x000fc600078e3cff */
[----:B0-----:R-:W-:-:S05]  /*82b0*/  IMAD.WIDE.U32 R4, R9, 0x4, R4 ;  /* 0x0000000409047825 */ /* 0x001fca00078e0004 */
[----:B------:R0:W-:Y:S02]  /*82c0*/  STG.E desc[UR8][R4.64], R7 ;  /* 0x0000000704007986 */ /* 0x0001e4000c101908 */
.L_x_114:
[----:B------:R-:W-:Y:S05]  /*82d0*/  BSYNC.RECONVERGENT B0 ;  /* 0x0000000000007941 */ /* 0x000fea0003800200 */
.L_x_113:
[----:B------:R-:W-:Y:S01]  /*82e0*/  NOP ;  /* 0x0000000000007918 */ /* 0x000fe20000000000 */
[----:B-1----:R-:W1:Y:S01]  /*82f0*/  LDS R22, [R22+0x7200] ;  /* 0x0072000016167984 */ /* 0x002e620000000800 */
[----:B------:R-:W1:Y:S01]  /*8300*/  LDCU UR5, c[0x0][0x3c4] ;  /* 0x00007880ff0577ac */ /* 0x000e620008000800 */
[----:B------:R-:W-:-:S05]  /*8310*/  VIADD R28, R29, 0x1c80 ;  /* 0x00001c801d1c7836 */ /* 0x000fca0000000000 */
[----:B------:R-:W-:-:S13]  /*8320*/  ISETP.GE.AND P0, PT, R28, R3, PT ;  /* 0x000000031c00720c */ /* 0x000fda0003f06270 */
[----:B------:R-:W5:Y:S01]  /*8330*/  @!P0 LDC.64 R2, c[0x0][0x3a0] ;  /* 0x0000e800ff028b82 */ /* 0x000f620000000a00 */
[----:B-1----:R-:W-:Y:S02]  /*8340*/  SHF.R.U32.HI R0, RZ, UR5, R22 ;  /* 0x00000005ff007c19 */ /* 0x002fe40008011616 */
[----:B0-----:R-:W-:Y:S02]  /*8350*/  @!P0 LOP3.LUT R7, R22, 0x80000000, RZ, 0x3c, !PT ;  /* 0x8000000016078812 */ /* 0x001fe400078e3cff */
[----:B------:R-:W-:-:S04]  /*8360*/  LOP3.LUT R0, R0, UR4, RZ, 0x30, !PT ;  /* 0x0000000400007c12 */ /* 0x000fc8000f8e30ff */
[----:B------:R-:W-:-:S05]  /*8370*/  LEA R0, R0, UR6, 0x2 ;  /* 0x0000000600007c11 */ /* 0x000fca000f8e10ff */
[----:B--234-:R-:W0:Y:S02]  /*8380*/  LDS R5, [R0+0x7800] ;  /* 0x0078000000057984 */ /* 0x01ce240000000800 */
[----:B0-----:R-:W-:-:S04]  /*8390*/  IMAD.IADD R5, R28, 0x1, R5 ;  /* 0x000000011c057824 */ /* 0x001fc800078e0205 */
[----:B-----5:R-:W-:-:S05]  /*83a0*/  @!P0 IMAD.WIDE.U32 R2, R5, 0x4, R2 ;  /* 0x0000000405028825 */ /* 0x020fca00078e0002 */
[----:B------:R-:W-:Y:S01]  /*83b0*/  @!P0 STG.E desc[UR8][R2.64], R7 ;  /* 0x0000000702008986 */ /* 0x000fe2000c101908 */
[----:B------:R-:W-:Y:S01]  /*83c0*/  NOP ;  /* 0x0000000000007918 */ /* 0x000fe20000000000 */
[----:B------:R-:W-:Y:S05]  /*83d0*/  EXIT ;  /* 0x000000000000794d */ /* 0x000fea0003800000 */
.L_x_25:
[----:B------:R-:W-:Y:S02]  /*83e0*/  IMAD.MOV.U32 R19, RZ, RZ, 0x1 ;  /* 0x00000001ff137424 */ /* 0x000fe400078e00ff */
[----:B------:R-:W-:Y:S02]  /*83f0*/  IMAD.MOV.U32 R53, RZ, RZ, R27 ;  /* 0x000000ffff357224 */ /* 0x000fe400078e001b */
[----:B------:R-:W-:Y:S02]  /*8400*/  IMAD.MOV.U32 R50, RZ, RZ, RZ ;  /* 0x000000ffff327224 */ /* 0x000fe400078e00ff */
[----:B------:R-:W-:-:S07]  /*8410*/  IMAD.MOV.U32 R49, RZ, RZ, -0x1 ;  /* 0xffffffffff317424 */ /* 0x000fce00078e00ff */
[----:B------:R-:W-:Y:S05]  /*8420*/  WARPSYNC.COLLECTIVE R49, `(.L_x_115) ;  /* 0x0000000031087348 */ /* 0x000fea0003c00000 */
[----:B------:R0:W1:Y:S02]  /*8430*/  SHFL.UP P0, R19, R53, R19, R50 ;  /* 0x0400001335137389 */ /* 0x0000640000000032 */
[----:B01----:R-:W-:Y:S05]  /*8440*/  ENDCOLLECTIVE ;  /* 0x000000000000791b */ /* 0x003fea0003800000 */
.L_x_115:
[----:B------:R-:W-:Y:S02]  /*8450*/  IMAD.MOV.U32 R52, RZ, RZ, R19 ;  /* 0x000000ffff347224 */ /* 0x000fe400078e0013 */
[----:B------:R-:W-:Y:S02]  /*8460*/  IMAD.MOV.U32 R19, RZ, RZ, 0x2 ;  /* 0x00000002ff137424 */ /* 0x000fe400078e00ff */
[----:B------:R-:W-:-:S04]  /*8470*/  @P0 IMAD.IADD R52, R27, 0x1, R52 ;  /* 0x000000011b340824 */ /* 0x000fc800078e0234 */
[----:B------:R-:W-:-:S07]  /*8480*/  IMAD.MOV.U32 R53, RZ, RZ, R52 ;  /* 0x000000ffff357224 */ /* 0x000fce00078e0034 */
[----:B------:R-:W-:Y:S05]  /*8490*/  WARPSYNC.COLLECTIVE R49, `(.L_x_116) ;  /* 0x0000000031087348 */ /* 0x000fea0003c00000 */
[----:B------:R0:W1:Y:S02]  /*84a0*/  SHFL.UP P0, R19, R53, R19, R50 ;  /* 0x0400001335137389 */ /* 0x0000640000000032 */
[----:B01----:R-:W-:Y:S05]  /*84b0*/  ENDCOLLECTIVE ;  /* 0x000000000000791b */ /* 0x003fea0003800000 */
.L_x_116:
[----:B------:R-:W-:Y:S02]  /*84c0*/  IMAD.MOV.U32 R51, RZ, RZ, R19 ;  /* 0x000000ffff337224 */ /* 0x000fe400078e0013 */
[----:B------:R-:W-:Y:S02]  /*84d0*/  IMAD.MOV.U32 R19, RZ, RZ, 0x4 ;  /* 0x00000004ff137424 */ /* 0x000fe400078e00ff */
[----:B------:R-:W-:-:S04]  /*84e0*/  @P0 IMAD.IADD R51, R52, 0x1, R51 ;  /* 0x0000000134330824 */ /* 0x000fc800078e0233 */
[----:B------:R-:W-:-:S07]  /*84f0*/  IMAD.MOV.U32 R53, RZ, RZ, R51 ;  /* 0x000000ffff357224 */ /* 0x000fce00078e0033 */
[----:B------:R-:W-:Y:S05]  /*8500*/  WARPSYNC.COLLECTIVE R49, `(.L_x_117) ;  /* 0x0000000031087348 */ /* 0x000fea0003c00000 */
[----:B------:R0:W1:Y:S02]  /*8510*/  SHFL.UP P0, R19, R53, R19, R50 ;  /* 0x0400001335137389 */ /* 0x0000640000000032 */
[----:B01----:R-:W-:Y:S05]  /*8520*/  ENDCOLLECTIVE ;  /* 0x000000000000791b */ /* 0x003fea0003800000 */
.L_x_117:
[----:B------:R-:W-:Y:S02]  /*8530*/  IMAD.MOV.U32 R52, RZ, RZ, R19 ;  /* 0x000000ffff347224 */ /* 0x000fe400078e0013 */
[----:B------:R-:W-:Y:S02]  /*8540*/  IMAD.MOV.U32 R19, RZ, RZ, 0x8 ;  /* 0x00000008ff137424 */ /* 0x000fe400078e00ff */
[----:B------:R-:W-:-:S04]  /*8550*/  @P0 IMAD.IADD R52, R51, 0x1, R52 ;  /* 0x0000000133340824 */ /* 0x000fc800078e0234 */
[----:B------:R-:W-:-:S07]  /*8560*/  IMAD.MOV.U32 R53, RZ, RZ, R52 ;  /* 0x000000ffff357224 */ /* 0x000fce00078e0034 */
[----:B------:R-:W-:Y:S05]  /*8570*/  WARPSYNC.COLLECTIVE R49, `(.L_x_118) ;  /* 0x0000000031087348 */ /* 0x000fea0003c00000 */
[----:B------:R0:W1:Y:S02]  /*8580*/  SHFL.UP P0, R19, R53, R19, R50 ;  /* 0x0400001335137389 */ /* 0x0000640000000032 */
[----:B01----:R-:W-:Y:S05]  /*8590*/  ENDCOLLECTIVE ;  /* 0x000000000000791b */ /* 0x003fea0003800000 */
.L_x_118:
[----:B------:R-:W-:Y:S02]  /*85a0*/  IMAD.MOV.U32 R53, RZ, RZ, R19 ;  /* 0x000000ffff357224 */ /* 0x000fe400078e0013 */
[----:B------:R-:W-:Y:S02]  /*85b0*/  IMAD.MOV.U32 R19, RZ, RZ, 0x10 ;  /* 0x00000010ff137424 */ /* 0x000fe400078e00ff */
[----:B------:R-:W-:-:S07]  /*85c0*/  @P0 IMAD.IADD R53, R52, 0x1, R53 ;  /* 0x0000000134350824 */ /* 0x000fce00078e0235 */
[----:B------:R-:W-:Y:S05]  /*85d0*/  WARPSYNC.COLLECTIVE R49, `(.L_x_119) ;  /* 0x0000000031087348 */ /* 0x000fea0003c00000 */
[----:B------:R0:W1:Y:S02]  /*85e0*/  SHFL.UP P0, R19, R53, R19, R50 ;  /* 0x0400001335137389 */ /* 0x0000640000000032 */
[----:B01----:R-:W-:Y:S05]  /*85f0*/  ENDCOLLECTIVE ;  /* 0x000000000000791b */ /* 0x003fea0003800000 */
.L_x_119:
[----:B------:R-:W-:Y:S01]  /*8600*/  IMAD.MOV.U32 R51, RZ, RZ, R19 ;  /* 0x000000ffff337224 */ /* 0x000fe200078e0013 */
[----:B------:R-:W-:Y:S06]  /*8610*/  BRA `(.L_x_120) ;  /* 0xffffff9c00ac7947 */ /* 0x000fec000383ffff */
.L_x_121:
[----:B------:R-:W-:-:S00]  /*8620*/  BRA `(.L_x_121) ;  /* 0xfffffffc00fc7947 */ /* 0x000fc0000383ffff */
[----:B------:R-:W-:-:S00]  /*8630*/  NOP ;  /* 0x0000000000007918 */ /* 0x000fc00000000000 */
        /* <DEDUP_REMOVED lines=12> */
.L_x_220:


//--------------------- .text._ZN3cub18CUB_300001_SM_10006detail10radix_sort33DeviceRadixSortExclusiveSumKernelINS1_5radix10policy_hubIiNS0_8NullTypeEjE10Policy1000EjEEvPT0_ --------------------------
	.section	.text._ZN3cub18CUB_300001_SM_10006detail10radix_sort33DeviceRadixSortExclusiveSumKernelINS1_5radix10policy_hubIiNS0_8NullTypeEjE10Policy1000EjEEvPT0_,"ax",@progbits
	.align	128
        .global         _ZN3cub18CUB_300001_SM_10006detail10radix_sort33DeviceRadixSortExclusiveSumKernelINS1_5radix10policy_hubIiNS0_8NullTypeEjE10Policy1000EjEEvPT0_
        .type           _ZN3cub18CUB_300001_SM_10006detail10radix_sort33DeviceRadixSortExclusiveSumKernelINS1_5radix10policy_hubIiNS0_8NullTypeEjE10Policy1000EjEEvPT0_,@function
        .size           _ZN3cub18CUB_300001_SM_10006detail10radix_sort33DeviceRadixSortExclusiveSumKernelINS1_5radix10policy_hubIiNS0_8NullTypeEjE10Policy1000EjEEvPT0_,(.L_x_221 - _ZN3cub18CUB_300001_SM_10006detail10radix_sort33DeviceRadixSortExclusiveSumKernelINS1_5radix10policy_hubIiNS0_8NullTypeEjE10Policy1000EjEEvPT0_)
        .other          _ZN3cub18CUB_300001_SM_10006detail10radix_sort33DeviceRadixSortExclusiveSumKernelINS1_5radix10policy_hubIiNS0_8NullTypeEjE10Policy1000EjEEvPT0_,@"STO_CUDA_ENTRY STV_DEFAULT"
_ZN3cub18CUB_300001_SM_10006detail10radix_sort33DeviceRadixSortExclusiveSumKernelINS1_5radix10policy_hubIiNS0_8NullTypeEjE10Policy1000EjEEvPT0_:
.text._ZN3cub18CUB_300001_SM_10006detail10radix_sort33DeviceRadixSortExclusiveSumKernelINS1_5radix10policy_hubIiNS0_8NullTypeEjE10Policy1000EjEEvPT0_:
[----:B------:R-:W-:Y:S01]  /*0000*/  LDC R1, c[0x0][0x37c] ;  /* 0x0000df00ff017b82 */ /* 0x000fe20000000800 */
[----:B------:R-:W0:Y:S07]  /*0010*/  S2R R4, SR_TID.X ;  /* 0x0000000000047919 */ /* 0x000e2e0000002100 */
[----:B------:R-:W1:Y:S01]  /*0020*/  LDC.64 R2, c[0x0][0x380] ;  /* 0x0000e000ff027b82 */ /* 0x000e620000000a00 */
[----:B------:R-:W2:Y:S01]  /*0030*/  LDCU.64 UR4, c[0x0][0x358] ;  /* 0x00006b00ff0477ac */ /* 0x000ea20008000a00 */
[----:B------:R-:W3:Y:S01]  /*0040*/  S2R R5, SR_CTAID.X ;  /* 0x0000000000057919 */ /* 0x000ee20000002500 */
[----:B0-----:R-:W-:Y:S01]  /*0050*/  ISETP.GT.U32.AND P1, PT, R4, 0xff, PT ;  /* 0x000000ff0400780c */ /* 0x001fe20003f24070 */
[----:B---3--:R-:W-:-:S04]  /*0060*/  IMAD R5, R5, 0x100, R4 ;  /* 0x0000010005057824 */ /* 0x008fc800078e0204 */
[----:B-1----:R-:W-:-:S08]  /*0070*/  IMAD.WIDE R2, R5, 0x4, R2 ;  /* 0x0000000405027825 */ /* 0x002fd000078e0202 */
[----:B--2---:R-:W2:Y:S01]  /*0080*/  @!P1 LDG.E R7, desc[UR4][R2.64] ;  /* 0x0000000402079981 */ /* 0x004ea2000c1e1900 */
[----:B------:R-:W-:Y:S02]  /*0090*/  MOV R0, 0x400 ;  /* 0x0000040000007802 */ /* 0x000fe40000000f00 */
[C---:B------:R-:W-:Y:S01]  /*00a0*/  ISETP.GT.U32.AND P0, PT, R4.reuse, 0x1f, PT ;  /* 0x0000001f0400780c */ /* 0x040fe20003f04070 */
[----:B------:R-:W0:Y:S02]  /*00b0*/  S2R R5, SR_CgaCtaId ;  /* 0x0000000000057919 */ /* 0x000e240000008800 */
[----:B0-----:R-:W-:Y:S02]  /*00c0*/  LEA R5, R5, R0, 0x18 ;  /* 0x0000000005057211 */ /* 0x001fe400078ec0ff */
[----:B------:R-:W-:-:S05]  /*00d0*/  LEA.HI R0, R4, R4, RZ, 0x1d ;  /* 0x0000000404007211 */ /* 0x000fca00078fe8ff */
[----:B------:R-:W-:-:S05]  /*00e0*/  IMAD R0, R0, 0x4, R5 ;  /* 0x0000000400007824 */ /* 0x000fca00078e0205 */
[----:B--2---:R0:W-:Y:S01]  /*00f0*/  STS [R0+0x10], R7 ;  /* 0x0000100700007388 */ /* 0x0041e20000000800 */
[----:B------:R-:W-:Y:S06]  /*0100*/  BAR.SYNC.DEFER_BLOCKING 0x0 ;  /* 0x0000000000007b1d */ /* 0x000fec0000010000 */
[----:B------:R-:W-:Y:S05]  /*0110*/  @P0 BRA `(.L_x_122) ;  /* 0x0000000000a40947 */ /* 0x000fea0003800000 */
[----:B------:R-:W-:Y:S01]  /*0120*/  IMAD R4, R4, 0x24, R5 ;  /* 0x0000002404047824 */ /* 0x000fe200078e0205 */
[----:B------:R-:W-:-:S04]  /*0130*/  UMOV UR6, 0xffffffff ;  /* 0xffffffff00067882 */ /* 0x000fc80000000000 */
[----:B------:R-:W-:Y:S04]  /*0140*/  LDS R9, [R4+0x10] ;  /* 0x0000100004097984 */ /* 0x000fe80000000800 */
[----:B------:R-:W-:Y:S04]  /*0150*/  LDS R10, [R4+0x14] ;  /* 0x00001400040a7984 */ /* 0x000fe80000000800 */
[----:B------:R-:W1:Y:S04]  /*0160*/  LDS R11, [R4+0x18] ;  /* 0x00001800040b7984 */ /* 0x000e680000000800 */
[----:B------:R-:W-:Y:S04]  /*0170*/  LDS R8, [R4+0x1c] ;  /* 0x00001c0004087984 */ /* 0x000fe80000000800 */
[----:B0-----:R-:W0:Y:S04]  /*0180*/  LDS R7, [R4+0x20] ;  /* 0x0000200004077984 */ /* 0x001e280000000800 */
[----:B------:R-:W-:Y:S04]  /*0190*/  LDS R6, [R4+0x24] ;  /* 0x0000240004067984 */ /* 0x000fe80000000800 */
[----:B------:R-:W2:Y:S04]  /*01a0*/  LDS R5, [R4+0x28] ;  /* 0x0000280004057984 */ /* 0x000ea80000000800 */
[----:B------:R-:W3:Y:S01]  /*01b0*/  LDS R12, [R4+0x2c] ;  /* 0x00002c00040c7984 */ /* 0x000ee20000000800 */
[----:B-1----:R-:W-:-:S04]  /*01c0*/  IADD3 R13, PT, PT, R11, R10, R9 ;  /* 0x0000000a0b0d7210 */ /* 0x002fc80007ffe009 */
[----:B0-----:R-:W-:-:S04]  /*01d0*/  IADD3 R13, PT, PT, R7, R13, R8 ;  /* 0x0000000d070d7210 */ /* 0x001fc80007ffe008 */
[----:B--2---:R-:W-:-:S04]  /*01e0*/  IADD3 R13, PT, PT, R5, R13, R6 ;  /* 0x0000000d050d7210 */ /* 0x004fc80007ffe006 */
[----:B---3--:R-:W-:Y:S01]  /*01f0*/  IADD3 R12, PT, PT, R12, R13, RZ ;  /* 0x0000000d0c0c7210 */ /* 0x008fe20007ffe0ff */
[----:B------:R-:W-:Y:S06]  /*0200*/  BRA.DIV UR6, `(.L_x_123) ;  /* 0x0000000206807947 */ /* 0x000fec000b800000 */
[----:B------:R-:W0:Y:S02]  /*0210*/  SHFL.UP P0, R13, R12, 0x1, RZ ;  /* 0x042000000c0d7989 */ /* 0x000e2400000000ff */
[----:B0-----:R-:W-:-:S05]  /*0220*/  @P0 IMAD.IADD R13, R12, 0x1, R13 ;  /* 0x000000010c0d0824 */ /* 0x001fca00078e020d */
[----:B------:R-:W0:Y:S02]  /*0230*/  SHFL.UP P0, R14, R13, 0x2, RZ ;  /* 0x044000000d0e7989 */ /* 0x000e2400000000ff */
[----:B0-----:R-:W-:-:S05]  /*0240*/  @P0 IMAD.IADD R14, R13, 0x1, R14 ;  /* 0x000000010d0e0824 */ /* 0x001fca00078e020e */
[----:B------:R-:W0:Y:S02]  /*0250*/  SHFL.UP P0, R15, R14, 0x4, RZ ;  /* 0x048000000e0f7989 */ /* 0x000e2400000000ff */
[----:B0-----:R-:W-:-:S05]  /*0260*/  @P0 IADD3 R15, PT, PT, R14, R15, RZ ;  /* 0x0000000f0e0f0210 */ /* 0x001fca0007ffe0ff */
[----:B------:R-:W0:Y:S02]  /*0270*/  SHFL.UP P0, R16, R15, 0x8, RZ ;  /* 0x050000000f107989 */ /* 0x000e2400000000ff */
[----:B0-----:R-:W-:-:S05]  /*0280*/  @P0 IMAD.IADD R16, R15, 0x1, R16 ;  /* 0x000000010f100824 */ /* 0x001fca00078e0210 */
[----:B------:R0:W1:Y:S02]  /*0290*/  SHFL.UP P0, R17, R16, 0x10, RZ ;  /* 0x0600000010117989 */ /* 0x00006400000000ff */
.L_x_129:
[----:B-1----:R-:W-:-:S05]  /*02a0*/  @P0 IMAD.IADD R17, R16, 0x1, R17 ;  /* 0x0000000110110824 */ /* 0x002fca00078e0211 */
[----:B------:R-:W-:-:S05]  /*02b0*/  IADD3 R12, PT, PT, -R12, R17, RZ ;  /* 0x000000110c0c7210 */ /* 0x000fca0007ffe1ff */
[----:B------:R-:W-:Y:S01]  /*02c0*/  IMAD.IADD R9, R9, 0x1, R12 ;  /* 0x0000000109097824 */ /* 0x000fe200078e020c */
[----:B------:R1:W-:Y:S03]  /*02d0*/  STS [R4+0x10], R12 ;  /* 0x0000100c04007388 */ /* 0x0003e60000000800 */
[----:B------:R-:W-:Y:S01]  /*02e0*/  IMAD.IADD R10, R10, 0x1, R9 ;  /* 0x000000010a0a7824 */ /* 0x000fe200078e0209 */
[----:B------:R1:W-:Y:S04]  /*02f0*/  STS [R4+0x14], R9 ;  /* 0x0000140904007388 */ /* 0x0003e80000000800 */
[----:B------:R-:W-:Y:S01]  /*0300*/  IADD3 R11, PT, PT, R11, R10, RZ ;  /* 0x0000000a0b0b7210 */ /* 0x000fe20007ffe0ff */
[----:B------:R1:W-:Y:S04]  /*0310*/  STS [R4+0x18], R10 ;  /* 0x0000180a04007388 */ /* 0x0003e80000000800 */
        /* <DEDUP_REMOVED lines=8> */
[----:B------:R1:W-:Y:S02]  /*03a0*/  STS [R4+0x2c], R5 ;  /* 0x00002c0504007388 */ /* 0x0003e40000000800 */
.L_x_122:
[----:B------:R-:W-:Y:S05]  /*03b0*/  WARPSYNC.ALL ;  /* 0x0000000000007948 */ /* 0x000fea0003800000 */
[----:B------:R-:W-:Y:S06]  /*03c0*/  BAR.SYNC.DEFER_BLOCKING 0x0 ;  /* 0x0000000000007b1d */ /* 0x000fec0000010000 */
[----:B------:R-:W-:Y:S05]  /*03d0*/  @P1 EXIT ;  /* 0x000000000000194d */ /* 0x000fea0003800000 */
[----:B-1----:R-:W1:Y:S04]  /*03e0*/  LDS R5, [R0+0x10] ;  /* 0x0000100000057984 */ /* 0x002e680000000800 */
[----:B-1----:R-:W-:Y:S01]  /*03f0*/  STG.E desc[UR4][R2.64], R5 ;  /* 0x0000000502007986 */ /* 0x002fe2000c101904 */
[----:B------:R-:W-:Y:S05]  /*0400*/  EXIT ;  /* 0x000000000000794d */ /* 0x000fea0003800000 */
.L_x_123:
[----:B------:R-:W-:Y:S02]  /*0410*/  HFMA2 R20, -RZ, RZ, 0, 5.9604644775390625e-08 ;  /* 0x00000001ff147431 */ /* 0x000fe400000001ff */
[----:B------:R-:W-:Y:S01]  /*0420*/  IMAD.MOV.U32 R19, RZ, RZ, R12 ;  /* 0x000000ffff137224 */ /* 0x000fe200078e000c */
[----:B------:R-:W-:Y:S01]  /*0430*/  MOV R18, 0xffffffff ;  /* 0xffffffff00127802 */ /* 0x000fe20000000f00 */
[----:B------:R-:W-:-:S07]  /*0440*/  IMAD.MOV.U32 R21, RZ, RZ, RZ ;  /* 0x000000ffff157224 */ /* 0x000fce00078e00ff */
[----:B------:R-:W-:Y:S05]  /*0450*/  WARPSYNC.COLLECTIVE R18, `(.L_x_124) ;  /* 0x0000000012087348 */ /* 0x000fea0003c00000 */
[----:B------:R0:W1:Y:S02]  /*0460*/  SHFL.UP P0, R17, R19, R20, R21 ;  /* 0x0400001413117389 */ /* 0x0000640000000015 */
[----:B01----:R-:W-:Y:S05]  /*0470*/  ENDCOLLECTIVE ;  /* 0x000000000000791b */ /* 0x003fea0003800000 */
.L_x_124:
[----:B------:R-:W-:Y:S02]  /*0480*/  HFMA2 R20, -RZ, RZ, 0, 1.1920928955078125e-07 ;  /* 0x00000002ff147431 */ /* 0x000fe400000001ff */
[----:B------:R-:W-:-:S05]  /*0490*/  IMAD.MOV.U32 R13, RZ, RZ, R17 ;  /* 0x000000ffff0d7224 */ /* 0x000fca00078e0011 */
[----:B------:R-:W-:-:S05]  /*04a0*/  @P0 IADD3 R13, PT, PT, R12, R13, RZ ;  /* 0x0000000d0c0d0210 */ /* 0x000fca0007ffe0ff */
[----:B------:R-:W-:-:S07]  /*04b0*/  IMAD.MOV.U32 R19, RZ, RZ, R13 ;  /* 0x000000ffff137224 */ /* 0x000fce00078e000d */
[----:B------:R-:W-:Y:S05]  /*04c0*/  WARPSYNC.COLLECTIVE R18, `(.L_x_125) ;  /* 0x0000000012087348 */ /* 0x000fea0003c00000 */
[----:B------:R0:W1:Y:S02]  /*04d0*/  SHFL.UP P0, R17, R19, R20, R21 ;  /* 0x0400001413117389 */ /* 0x0000640000000015 */
[----:B01----:R-:W-:Y:S05]  /*04e0*/  ENDCOLLECTIVE ;  /* 0x000000000000791b */ /* 0x003fea0003800000 */
.L_x_125:
[----:B------:R-:W-:Y:S01]  /*04f0*/  MOV R20, 0x4 ;  /* 0x0000000400147802 */ /* 0x000fe20000000f00 */
[----:B------:R-:W-:-:S05]  /*0500*/  IMAD.MOV.U32 R14, RZ, RZ, R17 ;  /* 0x000000ffff0e7224 */ /* 0x000fca00078e0011 */
[----:B------:R-:W-:-:S05]  /*0510*/  @P0 IADD3 R14, PT, PT, R13, R14, RZ ;  /* 0x0000000e0d0e0210 */ /* 0x000fca0007ffe0ff */
[----:B------:R-:W-:-:S07]  /*0520*/  IMAD.MOV.U32 R19, RZ, RZ, R14 ;  /* 0x000000ffff137224 */ /* 0x000fce00078e000e */
[----:B------:R-:W-:Y:S05]  /*0530*/  WARPSYNC.COLLECTIVE R18, `(.L_x_126) ;  /* 0x0000000012087348 */ /* 0x000fea0003c00000 */
[----:B------:R0:W1:Y:S02]  /*0540*/  SHFL.UP P0, R17, R19, R20, R21 ;  /* 0x0400001413117389 */ /* 0x0000640000000015 */
[----:B01----:R-:W-:Y:S05]  /*0550*/  ENDCOLLECTIVE ;  /* 0x000000000000791b */ /* 0x003fea0003800000 */
.L_x_126:
[----:B------:R-:W-:Y:S02]  /*0560*/  HFMA2 R20, -RZ, RZ, 0, 4.76837158203125e-07 ;  /* 0x00000008ff147431 */ /* 0x000fe400000001ff */
[----:B------:R-:W-:-:S05]  /*0570*/  IMAD.MOV.U32 R15, RZ, RZ, R17 ;  /* 0x000000ffff0f7224 */ /* 0x000fca00078e0011 */
[----:B------:R-:W-:-:S05]  /*0580*/  @P0 IADD3 R15, PT, PT, R14, R15, RZ ;  /* 0x0000000f0e0f0210 */ /* 0x000fca0007ffe0ff */
[----:B------:R-:W-:-:S07]  /*0590*/  IMAD.MOV.U32 R19, RZ, RZ, R15 ;  /* 0x000000ffff137224 */ /* 0x000fce00078e000f */
[----:B------:R-:W-:Y:S05]  /*05a0*/  WARPSYNC.COLLECTIVE R18, `(.L_x_127) ;  /* 0x0000000012087348 */ /* 0x000fea0003c00000 */
[----:B------:R0:W1:Y:S02]  /*05b0*/  SHFL.UP P0, R17, R19, R20, R21 ;  /* 0x0400001413117389 */ /* 0x0000640000000015 */
[----:B01----:R-:W-:Y:S05]  /*05c0*/  ENDCOLLECTIVE ;  /* 0x000000000000791b */ /* 0x003fea0003800000 */
.L_x_127:
[----:B------:R-:W-:Y:S01]  /*05d0*/  MOV R20, 0x10 ;  /* 0x0000001000147802 */ /* 0x000fe20000000f00 */
[----:B------:R-:W-:-:S05]  /*05e0*/  IMAD.MOV.U32 R16, RZ, RZ, R17 ;  /* 0x000000ffff107224 */ /* 0x000fca00078e0011 */
[----:B------:R-:W-:-:S05]  /*05f0*/  @P0 IADD3 R16, PT, PT, R15, R16, RZ ;  /* 0x000000100f100210 */ /* 0x000fca0007ffe0ff */
[----:B------:R-:W-:-:S07]  /*0600*/  IMAD.MOV.U32 R19, RZ, RZ, R16 ;  /* 0x000000ffff137224 */ /* 0x000fce00078e0010 */
[----:B------:R-:W-:Y:S05]  /*0610*/  WARPSYNC.COLLECTIVE R18, `(.L_x_128) ;  /* 0x0000000012087348 */ /* 0x000fea0003c00000 */
[----:B------:R0:W1:Y:S02]  /*0620*/  SHFL.UP P0, R17, R19, R20, R21 ;  /* 0x0400001413117389 */ /* 0x0000640000000015 */
[----:B01----:R-:W-:Y:S05]  /*0630*/  ENDCOLLECTIVE ;  /* 0x000000000000791b */ /* 0x003fea0003800000 */
.L_x_128:
[----:B------:R-:W-:Y:S05]  /*0640*/  BRA `(.L_x_129) ;  /* 0xfffffffc00147947 */ /* 0x000fea000383ffff */
.L_x_130:
        /* <DEDUP_REMOVED lines=11> */
.L_x_221:


//--------------------- .text._ZN3cub18CUB_300001_SM_10006detail10radix_sort30DeviceRadixSortHistogramKernelINS1_5radix10policy_hubIiNS0_8NullTypeEjE10Policy1000ELNS0_9SortOrderE0EijNS1_21identity_decomposer_tEEEvPT2_PKT1_SB_iiT3_ --------------------------
	.section	.text._ZN3cub18CUB_300001_SM_10006detail10radix_sort30DeviceRadixSortHistogramKernelINS1_5radix10policy_hubIiNS0_8NullTypeEjE10Policy1000ELNS0_9SortOrderE0EijNS1_21identity_decomposer_tEEEvPT2_PKT1_SB_iiT3_,"ax",@progbits
	.align	128
        .global         _ZN3cub18CUB_300001_SM_10006detail10radix_sort30DeviceRadixSortHistogramKernelINS1_5radix10policy_hubIiNS0_8NullTypeEjE10Policy1000ELNS0_9SortOrderE0EijNS1_21identity_decomposer_tEEEvPT2_PKT1_SB_iiT3_
        .type           _ZN3cub18CUB_300001_SM_10006detail10radix_sort30DeviceRadixSortHistogramKernelINS1_5radix10policy_hubIiNS0_8NullTypeEjE10Policy1000ELNS0_9SortOrderE0EijNS1_21identity_decomposer_tEEEvPT2_PKT1_SB_iiT3_,@function
        .size           _ZN3cub18CUB_300001_SM_10006detail10radix_sort30DeviceRadixSortHistogramKernelINS1_5radix10policy_hubIiNS0_8NullTypeEjE10Policy1000ELNS0_9SortOrderE0EijNS1_21identity_decomposer_tEEEvPT2_PKT1_SB_iiT3_,(.L_x_222 - _ZN3cub18CUB_300001_SM_10006detail10radix_sort30DeviceRadixSortHistogramKernelINS1_5radix10policy_hubIiNS0_8NullTypeEjE10Policy1000ELNS0_9SortOrderE0EijNS1_21identity_decomposer_tEEEvPT2_PKT1_SB_iiT3_)
        .other          _ZN3cub18CUB_300001_SM_10006detail10radix_sort30DeviceRadixSortHistogramKernelINS1_5radix10policy_hubIiNS0_8NullTypeEjE10Policy1000ELNS0_9SortOrderE0EijNS1_21identity_decomposer_tEEEvPT2_PKT1_SB_iiT3_,@"STO_CUDA_ENTRY STV_DEFAULT"
_ZN3cub18CUB_300001_SM_10006detail10radix_sort30DeviceRadixSortHistogramKernelINS1_5radix10policy_hubIiNS0_8NullTypeEjE10Policy1000ELNS0_9SortOrderE0EijNS1_21identity_decomposer_tEEEvPT2_PKT1_SB_iiT3_:
.text._ZN3cub18CUB_300001_SM_10006detail10radix_sort30DeviceRadixSortHistogramKernelINS1_5radix10policy_hubIiNS0_8NullTypeEjE10Policy1000ELNS0_9SortOrderE0EijNS1_21identity_decomposer_tEEEvPT2_PKT1_SB_iiT3_:
[----:B------:R-:W-:Y:S01]  /*0000*/  LDC R1, c[0x0][0x37c] ;  /* 0x0000df00ff017b82 */ /* 0x000fe20000000800 */
[----:B------:R-:W0:Y:S02]  /*0010*/  LDCU UR4, c[0x0][0x390] ;  /* 0x00007200ff0477ac */ /* 0x000e240008000800 */
[----:B0-----:R-:W-:-:S13]  /*0020*/  ISETP.NE.AND P0, PT, RZ, UR4, PT ;  /* 0x00000004ff007c0c */ /* 0x001fda000bf05270 */
[----:B------:R-:W-:Y:S05]  /*0030*/  @!P0 EXIT ;  /* 0x000000000000894d */ /* 0x000fea0003800000 */
[----:B------:R-:W0:Y:S01]  /*0040*/  LDC R2, c[0x0][0x398] ;  /* 0x0000e600ff027b82 */ /* 0x000e220000000800 */
[----:B------:R-:W1:Y:S01]  /*0050*/  S2R R0, SR_TID.X ;  /* 0x0000000000007919 */ /* 0x000e620000002100 */
[----:B------:R-:W2:Y:S01]  /*0060*/  LDCU.64 UR12, c[0x0][0x358] ;  /* 0x00006b00ff0c77ac */ /* 0x000ea20008000a00 */
[----:B------:R-:W3:Y:S05]  /*0070*/  LDCU UR14, c[0x0][0x370] ;  /* 0x00006e00ff0e77ac */ /* 0x000eea0008000800 */
[----:B------:R-:W0:Y:S01]  /*0080*/  LDC R3, c[0x0][0x394] ;  /* 0x0000e500ff037b82 */ /* 0x000e220000000800 */
[----:B------:R-:W-:-:S07]  /*0090*/  UMOV UR4, URZ ;  /* 0x000000ff00047c82 */ /* 0x000fce0008000000 */
[----:B------:R-:W4:Y:S01]  /*00a0*/  S2UR UR6, SR_CTAID.X ;  /* 0x00000000000679c3 */ /* 0x000f220000002500 */
[----:B0-----:R-:W-:Y:S01]  /*00b0*/  IADD3 R2, PT, PT, R2, 0x7, -R3 ;  /* 0x0000000702027810 */ /* 0x001fe20007ffe803 */
[----:B-1----:R-:W-:-:S03]  /*00c0*/  VIADD R4, R0, 0x780 ;  /* 0x0000078000047836 */ /* 0x002fc60000000000 */
[----:B------:R-:W-:Y:S02]  /*00d0*/  SHF.R.S32.HI R3, RZ, 0x1f, R2 ;  /* 0x0000001fff037819 */ /* 0x000fe40000011402 */
[----:B------:R-:W-:Y:S02]  /*00e0*/  ISETP.GE.AND P0, PT, R2, 0x8, PT ;  /* 0x000000080200780c */ /* 0x000fe40003f06270 */
[----:B------:R-:W-:Y:S01]  /*00f0*/  LEA.HI R3, R3, R2, RZ, 0x3 ;  /* 0x0000000203037211 */ /* 0x000fe200078f18ff */
[C---:B------:R-:W-:Y:S01]  /*0100*/  VIADD R2, R0.reuse, 0x300 ;  /* 0x0000030000027836 */ /* 0x040fe20000000000 */
[C---:B------:R-:W-:Y:S01]  /*0110*/  ISETP.GT.U32.OR P0, PT, R0.reuse, 0xff, !P0 ;  /* 0x000000ff0000780c */ /* 0x040fe20004704470 */
[----:B----4-:R-:W-:Y:S01]  /*0120*/  USHF.L.U32 UR6, UR6, 0xb, URZ ;  /* 0x0000000b06067899 */ /* 0x010fe200080006ff */
[----:B------:R-:W-:Y:S01]  /*0130*/  SHF.R.S32.HI R7, RZ, 0x3, R3 ;  /* 0x00000003ff077819 */ /* 0x000fe20000011403 */
[----:B------:R-:W-:Y:S01]  /*0140*/  VIADD R3, R0, 0x500 ;  /* 0x0000050000037836 */ /* 0x000fe20000000000 */
[----:B------:R-:W-:-:S02]  /*0150*/  P2R R8, PR, RZ, 0x1 ;  /* 0x00000001ff087803 */ /* 0x000fc40000000000 */
[C---:B------:R-:W-:Y:S01]  /*0160*/  LOP3.LUT R6, R7.reuse, 0x7, RZ, 0xc0, !PT ;  /* 0x0000000707067812 */ /* 0x040fe200078ec0ff */
[C---:B------:R-:W-:Y:S01]  /*0170*/  VIADD R5, R7.reuse, 0xffffffff ;  /* 0xffffffff07057836 */ /* 0x040fe20000000000 */
[----:B--23--:R-:W-:-:S07]  /*0180*/  LOP3.LUT R7, R7, 0x3, RZ, 0xc0, !PT ;  /* 0x0000000307077812 */ /* 0x00cfce00078ec0ff */
.L_x_214:
[----:B------:R-:W-:Y:S01]  /*0190*/  ISETP.NE.AND P0, PT, R8, RZ, PT ;  /* 0x000000ff0800720c */ /* 0x000fe20003f05270 */
[----:B------:R-:W-:-:S12]  /*01a0*/  BSSY.RECONVERGENT B0, `(.L_x_131) ;  /* 0x0000083000007945 */ /* 0x000fd80003800200 */
[----:B0-2345:R-:W-:Y:S05]  /*01b0*/  @P0 BRA `(.L_x_132) ;  /* 0x0000000800040947 */ /* 0x03dfea0003800000 */
[----:B------:R-:W0:Y:S01]  /*01c0*/  LDC R9, c[0x0][0x398] ;  /* 0x0000e600ff097b82 */ /* 0x000e220000000800 */
[----:B------:R-:W-:Y:S01]  /*01d0*/  ISETP.GE.U32.AND P0, PT, R5, 0xf, PT ;  /* 0x0000000f0500780c */ /* 0x000fe20003f06070 */
[----:B------:R-:W-:-:S06]  /*01e0*/  UMOV UR5, 0x400 ;  /* 0x0000040000057882 */ /* 0x000fcc0000000000 */
[----:B------:R-:W0:Y:S08]  /*01f0*/  LDC R10, c[0x0][0x394] ;  /* 0x0000e500ff0a7b82 */ /* 0x000e300000000800 */
[----:B------:R-:W1:Y:S01]  /*0200*/  S2UR UR7, SR_CgaCtaId ;  /* 0x00000000000779c3 */ /* 0x000e620000008800 */
[----:B0-----:R-:W-:-:S04]  /*0210*/  IADD3 R9, PT, PT, R9, 0x7, -R10 ;  /* 0x0000000709097810 */ /* 0x001fc80007ffe80a */
[----:B------:R-:W-:Y:S01]  /*0220*/  SHF.R.S32.HI R10, RZ, 0x1f, R9 ;  /* 0x0000001fff0a7819 */ /* 0x000fe20000011409 */
[----:B-1----:R-:W-:-:S03]  /*0230*/  ULEA UR5, UR7, UR5, 0x18 ;  /* 0x0000000507057291 */ /* 0x002fc6000f8ec0ff */
[----:B------:R-:W-:Y:S01]  /*0240*/  LEA.HI R10, R10, R9, RZ, 0x3 ;  /* 0x000000090a0a7211 */ /* 0x000fe200078f18ff */
[----:B------:R-:W-:-:S03]  /*0250*/  IMAD.MOV.U32 R9, RZ, RZ, RZ ;  /* 0x000000ffff097224 */ /* 0x000fc600078e00ff */
[----:B------:R-:W-:Y:S02]  /*0260*/  SHF.R.S32.HI R11, RZ, 0x3, R10 ;  /* 0x00000003ff0b7819 */ /* 0x000fe4000001140a */
[----:B------:R-:W-:Y:S02]  /*0270*/  LEA R14, R0, UR5, 0x2 ;  /* 0x00000005000e7c11 */ /* 0x000fe4000f8e10ff */
[----:B------:R-:W-:Y:S01]  /*0280*/  LOP3.LUT R12, R11, 0xffffff0, RZ, 0xc0, !PT ;  /* 0x0ffffff00b0c7812 */ /* 0x000fe200078ec0ff */
[----:B------:R-:W-:Y:S06]  /*0290*/  @!P0 BRA `(.L_x_133) ;  /* 0x00000000005c8947 */ /* 0x000fec0003800000 */
[----:B------:R-:W-:Y:S02]  /*02a0*/  IMAD.MOV R10, RZ, RZ, -R12 ;  /* 0x000000ffff0a7224 */ /* 0x000fe400078e0a0c */
[----:B------:R-:W-:-:S07]  /*02b0*/  VIADD R9, R14, 0x2000 ;  /* 0x000020000e097836 */ /* 0x000fce0000000000 */
.L_x_134:
[----:B------:R-:W-:Y:S01]  /*02c0*/  VIADD R10, R10, 0x10 ;  /* 0x000000100a0a7836 */ /* 0x000fe20000000000 */
[----:B------:R-:W-:Y:S04]  /*02d0*/  STS [R9+-0x2000], RZ ;  /* 0xffe000ff09007388 */ /* 0x000fe80000000800 */
        /* <DEDUP_REMOVED lines=18> */
[----:B------:R-:W-:-:S07]  /*0400*/  IMAD.MOV.U32 R9, RZ, RZ, R12 ;  /* 0x000000ffff097224 */ /* 0x000fce00078e000c */
.L_x_133:
[----:B------:R-:W-:Y:S01]  /*0410*/  LOP3.LUT R11, R11, 0xf, RZ, 0xc0, !PT ;  /* 0x0000000f0b0b7812 */ /* 0x000fe200078ec0ff */
[----:B------:R-:W-:-:S03]  /*0420*/  VIADD R13, R6, 0xffffffff ;  /* 0xffffffff060d7836 */ /* 0x000fc60000000000 */
[C---:B------:R-:W-:Y:S01]  /*0430*/  ISETP.NE.AND P1, PT, R11.reuse, RZ, PT ;  /* 0x000000ff0b00720c */ /* 0x040fe20003f25270 */
[----:B------:R-:W-:-:S12]  /*0440*/  VIADD R11, R11, 0xffffffff ;  /* 0xffffffff0b0b7836 */ /* 0x000fd80000000000 */
[----:B------:R-:W-:Y:S05]  /*0450*/  @!P1 BRA `(.L_x_135) ;  /* 0x0000000000789947 */ /* 0x000fea0003800000 */
[----:B------:R-:W-:Y:S02]  /*0460*/  ISETP.GE.U32.AND P2, PT, R11, 0x7, PT ;  /* 0x000000070b00780c */ /* 0x000fe40003f46070 */
[----:B------:R-:W-:-:S11]  /*0470*/  ISETP.NE.AND P3, PT, R6, RZ, PT ;  /* 0x000000ff0600720c */ /* 0x000fd60003f65270 */
[----:B------:R-:W-:Y:S05]  /*0480*/  @!P2 BRA `(.L_x_136) ;  /* 0x000000000028a947 */ /* 0x000fea0003800000 */
        /* <DEDUP_REMOVED lines=10> */
.L_x_136:
[----:B------:R-:W-:Y:S05]  /*0530*/  @!P3 BRA `(.L_x_135) ;  /* 0x000000000040b947 */ /* 0x000fea0003800000 */
[----:B------:R-:W-:Y:S02]  /*0540*/  ISETP.GE.U32.AND P2, PT, R13, 0x3, PT ;  /* 0x000000030d00780c */ /* 0x000fe40003f46070 */
[----:B------:R-:W-:-:S11]  /*0550*/  ISETP.NE.AND P3, PT, R7, RZ, PT ;  /* 0x000000ff0700720c */ /* 0x000fd60003f65270 */
[C---:B0-----:R-:W-:Y:S02]  /*0560*/  @P2 IMAD R10, R9.reuse, 0x400, R14 ;  /* 0x00000400090a2824 */ /* 0x041fe400078e020e */
[----:B------:R-:W-:-:S03]  /*0570*/  @P2 VIADD R9, R9, 0x4 ;  /* 0x0000000409092836 */ /* 0x000fc60000000000 */
[----:B------:R1:W-:Y:S04]  /*0580*/  @P2 STS [R10], RZ ;  /* 0x000000ff0a002388 */ /* 0x0003e80000000800 */
[----:B------:R1:W-:Y:S04]  /*0590*/  @P2 STS [R10+0x400], RZ ;  /* 0x000400ff0a002388 */ /* 0x0003e80000000800 */
[----:B------:R1:W-:Y:S04]  /*05a0*/  @P2 STS [R10+0x800], RZ ;  /* 0x000800ff0a002388 */ /* 0x0003e80000000800 */
[----:B------:R1:W-:Y:S01]  /*05b0*/  @P2 STS [R10+0xc00], RZ ;  /* 0x000c00ff0a002388 */ /* 0x0003e20000000800 */
[----:B------:R-:W-:Y:S05]  /*05c0*/  @!P3 BRA `(.L_x_135) ;  /* 0x00000000001cb947 */ /* 0x000fea0003800000 */
[----:B------:R-:W-:Y:S01]  /*05d0*/  IMAD R9, R9, 0x400, R14 ;  /* 0x0000040009097824 */ /* 0x000fe200078e020e */
[----:B------:R-:W-:-:S04]  /*05e0*/  ISETP.NE.AND P2, PT, R7, 0x1, PT ;  /* 0x000000010700780c */ /* 0x000fc80003f45270 */
[----:B------:R2:W-:Y:S09]  /*05f0*/  STS [R9], RZ ;  /* 0x000000ff09007388 */ /* 0x0005f20000000800 */
[----:B--2---:R-:W-:Y:S05]  /*0600*/  @!P2 BRA `(.L_x_135) ;  /* 0x00000000000ca947 */ /* 0x004fea0003800000 */
[----:B------:R-:W-:Y:S01]  /*0610*/  ISETP.NE.AND P2, PT, R7, 0x2, PT ;  /* 0x000000020700780c */ /* 0x000fe20003f45270 */
[----:B------:R2:W-:-:S12]  /*0620*/  STS [R9+0x400], RZ ;  /* 0x000400ff09007388 */ /* 0x0005d80000000800 */
[----:B------:R2:W-:Y:S02]  /*0630*/  @P2 STS [R9+0x800], RZ ;  /* 0x000800ff09002388 */ /* 0x0005e40000000800 */
.L_x_135:
[----:B------:R-:W-:-:S13]  /*0640*/  ISETP.GT.U32.AND P2, PT, R0, 0x7f, PT ;  /* 0x0000007f0000780c */ /* 0x000fda0003f44070 */
[----:B------:R-:W-:Y:S05]  /*0650*/  @P2 BRA `(.L_x_132) ;  /* 0x0000000000dc2947 */ /* 0x000fea0003800000 */
[----:B--2---:R-:W-:Y:S01]  /*0660*/  IMAD.MOV.U32 R9, RZ, RZ, RZ ;  /* 0x000000ffff097224 */ /* 0x004fe200078e00ff */
[----:B------:R-:W-:Y:S06]  /*0670*/  @!P0 BRA `(.L_x_137) ;  /* 0x0000000000588947 */ /* 0x000fec0003800000 */
[----:B------:R-:W-:-:S07]  /*0680*/  IMAD.MOV.U32 R9, RZ, RZ, RZ ;  /* 0x000000ffff097224 */ /* 0x000fce00078e00ff */
.L_x_138:
[C---:B012---:R-:W-:Y:S02]  /*0690*/  IMAD R10, R9.reuse, 0x400, R14 ;  /* 0x00000400090a7824 */ /* 0x047fe400078e020e */
[----:B------:R-:W-:-:S03]  /*06a0*/  VIADD R9, R9, 0x10 ;  /* 0x0000001009097836 */ /* 0x000fc60000000000 */
[----:B------:R2:W-:Y:S02]  /*06b0*/  STS [R10+0x200], RZ ;  /* 0x000200ff0a007388 */ /* 0x0005e40000000800 */
[----:B------:R-:W-:Y:S02]  /*06c0*/  ISETP.NE.AND P0, PT, R9, R12, PT ;  /* 0x0000000c0900720c */ /* 0x000fe40003f05270 */
[----:B------:R2:W-:Y:S04]  /*06d0*/  STS [R10+0x600], RZ ;  /* 0x000600ff0a007388 */ /* 0x0005e80000000800 */
        /* <DEDUP_REMOVED lines=13> */
[----:B------:R2:W-:Y:S01]  /*07b0*/  STS [R10+0x3e00], RZ ;  /* 0x003e00ff0a007388 */ /* 0x0005e20000000800 */
[----:B------:R-:W-:Y:S05]  /*07c0*/  @P0 BRA `(.L_x_138) ;  /* 0xfffffffc00b00947 */ /* 0x000fea000383ffff */
[----:B------:R-:W-:-:S07]  /*07d0*/  IMAD.MOV.U32 R9, RZ, RZ, R12 ;  /* 0x000000ffff097224 */ /* 0x000fce00078e000c */
.L_x_137:
[----:B------:R-:W-:Y:S05]  /*07e0*/  @!P1 BRA `(.L_x_132) ;  /* 0x0000000000789947 */ /* 0x000fea0003800000 */
[----:B------:R-:W-:Y:S02]  /*07f0*/  ISETP.GE.U32.AND P0, PT, R11, 0x7, PT ;  /* 0x000000070b00780c */ /* 0x000fe40003f06070 */
[----:B------:R-:W-:-:S11]  /*0800*/  ISETP.NE.AND P1, PT, R6, RZ, PT ;  /* 0x000000ff0600720c */ /* 0x000fd60003f25270 */
[----:B------:R-:W-:Y:S05]  /*0810*/  @!P0 BRA `(.L_x_139) ;  /* 0x0000000000288947 */ /* 0x000fea0003800000 */
[C---:B012---:R-:W-:Y:S02]  /*0820*/  IMAD R10, R9.reuse, 0x400, R14 ;  /* 0x00000400090a7824 */ /* 0x047fe400078e020e */
[----:B------:R-:W-:-:S03]  /*0830*/  VIADD R9, R9, 0x8 ;  /* 0x0000000809097836 */ /* 0x000fc60000000000 */
[----:B------:R3:W-:Y:S04]  /*0840*/  STS [R10+0x200], RZ ;  /* 0x000200ff0a007388 */ /* 0x0007e80000000800 */
[----:B------:R3:W-:Y:S04]  /*0850*/  STS [R10+0x600], RZ ;  /* 0x000600ff0a007388 */ /* 0x0007e80000000800 */
[----:B------:R3:W-:Y:S04]  /*0860*/  STS [R10+0xa00], RZ ;  /* 0x000a00ff0a007388 */ /* 0x0007e80000000800 */
[----:B------:R3:W-:Y:S04]  /*0870*/  STS [R10+0xe00], RZ ;  /* 0x000e00ff0a007388 */ /* 0x0007e80000000800 */
[----:B------:R3:W-:Y:S04]  /*0880*/  STS [R10+0x1200], RZ ;  /* 0x001200ff0a007388 */ /* 0x0007e80000000800 */
[----:B------:R3:W-:Y:S04]  /*0890*/  STS [R10+0x1600], RZ ;  /* 0x001600ff0a007388 */ /* 0x0007e80000000800 */
[----:B------:R3:W-:Y:S04]  /*08a0*/  STS [R10+0x1a00], RZ ;  /* 0x001a00ff0a007388 */ /* 0x0007e80000000800 */
[----:B------:R3:W-:Y:S02]  /*08b0*/  STS [R10+0x1e00], RZ ;  /* 0x001e00ff0a007388 */ /* 0x0007e40000000800 */
.L_x_139:
[----:B------:R-:W-:Y:S05]  /*08c0*/  @!P1 BRA `(.L_x_132) ;  /* 0x0000000000409947 */ /* 0x000fea0003800000 */
[----:B------:R-:W-:Y:S02]  /*08d0*/  ISETP.GE.U32.AND P0, PT, R13, 0x3, PT ;  /* 0x000000030d00780c */ /* 0x000fe40003f06070 */
[----:B------:R-:W-:-:S11]  /*08e0*/  ISETP.NE.AND P1, PT, R7, RZ, PT ;  /* 0x000000ff0700720c */ /* 0x000fd60003f25270 */
[C---:B0123--:R-:W-:Y:S02]  /*08f0*/  @P0 IMAD R10, R9.reuse, 0x400, R14 ;  /* 0x00000400090a0824 */ /* 0x04ffe400078e020e */
[----:B------:R-:W-:-:S03]  /*0900*/  @P0 VIADD R9, R9, 0x4 ;  /* 0x0000000409090836 */ /* 0x000fc60000000000 */
[----:B------:R4:W-:Y:S04]  /*0910*/  @P0 STS [R10+0x200], RZ ;  /* 0x000200ff0a000388 */ /* 0x0009e80000000800 */
[----:B------:R4:W-:Y:S04]  /*0920*/  @P0 STS [R10+0x600], RZ ;  /* 0x000600ff0a000388 */ /* 0x0009e80000000800 */
[----:B------:R4:W-:Y:S04]  /*0930*/  @P0 STS [R10+0xa00], RZ ;  /* 0x000a00ff0a000388 */ /* 0x0009e80000000800 */
[----:B------:R4:W-:Y:S01]  /*0940*/  @P0 STS [R10+0xe00], RZ ;  /* 0x000e00ff0a000388 */ /* 0x0009e20000000800 */
[----:B------:R-:W-:Y:S05]  /*0950*/  @!P1 BRA `(.L_x_132) ;  /* 0x00000000001c9947 */ /* 0x000fea0003800000 */
[----:B------:R-:W-:Y:S01]  /*0960*/  IMAD R9, R9, 0x400, R14 ;  /* 0x0000040009097824 */ /* 0x000fe200078e020e */
[----:B------:R-:W-:-:S04]  /*0970*/  ISETP.NE.AND P0, PT, R7, 0x1, PT ;  /* 0x000000010700780c */ /* 0x000fc80003f05270 */
[----:B------:R0:W-:Y:S09]  /*0980*/  STS [R9+0x200], RZ ;  /* 0x000200ff09007388 */ /* 0x0001f20000000800 */
[----:B0-----:R-:W-:Y:S05]  /*0990*/  @!P0 BRA `(.L_x_132) ;  /* 0x00000000000c8947 */ /* 0x001fea0003800000 */
[----:B------:R-:W-:Y:S01]  /*09a0*/  ISETP.NE.AND P0, PT, R7, 0x2, PT ;  /* 0x000000020700780c */ /* 0x000fe20003f05270 */
[----:B------:R0:W-:-:S12]  /*09b0*/  STS [R9+0x600], RZ ;  /* 0x000600ff09007388 */ /* 0x0001d80000000800 */
[----:B------:R0:W-:Y:S02]  /*09c0*/  @P0 STS [R9+0xa00], RZ ;  /* 0x000a00ff09000388 */ /* 0x0001e40000000800 */
.L_x_132:
[----:B------:R-:W-:Y:S05]  /*09d0*/  BSYNC.RECONVERGENT B0 ;  /* 0x0000000000007941 */ /* 0x000fea0003800200 */
.L_x_131:
[----:B------:R-:W-:Y:S06]  /*09e0*/  BAR.SYNC.DEFER_BLOCKING 0x0 ;  /* 0x0000000000007b1d */ /* 0x000fec0000010000 */
[----:B------:R-:W5:Y:S02]  /*09f0*/  LDCU UR5, c[0x0][0x390] ;  /* 0x00007200ff0577ac */ /* 0x000f640008000800 */
[----:B-----5:R-:W-:-:S04]  /*0a00*/  UIMAD UR5, UR4, -0x40000000, UR5 ;  /* 0xc0000000040578a4 */ /* 0x020fc8000f8e0205 */
[----:B------:R-:W-:-:S04]  /*0a10*/  UISETP.LT.U32.AND UP0, UPT, UR5, 0x40000000, UPT ;  /* 0x400000000500788c */ /* 0x000fc8000bf01070 */
[----:B------:R-:W-:-:S04]  /*0a20*/  USEL UR8, UR5, 0x40000000, UP0 ;  /* 0x4000000005087887 */ /* 0x000fc80008000000 */
[----:B------:R-:W-:Y:S01]  /*0a30*/  UISETP.GE.U32.AND UP0, UPT, UR6, UR8, UPT ;  /* 0x000000080600728c */ /* 0x000fe2000bf06070 */
[----:B------:R-:W-:Y:S08]  /*0a40*/  BAR.SYNC.DEFER_BLOCKING 0x0 ;  /* 0x0000000000007b1d */ /* 0x000ff00000010000 */
[----:B------:R-:W-:Y:S05]  /*0a50*/  BRA.U UP0, `(.L_x_140) ;  /* 0x0000000900f87547 */ /* 0x000fea000b800000 */
[----:B------:R-:W-:-:S05]  /*0a60*/  UMOV UR7, UR6 ;  /* 0x0000000600077c82 */ /* 0x000fca0008000000 */
.L_x_145:
[----:B-----5:R-:W5:Y:S01]  /*0a70*/  LDCU UR5, c[0x0][0x390] ;  /* 0x00007200ff0577ac */ /* 0x020f620008000800 */
[----:B------:R-:W-:Y:S02]  /*0a80*/  ULEA UR9, UR4, UR7, 0x1e ;  /* 0x0000000704097291 */ /* 0x000fe4000f8ef0ff */
[----:B------:R-:W-:-:S04]  /*0a90*/  ULEA UR7, UR14, UR7, 0xb ;  /* 0x000000070e077291 */ /* 0x000fc8000f8e58ff */
[----:B------:R-:W-:Y:S02]  /*0aa0*/  UISETP.GE.U32.AND UP1, UPT, UR7, UR8, UPT ;  /* 0x000000080700728c */ /* 0x000fe4000bf26070 */
[----:B-----5:R-:W-:-:S04]  /*0ab0*/  UIADD3 UR5, UPT, UPT, -UR9, UR5, URZ ;  /* 0x0000000509057290 */ /* 0x020fc8000fffe1ff */
[----:B------:R-:W-:-:S09]  /*0ac0*/  UISETP.GE.U32.AND UP0, UPT, UR5, 0x800, UPT ;  /* 0x000008000500788c */ /* 0x000fd2000bf06070 */
[----:B0-----:R-:W-:Y:S05]  /*0ad0*/  BRA.U !UP0, `(.L_x_141) ;  /* 0x0000000108507547 */ /* 0x001fea000b800000 */
[----:B01234-:R-:W0:Y:S01]  /*0ae0*/  LDC.64 R10, c[0x0][0x388] ;  /* 0x0000e200ff0a7b82 */ /* 0x01fe220000000a00 */
[----:B------:R-:W-:-:S04]  /*0af0*/  VIADD R9, R0, UR9 ;  /* 0x0000000900097c36 */ /* 0x000fc80008000000 */
[----:B0-----:R-:W-:-:S05]  /*0b00*/  IMAD.WIDE.U32 R10, R9, 0x4, R10 ;  /* 0x00000004090a7825 */ /* 0x001fca00078e000a */
        /* <DEDUP_REMOVED lines=15> */
[----:B------:R0:W5:Y:S01]  /*0c00*/  LDG.E R26, desc[UR12][R10.64+0x1e00] ;  /* 0x001e000c0a1a7981 */ /* 0x000162000c1e1900 */
[----:B------:R-:W-:Y:S05]  /*0c10*/  BRA `(.L_x_142) ;  /* 0x0000000000fc7947 */ /* 0x000fea0003800000 */
.L_x_141:
[----:B01234-:R-:W0:Y:S01]  /*0c20*/  LDC.64 R10, c[0x0][0x388] ;  /* 0x0000e200ff0a7b82 */ /* 0x01fe220000000a00 */
[C---:B------:R-:W-:Y:S01]  /*0c30*/  ISETP.GE.AND P1, PT, R0.reuse, UR5, PT ;  /* 0x0000000500007c0c */ /* 0x040fe2000bf26270 */
[C---:B------:R-:W-:Y:S02]  /*0c40*/  VIADD R12, R0.reuse, 0x80 ;  /* 0x00000080000c7836 */ /* 0x040fe40000000000 */
[C---:B------:R-:W-:Y:S02]  /*0c50*/  VIADD R14, R0.reuse, 0x100 ;  /* 0x00000100000e7836 */ /* 0x040fe40000000000 */
[----:B------:R-:W-:Y:S01]  /*0c60*/  VIADD R13, R0, 0x180 ;  /* 0x00000180000d7836 */ /* 0x000fe20000000000 */
[----:B------:R-:W-:Y:S01]  /*0c70*/  ISETP.GE.AND P2, PT, R12, UR5, PT ;  /* 0x000000050c007c0c */ /* 0x000fe2000bf46270 */
[----:B------:R-:W-:Y:S01]  /*0c80*/  VIADD R9, R0, UR9 ;  /* 0x0000000900097c36 */ /* 0x000fe20008000000 */
[----:B------:R-:W-:Y:S01]  /*0c90*/  ISETP.GE.AND P3, PT, R14, UR5, PT ;  /* 0x000000050e007c0c */ /* 0x000fe2000bf66270 */
[----:B------:R-:W-:Y:S01]  /*0ca0*/  IMAD.MOV.U32 R22, RZ, RZ, 0x7fffffff ;  /* 0x7fffffffff167424 */ /* 0x000fe200078e00ff */
[----:B------:R-:W-:Y:S01]  /*0cb0*/  ISETP.GE.AND P4, PT, R13, UR5, PT ;  /* 0x000000050d007c0c */ /* 0x000fe2000bf86270 */
[----:B------:R-:W-:-:S02]  /*0cc0*/  VIADD R12, R0, 0x200 ;  /* 0x00000200000c7836 */ /* 0x000fc40000000000 */
[----:B------:R-:W-:Y:S02]  /*0cd0*/  VIADD R13, R0, 0x280 ;  /* 0x00000280000d7836 */ /* 0x000fe40000000000 */
[----:B------:R-:W-:Y:S01]  /*0ce0*/  IMAD.MOV.U32 R21, RZ, RZ, 0x7fffffff ;  /* 0x7fffffffff157424 */ /* 0x000fe200078e00ff */
[----:B------:R-:W-:Y:S01]  /*0cf0*/  ISETP.GE.AND P5, PT, R12, UR5, PT ;  /* 0x000000050c007c0c */ /* 0x000fe2000bfa6270 */
[----:B------:R-:W-:Y:S01]  /*0d00*/  IMAD.MOV.U32 R20, RZ, RZ, 0x7fffffff ;  /* 0x7fffffffff147424 */ /* 0x000fe200078e00ff */
[----:B------:R-:W-:Y:S01]  /*0d10*/  ISETP.GE.AND P0, PT, R13, UR5, PT ;  /* 0x000000050d007c0c */ /* 0x000fe2000bf06270 */
[----:B------:R-:W-:Y:S02]  /*0d20*/  IMAD.MOV.U32 R19, RZ, RZ, 0x7fffffff ;  /* 0x7fffffffff137424 */ /* 0x000fe400078e00ff */
[----:B0-----:R-:W-:-:S04]  /*0d30*/  IMAD.WIDE.U32 R10, R9, 0x4, R10 ;  /* 0x00000004090a7825 */ /* 0x001fc800078e000a */
[C---:B------:R-:W-:Y:S01]  /*0d40*/  VIADD R9, R0.reuse, 0x380 ;  /* 0x0000038000097836 */ /* 0x040fe20000000000 */
[----:B------:R1:W5:Y:S01]  /*0d50*/  @!P1 LDG.E R22, desc[UR12][R10.64] ;  /* 0x0000000c0a169981 */ /* 0x000362000c1e1900 */
[----:B------:R-:W-:-:S03]  /*0d60*/  VIADD R12, R0, 0x480 ;  /* 0x00000480000c7836 */ /* 0x000fc60000000000 */
[----:B------:R-:W-:Y:S01]  /*0d70*/  ISETP.GE.AND P1, PT, R9, UR5, PT ;  /* 0x0000000509007c0c */ /* 0x000fe2000bf26270 */
[----:B------:R1:W5:Y:S01]  /*0d80*/  @!P2 LDG.E R21, desc[UR12][R10.64+0x200] ;  /* 0x0002000c0a15a981 */ /* 0x000362000c1e1900 */
[----:B------:R-:W-:Y:S01]  /*0d90*/  LOP3.LUT R9, R0, 0x400, RZ, 0xfc, !PT ;  /* 0x0000040000097812 */ /* 0x000fe200078efcff */
[----:B------:R-:W-:Y:S01]  /*0da0*/  IMAD.MOV.U32 R18, RZ, RZ, 0x7fffffff ;  /* 0x7fffffffff127424 */ /* 0x000fe200078e00ff */
[----:B------:R-:W-:Y:S01]  /*0db0*/  ISETP.GE.AND P2, PT, R2, UR5, PT ;  /* 0x0000000502007c0c */ /* 0x000fe2000bf46270 */
[----:B------:R1:W5:Y:S01]  /*0dc0*/  @!P3 LDG.E R20, desc[UR12][R10.64+0x400] ;  /* 0x0004000c0a14b981 */ /* 0x000362000c1e1900 */
[----:B------:R-:W-:Y:S01]  /*0dd0*/  ISETP.GE.AND P3, PT, R9, UR5, PT ;  /* 0x0000000509007c0c */ /* 0x000fe2000bf66270 */
[----:B------:R-:W-:Y:S02]  /*0de0*/  IMAD.MOV.U32 R17, RZ, RZ, 0x7fffffff ;  /* 0x7fffffffff117424 */ /* 0x000fe400078e00ff */
[----:B------:R1:W5:Y:S01]  /*0df0*/  @!P4 LDG.E R19, desc[UR12][R10.64+0x600] ;  /* 0x0006000c0a13c981 */ /* 0x000362000c1e1900 */
[----:B------:R-:W-:Y:S01]  /*0e00*/  ISETP.GE.AND P4, PT, R12, UR5, PT ;  /* 0x000000050c007c0c */ /* 0x000fe2000bf86270 */
[----:B------:R-:W-:-:S02]  /*0e10*/  VIADD R9, R0, 0x580 ;  /* 0x0000058000097836 */ /* 0x000fc40000000000 */
[----:B------:R-:W-:Y:S01]  /*0e20*/  VIADD R12, R0, 0x600 ;  /* 0x00000600000c7836 */ /* 0x000fe20000000000 */
[----:B------:R1:W5:Y:S01]  /*0e30*/  @!P5 LDG.E R18, desc[UR12][R10.64+0x800] ;  /* 0x0008000c0a12d981 */ /* 0x000362000c1e1900 */
[----:B------:R-:W-:Y:S01]  /*0e40*/  IMAD.MOV.U32 R16, RZ, RZ, 0x7fffffff ;  /* 0x7fffffffff107424 */ /* 0x000fe200078e00ff */
[----:B------:R-:W-:Y:S01]  /*0e50*/  ISETP.GE.AND P5, PT, R9, UR5, PT ;  /* 0x0000000509007c0c */ /* 0x000fe2000bfa6270 */
[----:B------:R-:W-:Y:S01]  /*0e60*/  IMAD.MOV.U32 R15, RZ, RZ, 0x7fffffff ;  /* 0x7fffffffff0f7424 */ /* 0x000fe200078e00ff */
[----:B------:R1:W5:Y:S01]  /*0e70*/  @!P0 LDG.E R17, desc[UR12][R10.64+0xa00] ;  /* 0x000a000c0a118981 */ /* 0x000362000c1e1900 */
[----:B------:R-:W-:Y:S01]  /*0e80*/  IMAD.MOV.U32 R14, RZ, RZ, 0x7fffffff ;  /* 0x7fffffffff0e7424 */ /* 0x000fe200078e00ff */
[----:B------:R-:W-:Y:S01]  /*0e90*/  ISETP.GE.AND P0, PT, R12, UR5, PT ;  /* 0x000000050c007c0c */ /* 0x000fe2000bf06270 */
[----:B------:R-:W-:Y:S01]  /*0ea0*/  IMAD.MOV.U32 R13, RZ, RZ, 0x7fffffff ;  /* 0x7fffffffff0d7424 */ /* 0x000fe200078e00ff */
[----:B------:R1:W5:Y:S01]  /*0eb0*/  @!P2 LDG.E R16, desc[UR12][R10.64+0xc00] ;  /* 0x000c000c0a10a981 */ /* 0x000362000c1e1900 */
[----:B------:R-:W-:-:S02]  /*0ec0*/  VIADD R9, R0, 0x680 ;  /* 0x0000068000097836 */ /* 0x000fc40000000000 */
[----:B------:R-:W-:Y:S01]  /*0ed0*/  VIADD R12, R0, 0x700 ;  /* 0x00000700000c7836 */ /* 0x000fe20000000000 */
[----:B------:R1:W5:Y:S01]  /*0ee0*/  @!P1 LDG.E R15, desc[UR12][R10.64+0xe00] ;  /* 0x000e000c0a0f9981 */ /* 0x000362000c1e1900 */
[----:B------:R-:W-:Y:S02]  /*0ef0*/  ISETP.GE.AND P2, PT, R3, UR5, PT ;  /* 0x0000000503007c0c */ /* 0x000fe4000bf46270 */
[----:B------:R-:W-:Y:S01]  /*0f00*/  ISETP.GE.AND P1, PT, R9, UR5, PT ;  /* 0x0000000509007c0c */ /* 0x000fe2000bf26270 */
[----:B------:R1:W5:Y:S01]  /*0f10*/  @!P3 LDG.E R14, desc[UR12][R10.64+0x1000] ;  /* 0x0010000c0a0eb981 */ /* 0x000362000c1e1900 */
[----:B------:R-:W-:-:S03]  /*0f20*/  ISETP.GE.AND P3, PT, R12, UR5, PT ;  /* 0x000000050c007c0c */ /* 0x000fc6000bf66270 */
[----:B------:R1:W5:Y:S01]  /*0f30*/  @!P4 LDG.E R13, desc[UR12][R10.64+0x1200] ;  /* 0x0012000c0a0dc981 */ /* 0x000362000c1e1900 */
[----:B------:R-:W-:Y:S01]  /*0f40*/  ISETP.GE.AND P4, PT, R4, UR5, PT ;  /* 0x0000000504007c0c */ /* 0x000fe2000bf86270 */
[----:B------:R-:W-:Y:S02]  /*0f50*/  IMAD.MOV.U32 R12, RZ, RZ, 0x7fffffff ;  /* 0x7fffffffff0c7424 */ /* 0x000fe400078e00ff */
[----:B------:R-:W-:Y:S02]  /*0f60*/  IMAD.MOV.U32 R9, RZ, RZ, 0x7fffffff ;  /* 0x7fffffffff097424 */ /* 0x000fe400078e00ff */
[----:B------:R-:W-:Y:S02]  /*0f70*/  IMAD.MOV.U32 R23, RZ, RZ, 0x7fffffff ;  /* 0x7fffffffff177424 */ /* 0x000fe400078e00ff */
[----:B------:R-:W-:Y:S01]  /*0f80*/  IMAD.MOV.U32 R25, RZ, RZ, 0x7fffffff ;  /* 0x7fffffffff197424 */ /* 0x000fe200078e00ff */
[----:B------:R1:W5:Y:S01]  /*0f90*/  @!P2 LDG.E R12, desc[UR12][R10.64+0x1400] ;  /* 0x0014000c0a0ca981 */ /* 0x000362000c1e1900 */
[----:B------:R-:W-:-:S02]  /*0fa0*/  IMAD.MOV.U32 R24, RZ, RZ, 0x7fffffff ;  /* 0x7fffffffff187424 */ /* 0x000fc400078e00ff */
[----:B------:R-:W-:Y:S01]  /*0fb0*/  IMAD.MOV.U32 R26, RZ, RZ, 0x7fffffff ;  /* 0x7fffffffff1a7424 */ /* 0x000fe200078e00ff */
[----:B------:R1:W5:Y:S04]  /*0fc0*/  @!P5 LDG.E R9, desc[UR12][R10.64+0x1600] ;  /* 0x0016000c0a09d981 */ /* 0x000368000c1e1900 */
[----:B------:R1:W5:Y:S04]  /*0fd0*/  @!P0 LDG.E R23, desc[UR12][R10.64+0x1800] ;  /* 0x0018000c0a178981 */ /* 0x000368000c1e1900 */
[----:B------:R1:W5:Y:S04]  /*0fe0*/  @!P1 LDG.E R25, desc[UR12][R10.64+0x1a00] ;  /* 0x001a000c0a199981 */ /* 0x000368000c1e1900 */
[----:B------:R1:W5:Y:S04]  /*0ff0*/  @!P3 LDG.E R24, desc[UR12][R10.64+0x1c00] ;  /* 0x001c000c0a18b981 */ /* 0x000368000c1e1900 */
[----:B------:R1:W5:Y:S02]  /*1000*/  @!P4 LDG.E R26, desc[UR12][R10.64+0x1e00] ;  /* 0x001e000c0a1ac981 */ /* 0x000364000c1e1900 */
.L_x_142:
[----:B01----:R-:W0:Y:S01]  /*1010*/  LDC R10, c[0x0][0x398] ;  /* 0x0000e600ff0a7b82 */ /* 0x003e220000000800 */
[----:B------:R-:W0:Y:S02]  /*1020*/  LDCU UR5, c[0x0][0x394] ;  /* 0x00007280ff0577ac */ /* 0x000e240008000800 */
[----:B0-----:R-:W-:-:S13]  /*1030*/  ISETP.GT.AND P0, PT, R10, UR5, PT ;  /* 0x000000050a007c0c */ /* 0x001fda000bf04270 */
[----:B------:R-:W-:Y:S05]  /*1040*/  @!P0 BRA `(.L_x_143) ;  /* 0x0000000400788947 */ /* 0x000fea0003800000 */
[----:B------:R-:W0:Y:S01]  /*1050*/  S2UR UR9, SR_CgaCtaId ;  /* 0x00000000000979c3 */ /* 0x000e220000008800 */
[----:B-----5:R-:W-:Y:S01]  /*1060*/  LOP3.LUT R11, R26, 0x80000000, RZ, 0x3c, !PT ;  /* 0x800000001a0b7812 */ /* 0x020fe200078e3cff */
[----:B------:R-:W-:Y:S01]  /*1070*/  UMOV UR5, 0x400 ;  /* 0x0000040000057882 */ /* 0x000fe20000000000 */
[----:B------:R-:W-:Y:S01]  /*1080*/  LOP3.LUT R24, R24, 0x80000000, RZ, 0x3c, !PT ;  /* 0x8000000018187812 */ /* 0x000fe200078e3cff */
[----:B------:R-:W1:Y:S01]  /*1090*/  LDCU UR10, c[0x0][0x394] ;  /* 0x00007280ff0a77ac */ /* 0x000e620008000800 */
[----:B------:R-:W-:Y:S02]  /*10a0*/  LOP3.LUT R25, R25, 0x80000000, RZ, 0x3c, !PT ;  /* 0x8000000019197812 */ /* 0x000fe400078e3cff */
[----:B------:R-:W-:Y:S02]  /*10b0*/  LOP3.LUT R23, R23, 0x80000000, RZ, 0x3c, !PT ;  /* 0x8000000017177812 */ /* 0x000fe400078e3cff */
[----:B------:R-:W-:Y:S02]  /*10c0*/  LOP3.LUT R9, R9, 0x80000000, RZ, 0x3c, !PT ;  /* 0x8000000009097812 */ /* 0x000fe400078e3cff */
[----:B------:R-:W-:-:S02]  /*10d0*/  LOP3.LUT R12, R12, 0x80000000, RZ, 0x3c, !PT ;  /* 0x800000000c0c7812 */ /* 0x000fc400078e3cff */
[----:B------:R-:W-:Y:S02]  /*10e0*/  LOP3.LUT R13, R13, 0x80000000, RZ, 0x3c, !PT ;  /* 0x800000000d0d7812 */ /* 0x000fe400078e3cff */
[----:B------:R-:W-:Y:S02]  /*10f0*/  LOP3.LUT R14, R14, 0x80000000, RZ, 0x3c, !PT ;  /* 0x800000000e0e7812 */ /* 0x000fe400078e3cff */
[----:B------:R-:W-:Y:S02]  /*1100*/  LOP3.LUT R15, R15, 0x80000000, RZ, 0x3c, !PT ;  /* 0x800000000f0f7812 */ /* 0x000fe400078e3cff */
[----:B------:R-:W-:Y:S02]  /*1110*/  LOP3.LUT R16, R16, 0x80000000, RZ, 0x3c, !PT ;  /* 0x8000000010107812 */ /* 0x000fe400078e3cff */
[----:B------:R-:W-:Y:S02]  /*1120*/  LOP3.LUT R17, R17, 0x80000000, RZ, 0x3c, !PT ;  /* 0x8000000011117812 */ /* 0x000fe400078e3cff */
[----:B------:R-:W-:Y:S01]  /*1130*/  LOP3.LUT R18, R18, 0x80000000, RZ, 0x3c, !PT ;  /* 0x8000000012127812 */ /* 0x000fe200078e3cff */
[----:B0-----:R-:W-:Y:S01]  /*1140*/  ULEA UR9, UR9, UR5, 0x18 ;  /* 0x0000000509097291 */ /* 0x001fe2000f8ec0ff */
[----:B------:R-:W-:-:S02]  /*1150*/  LOP3.LUT R19, R19, 0x80000000, RZ, 0x3c, !PT ;  /* 0x8000000013137812 */ /* 0x000fc400078e3cff */
[----:B------:R-:W-:Y:S01]  /*1160*/  LOP3.LUT R20, R20, 0x80000000, RZ, 0x3c, !PT ;  /* 0x8000000014147812 */ /* 0x000fe200078e3cff */
[----:B------:R-:W-:Y:S01]  /*1170*/  UMOV UR5, URZ ;  /* 0x000000ff00057c82 */ /* 0x000fe20008000000 */
[----:B------:R-:W-:Y:S02]  /*1180*/  LOP3.LUT R21, R21, 0x80000000, RZ, 0x3c, !PT ;  /* 0x8000000015157812 */ /* 0x000fe400078e3cff */
[----:B-1----:R-:W-:-:S07]  /*1190*/  LOP3.LUT R22, R22, 0x80000000, RZ, 0x3c, !PT ;  /* 0x8000000016167812 */ /* 0x002fce00078e3cff */
.L_x_144:
[----:B------:R-:W-:Y:S01]  /*11a0*/  IMAD R27, RZ, RZ, -UR10 ;  /* 0x8000000aff1b7e24 */ /* 0x000fe2000f8e02ff */
[----:B------:R-:W-:Y:S01]  /*11b0*/  ULEA UR11, UR5, UR9, 0xa ;  /* 0x00000009050b7291 */ /* 0x000fe2000f8e50ff */
[----:B0-----:R-:W-:Y:S01]  /*11c0*/  SHF.R.U32.HI R29, RZ, UR10, R21 ;  /* 0x0000000aff1d7c19 */ /* 0x001fe20008011615 */
[----:B------:R-:W-:Y:S01]  /*11d0*/  UIADD3 UR5, UPT, UPT, UR5, 0x1, URZ ;  /* 0x0000000105057890 */ /* 0x000fe2000fffe0ff */
[----:B------:R-:W-:Y:S02]  /*11e0*/  SHF.R.U32.HI R28, RZ, UR10, R20 ;  /* 0x0000000aff1c7c19 */ /* 0x000fe40008011614 */
[----:B------:R-:W-:Y:S01]  /*11f0*/  VIADDMNMX R26, R27, R10, 0x8, PT ;  /* 0x000000081b1a7446 */ /* 0x000fe2000380010a */
[----:B------:R-:W-:-:S05]  /*1200*/  IMAD.MOV.U32 R27, RZ, RZ, -0x1 ;  /* 0xffffffffff1b7424 */ /* 0x000fca00078e00ff */
[----:B------:R-:W-:Y:S02]  /*1210*/  SHF.L.U32 R26, R27, R26, RZ ;  /* 0x0000001a1b1a7219 */ /* 0x000fe400000006ff */
[----:B------:R-:W-:Y:S02]  /*1220*/  SHF.R.U32.HI R27, RZ, UR10, R22 ;  /* 0x0000000aff1b7c19 */ /* 0x000fe40008011616 */
[-C--:B------:R-:W-:Y:S02]  /*1230*/  LOP3.LUT R29, R29, R26.reuse, RZ, 0x30, !PT ;  /* 0x0000001a1d1d7212 */ /* 0x080fe400078e30ff */
[-C--:B------:R-:W-:Y:S02]  /*1240*/  LOP3.LUT R27, R27, R26.reuse, RZ, 0x30, !PT ;  /* 0x0000001a1b1b7212 */ /* 0x080fe400078e30ff */
[----:B------:R-:W-:Y:S02]  /*1250*/  LOP3.LUT R28, R28, R26, RZ, 0x30, !PT ;  /* 0x0000001a1c1c7212 */ /* 0x000fe400078e30ff */
[----:B------:R-:W-:-:S02]  /*1260*/  LEA R27, R27, UR11, 0x2 ;  /* 0x0000000b1b1b7c11 */ /* 0x000fc4000f8e10ff */
[----:B------:R-:W-:Y:S02]  /*1270*/  LEA R29, R29, UR11, 0x2 ;  /* 0x0000000b1d1d7c11 */ /* 0x000fe4000f8e10ff */
[----:B------:R-:W-:Y:S01]  /*1280*/  LEA R28, R28, UR11, 0x2 ;  /* 0x0000000b1c1c7c11 */ /* 0x000fe2000f8e10ff */
[----:B------:R0:W-:Y:S04]  /*1290*/  ATOMS.POPC.INC.32 RZ, [R27+URZ] ;  /* 0x000000001bff7f8c */ /* 0x0001e8000d8000ff */
[----:B------:R-:W-:Y:S01]  /*12a0*/  ATOMS.POPC.INC.32 RZ, [R29+URZ] ;  /* 0x000000001dff7f8c */ /* 0x000fe2000d8000ff */
[----:B0-----:R-:W-:-:S03]  /*12b0*/  SHF.R.U32.HI R27, RZ, UR10, R19 ;  /* 0x0000000aff1b7c19 */ /* 0x001fc60008011613 */
[----:B------:R-:W-:Y:S01]  /*12c0*/  ATOMS.POPC.INC.32 RZ, [R28+URZ] ;  /* 0x000000001cff7f8c */ /* 0x000fe2000d8000ff */
[----:B------:R-:W-:-:S04]  /*12d0*/  LOP3.LUT R27, R27, R26, RZ, 0x30, !PT ;  /* 0x0000001a1b1b7212 */ /* 0x000fc800078e30ff */
[----:B------:R-:W-:-:S05]  /*12e0*/  LEA R27, R27, UR11, 0x2 ;  /* 0x0000000b1b1b7c11 */ /* 0x000fca000f8e10ff */
[----:B------:R0:W-:Y:S02]  /*12f0*/  ATOMS.POPC.INC.32 RZ, [R27+URZ] ;  /* 0x000000001bff7f8c */ /* 0x0001e4000d8000ff */
[----:B0-----:R-:W-:-:S04]  /*1300*/  SHF.R.U32.HI R27, RZ, UR10, R18 ;  /* 0x0000000aff1b7c19 */ /* 0x001fc80008011612 */
[----:B------:R-:W-:-:S04]  /*1310*/  LOP3.LUT R27, R27, R26, RZ, 0x30, !PT ;  /* 0x0000001a1b1b7212 */ /* 0x000fc800078e30ff */
[----:B------:R-:W-:Y:S02]  /*1320*/  LEA R29, R27, UR11, 0x2 ;  /* 0x0000000b1b1d7c11 */ /* 0x000fe4000f8e10ff */
[----:B------:R-:W-:-:S03]  /*1330*/  SHF.R.U32.HI R27, RZ, UR10, R17 ;  /* 0x0000000aff1b7c19 */ /* 0x000fc60008011611 */
[----:B------:R-:W-:Y:S01]  /*1340*/  ATOMS.POPC.INC.32 RZ, [R29+URZ] ;  /* 0x000000001dff7f8c */ /* 0x000fe2000d8000ff */
[----:B------:R-:W-:-:S04]  /*1350*/  LOP3.LUT R27, R27, R26, RZ, 0x30, !PT ;  /* 0x0000001a1b1b7212 */ /* 0x000fc800078e30ff */
[----:B------:R-:W-:Y:S02]  /*1360*/  LEA R28, R27, UR11, 0x2 ;  /* 0x0000000b1b1c7c11 */ /* 0x000fe4000f8e10ff */
[----:B------:R-:W-:-:S03]  /*1370*/  SHF.R.U32.HI R27, RZ, UR10, R16 ;  /* 0x0000000aff1b7c19 */ /* 0x000fc60008011610 */
        /* <DEDUP_REMOVED lines=32> */
[----:B------:R0:W-:Y:S01]  /*1580*/  ATOMS.POPC.INC.32 RZ, [R29+URZ] ;  /* 0x000000001dff7f8c */ /* 0x0001e2000d8000ff */
[----:B------:R-:W-:-:S04]  /*1590*/  LOP3.LUT R27, R27, R26, RZ, 0x30, !PT ;  /* 0x0000001a1b1b7212 */ /* 0x000fc800078e30ff */
[----:B------:R-:W-:Y:S02]  /*15a0*/  LEA R28, R27, UR11, 0x2 ;  /* 0x0000000b1b1c7c11 */ /* 0x000fe4000f8e10ff */
[----:B------:R-:W-:Y:S01]  /*15b0*/  SHF.R.U32.HI R27, RZ, UR10, R11 ;  /* 0x0000000aff1b7c19 */ /* 0x000fe2000801160b */
[----:B------:R-:W-:Y:S02]  /*15c0*/  UIADD3 UR10, UPT, UPT, UR10, 0x8, URZ ;  /* 0x000000080a0a7890 */ /* 0x000fe4000fffe0ff */
[----:B------:R0:W-:Y:S01]  /*15d0*/  ATOMS.POPC.INC.32 RZ, [R28+URZ] ;  /* 0x000000001cff7f8c */ /* 0x0001e2000d8000ff */
[----:B------:R-:W-:-:S03]  /*15e0*/  LOP3.LUT R26, R27, R26, RZ, 0x30, !PT ;  /* 0x0000001a1b1a7212 */ /* 0x000fc600078e30ff */
[----:B------:R-:W-:Y:S02]  /*15f0*/  ISETP.LE.AND P0, PT, R10, UR10, PT ;  /* 0x0000000a0a007c0c */ /* 0x000fe4000bf03270 */
[----:B------:R-:W-:-:S05]  /*1600*/  LEA R26, R26, UR11, 0x2 ;  /* 0x0000000b1a1a7c11 */ /* 0x000fca000f8e10ff */
[----:B------:R0:W-:Y:S06]  /*1610*/  ATOMS.POPC.INC.32 RZ, [R26+URZ] ;  /* 0x000000001aff7f8c */ /* 0x0001ec000d8000ff */
[----:B------:R-:W-:Y:S05]  /*1620*/  @!P0 BRA `(.L_x_144) ;  /* 0xfffffff800dc8947 */ /* 0x000fea000383ffff */
.L_x_143:
[----:B------:R-:W-:Y:S05]  /*1630*/  BRA.U !UP1, `(.L_x_145) ;  /* 0xfffffff5090c7547 */ /* 0x000fea000b83ffff */
.L_x_140:
[----:B------:R-:W-:Y:S01]  /*1640*/  BAR.SYNC.DEFER_BLOCKING 0x0 ;  /* 0x0000000000007b1d */ /* 0x000fe20000010000 */
[----:B------:R-:W-:-:S05]  /*1650*/  ISETP.NE.AND P0, PT, R8, RZ, PT ;  /* 0x000000ff0800720c */ /* 0x000fca0003f05270 */
[----:B------:R-:W-:Y:S08]  /*1660*/  BSSY.RECONVERGENT B0, `(.L_x_146) ;  /* 0x0000141000007945 */ /* 0x000ff00003800200 */
[----:B------:R-:W-:Y:S05]  /*1670*/  @P0 BRA `(.L_x_147) ;  /* 0x0000001000fc0947 */ /* 0x000fea0003800000 */
[----:B0-2--5:R-:W0:Y:S01]  /*1680*/  LDC R9, c[0x0][0x398] ;  /* 0x0000e600ff097b82 */ /* 0x025e220000000800 */
[----:B------:R-:W-:Y:S01]  /*1690*/  ISETP.GE.U32.AND P0, PT, R5, 0x7, PT ;  /* 0x000000070500780c */ /* 0x000fe20003f06070 */
[----:B------:R-:W-:-:S06]  /*16a0*/  UMOV UR5, 0x400 ;  /* 0x0000040000057882 */ /* 0x000fcc0000000000 */
[----:B-1-34-:R-:W0:Y:S08]  /*16b0*/  LDC R10, c[0x0][0x394] ;  /* 0x0000e500ff0a7b82 */ /* 0x01ae300000000800 */
        /* <DEDUP_REMOVED lines=10> */
[----:B------:R-:W0:Y:S01]  /*1760*/  LDC.64 R14, c[0x0][0x380] ;  /* 0x0000e000ff0e7b82 */ /* 0x000e220000000a00 */
[----:B------:R-:W-:-:S07]  /*1770*/  IMAD.MOV.U32 R9, RZ, RZ, RZ ;  /* 0x000000ffff097224 */ /* 0x000fce00078e00ff */
.L_x_165:
[----:B01234-:R-:W-:Y:S01]  /*1780*/  IMAD R16, R9, 0x400, R10 ;  /* 0x0000040009107824 */ /* 0x01ffe200078e020a */
[----:B------:R-:W-:Y:S04]  /*1790*/  BSSY.RECONVERGENT B1, `(.L_x_149) ;  /* 0x000000e000017945 */ /* 0x000fe80003800200 */
[----:B------:R-:W1:Y:S04]  /*17a0*/  LDS R29, [R16] ;  /* 0x00000000101d7984 */ /* 0x000e680000000800 */
[----:B------:R2:W3:Y:S04]  /*17b0*/  LDS R27, [R16+0x400] ;  /* 0x00040000101b7984 */ /* 0x0004e80000000800 */
[----:B------:R2:W4:Y:S04]  /*17c0*/  LDS R25, [R16+0x800] ;  /* 0x0008000010197984 */ /* 0x0005280000000800 */
[----:B------:R2:W0:Y:S04]  /*17d0*/  LDS R23, [R16+0xc00] ;  /* 0x000c000010177984 */ /* 0x0004280000000800 */
[----:B------:R2:W0:Y:S04]  /*17e0*/  LDS R21, [R16+0x1000] ;  /* 0x0010000010157984 */ /* 0x0004280000000800 */
[----:B------:R2:W0:Y:S04]  /*17f0*/  LDS R19, [R16+0x1400] ;  /* 0x0014000010137984 */ /* 0x0004280000000800 */
[----:B------:R2:W0:Y:S04]  /*1800*/  LDS R13, [R16+0x1800] ;  /* 0x00180000100d7984 */ /* 0x0004280000000800 */
[----:B------:R2:W0:Y:S01]  /*1810*/  LDS R18, [R16+0x1c00] ;  /* 0x001c000010127984 */ /* 0x0004220000000800 */
[----:B-1----:R-:W-:-:S13]  /*1820*/  ISETP.NE.AND P0, PT, R29, RZ, PT ;  /* 0x000000ff1d00720c */ /* 0x002fda0003f05270 */
[----:B--234-:R-:W-:Y:S05]  /*1830*/  @!P0 BRA `(.L_x_150) ;  /* 0x00000000000c8947 */ /* 0x01cfea0003800000 */
[----:B------:R-:W-:-:S04]  /*1840*/  IMAD R17, R9, 0x100, R0 ;  /* 0x0000010009117824 */ /* 0x000fc800078e0200 */
[----:B0-----:R-:W-:-:S05]  /*1850*/  IMAD.WIDE.U32 R16, R17, 0x4, R14 ;  /* 0x0000000411107825 */ /* 0x001fca00078e000e */
[----:B------:R1:W-:Y:S02]  /*1860*/  REDG.E.ADD.STRONG.GPU desc[UR12][R16.64], R29 ;  /* 0x0000001d1000798e */ /* 0x0003e4000c12e10c */
.L_x_150:
[----:B------:R-:W-:Y:S05]  /*1870*/  BSYNC.RECONVERGENT B1 ;  /* 0x0000000000017941 */ /* 0x000fea0003800200 */
.L_x_149:
[----:B------:R-:W-:Y:S01]  /*1880*/  ISETP.NE.AND P6, PT, R27, RZ, PT ;  /* 0x000000ff1b00720c */ /* 0x000fe20003fc5270 */
[----:B------:R-:W-:Y:S01]  /*1890*/  BSSY.RECONVERGENT B1, `(.L_x_151) ;  /* 0x000000c000017945 */ /* 0x000fe20003800200 */
[----:B------:R-:W-:Y:S02]  /*18a0*/  ISETP.NE.AND P0, PT, R25, RZ, PT ;  /* 0x000000ff1900720c */ /* 0x000fe40003f05270 */
[----:B0-----:R-:W-:Y:S02]  /*18b0*/  ISETP.NE.AND P1, PT, R23, RZ, PT ;  /* 0x000000ff1700720c */ /* 0x001fe40003f25270 */
[----:B------:R-:W-:Y:S02]  /*18c0*/  ISETP.NE.AND P2, PT, R21, RZ, PT ;  /* 0x000000ff1500720c */ /* 0x000fe40003f45270 */
[----:B------:R-:W-:Y:S02]  /*18d0*/  ISETP.NE.AND P3, PT, R19, RZ, PT ;  /* 0x000000ff1300720c */ /* 0x000fe40003f65270 */
[----:B------:R-:W-:-:S02]  /*18e0*/  ISETP.NE.AND P4, PT, R13, RZ, PT ;  /* 0x000000ff0d00720c */ /* 0x000fc40003f85270 */
[----:B------:R-:W-:Y:S01]  /*18f0*/  ISETP.NE.AND P5, PT, R18, RZ, PT ;  /* 0x000000ff1200720c */ /* 0x000fe20003fa5270 */
[----:B------:R-:W-:-:S12]  /*1900*/  @!P6 BRA `(.L_x_152) ;  /* 0x000000000010e947 */ /* 0x000fd80003800000 */
[----:B-1----:R-:W-:-:S04]  /*1910*/  IMAD R17, R9, 0x100, R0 ;  /* 0x0000010009117824 */ /* 0x002fc800078e0200 */
[----:B------:R-:W-:-:S04]  /*1920*/  VIADD R17, R17, 0x100 ;  /* 0x0000010011117836 */ /* 0x000fc80000000000 */
[----:B------:R-:W-:-:S05]  /*1930*/  IMAD.WIDE.U32 R16, R17, 0x4, R14 ;  /* 0x0000000411107825 */ /* 0x000fca00078e000e */
[----:B------:R0:W-:Y:S02]  /*1940*/  REDG.E.ADD.STRONG.GPU desc[UR12][R16.64], R27 ;  /* 0x0000001b1000798e */ /* 0x0001e4000c12e10c */
.L_x_152:
[----:B------:R-:W-:Y:S05]  /*1950*/  BSYNC.RECONVERGENT B1 ;  /* 0x0000000000017941 */ /* 0x000fea0003800200 */
.L_x_151:
[----:B------:R-:W-:Y:S04]  /*1960*/  BSSY.RECONVERGENT B1, `(.L_x_153) ;  /* 0x0000006000017945 */ /* 0x000fe80003800200 */
[----:B------:R-:W-:Y:S05]  /*1970*/  @!P0 BRA `(.L_x_154) ;  /* 0x0000000000108947 */ /* 0x000fea0003800000 */
[----:B01----:R-:W-:-:S04]  /*1980*/  IMAD R17, R9, 0x100, R0 ;  /* 0x0000010009117824 */ /* 0x003fc800078e0200 */
[----:B------:R-:W-:-:S04]  /*1990*/  VIADD R17, R17, 0x200 ;  /* 0x0000020011117836 */ /* 0x000fc80000000000 */
[----:B------:R-:W-:-:S05]  /*19a0*/  IMAD.WIDE.U32 R16, R17, 0x4, R14 ;  /* 0x0000000411107825 */ /* 0x000fca00078e000e */
[----:B------:R2:W-:Y:S02]  /*19b0*/  REDG.E.ADD.STRONG.GPU desc[UR12][R16.64], R25 ;  /* 0x000000191000798e */ /* 0x0005e4000c12e10c */
.L_x_154:
[----:B------:R-:W-:Y:S05]  /*19c0*/  BSYNC.RECONVERGENT B1 ;  /* 0x0000000000017941 */ /* 0x000fea0003800200 */
.L_x_153:
[----:B------:R-:W-:Y:S04]  /*19d0*/  BSSY.RECONVERGENT B1, `(.L_x_155) ;  /* 0x0000006000017945 */ /* 0x000fe80003800200 */
[----:B------:R-:W-:Y:S05]  /*19e0*/  @!P1 BRA `(.L_x_156) ;  /* 0x0000000000109947 */ /* 0x000fea0003800000 */
[----:B012---:R-:W-:-:S04]  /*19f0*/  IMAD R17, R9, 0x100, R0 ;  /* 0x0000010009117824 */ /* 0x007fc800078e0200 */
[----:B------:R-:W-:-:S04]  /*1a00*/  VIADD R17, R17, 0x300 ;  /* 0x0000030011117836 */ /* 0x000fc80000000000 */
[----:B------:R-:W-:-:S05]  /*1a10*/  IMAD.WIDE.U32 R16, R17, 0x4, R14 ;  /* 0x0000000411107825 */ /* 0x000fca00078e000e */
[----:B------:R3:W-:Y:S02]  /*1a20*/  REDG.E.ADD.STRONG.GPU desc[UR12][R16.64], R23 ;  /* 0x000000171000798e */ /* 0x0007e4000c12e10c */
.L_x_156:
[----:B------:R-:W-:Y:S05]  /*1a30*/  BSYNC.RECONVERGENT B1 ;  /* 0x0000000000017941 */ /* 0x000fea0003800200 */
.L_x_155:
[----:B------:R-:W-:Y:S04]  /*1a40*/  BSSY.RECONVERGENT B1, `(.L_x_157) ;  /* 0x0000006000017945 */ /* 0x000fe80003800200 */
[----:B------:R-:W-:Y:S05]  /*1a50*/  @!P2 BRA `(.L_x_158) ;  /* 0x000000000010a947 */ /* 0x000fea0003800000 */
[----:B0123--:R-:W-:-:S04]  /*1a60*/  IMAD R17, R9, 0x100, R0 ;  /* 0x0000010009117824 */ /* 0x00ffc800078e0200 */
[----:B------:R-:W-:-:S04]  /*1a70*/  VIADD R17, R17, 0x400 ;  /* 0x0000040011117836 */ /* 0x000fc80000000000 */
[----:B------:R-:W-:-:S05]  /*1a80*/  IMAD.WIDE.U32 R16, R17, 0x4, R14 ;  /* 0x0000000411107825 */ /* 0x000fca00078e000e */
[----:B------:R4:W-:Y:S02]  /*1a90*/  REDG.E.ADD.STRONG.GPU desc[UR12][R16.64], R21 ;  /* 0x000000151000798e */ /* 0x0009e4000c12e10c */
.L_x_158:
[----:B------:R-:W-:Y:S05]  /*1aa0*/  BSYNC.RECONVERGENT B1 ;  /* 0x0000000000017941 */ /* 0x000fea0003800200 */
.L_x_157:
[----:B------:R-:W-:Y:S04]  /*1ab0*/  BSSY.RECONVERGENT B1, `(.L_x_159) ;  /* 0x0000006000017945 */ /* 0x000fe80003800200 */
[----:B------:R-:W-:Y:S05]  /*1ac0*/  @!P3 BRA `(.L_x_160) ;  /* 0x000000000010b947 */ /* 0x000fea0003800000 */
[----:B01234-:R-:W-:-:S04]  /*1ad0*/  IMAD R17, R9, 0x100, R0 ;  /* 0x0000010009117824 */ /* 0x01ffc800078e0200 */
[----:B------:R-:W-:-:S04]  /*1ae0*/  VIADD R17, R17, 0x500 ;  /* 0x0000050011117836 */ /* 0x000fc80000000000 */
[----:B------:R-:W-:-:S05]  /*1af0*/  IMAD.WIDE.U32 R16, R17, 0x4, R14 ;  /* 0x0000000411107825 */ /* 0x000fca00078e000e */
[----:B------:R0:W-:Y:S02]  /*1b00*/  REDG.E.ADD.STRONG.GPU desc[UR12][R16.64], R19 ;  /* 0x000000131000798e */ /* 0x0001e4000c12e10c */
.L_x_160:
[----:B------:R-:W-:Y:S05]  /*1b10*/  BSYNC.RECONVERGENT B1 ;  /* 0x0000000000017941 */ /* 0x000fea0003800200 */
.L_x_159:
[----:B------:R-:W-:Y:S04]  /*1b20*/  BSSY.RECONVERGENT B1, `(.L_x_161) ;  /* 0x0000006000017945 */ /* 0x000fe80003800200 */
[----:B------:R-:W-:Y:S05]  /*1b30*/  @!P4 BRA `(.L_x_162) ;  /* 0x000000000010c947 */ /* 0x000fea0003800000 */
[----:B01234-:R-:W-:-:S04]  /*1b40*/  IMAD R17, R9, 0x100, R0 ;  /* 0x0000010009117824 */ /* 0x01ffc800078e0200 */
[----:B------:R-:W-:-:S04]  /*1b50*/  VIADD R17, R17, 0x600 ;  /* 0x0000060011117836 */ /* 0x000fc80000000000 */
[----:B------:R-:W-:-:S05]  /*1b60*/  IMAD.WIDE.U32 R16, R17, 0x4, R14 ;  /* 0x0000000411107825 */ /* 0x000fca00078e000e */
[----:B------:R0:W-:Y:S02]  /*1b70*/  REDG.E.ADD.STRONG.GPU desc[UR12][R16.64], R13 ;  /* 0x0000000d1000798e */ /* 0x0001e4000c12e10c */
.L_x_162:
[----:B------:R-:W-:Y:S05]  /*1b80*/  BSYNC.RECONVERGENT B1 ;  /* 0x0000000000017941 */ /* 0x000fea0003800200 */
.L_x_161:
[----:B------:R-:W-:Y:S04]  /*1b90*/  BSSY.RECONVERGENT B1, `(.L_x_163) ;  /* 0x0000006000017945 */ /* 0x000fe80003800200 */
[----:B------:R-:W-:Y:S05]  /*1ba0*/  @!P5 BRA `(.L_x_164) ;  /* 0x000000000010d947 */ /* 0x000fea0003800000 */
[----:B01234-:R-:W-:-:S04]  /*1bb0*/  IMAD R17, R9, 0x100, R0 ;  /* 0x0000010009117824 */ /* 0x01ffc800078e0200 */
[----:B------:R-:W-:-:S04]  /*1bc0*/  VIADD R17, R17, 0x700 ;  /* 0x0000070011117836 */ /* 0x000fc80000000000 */
[----:B------:R-:W-:-:S05]  /*1bd0*/  IMAD.WIDE.U32 R16, R17, 0x4, R14 ;  /* 0x0000000411107825 */ /* 0x000fca00078e000e */
[----:B------:R0:W-:Y:S02]  /*1be0*/  REDG.E.ADD.STRONG.GPU desc[UR12][R16.64], R18 ;  /* 0x000000121000798e */ /* 0x0001e4000c12e10c */
.L_x_164:
[----:B------:R-:W-:Y:S05]  /*1bf0*/  BSYNC.RECONVERGENT B1 ;  /* 0x0000000000017941 */ /* 0x000fea0003800200 */
.L_x_163:
[----:B------:R-:W-:-:S05]  /*1c00*/  VIADD R9, R9, 0x8 ;  /* 0x0000000809097836 */ /* 0x000fca0000000000 */
[----:B------:R-:W-:-:S13]  /*1c10*/  ISETP.NE.AND P0, PT, R9, R11, PT ;  /* 0x0000000b0900720c */ /* 0x000fda0003f05270 */
[----:B------:R-:W-:Y:S05]  /*1c20*/  @P0 BRA `(.L_x_165) ;  /* 0xfffffff800d40947 */ /* 0x000fea000383ffff */
[----:B------:R-:W-:-:S07]  /*1c30*/  IMAD.MOV.U32 R9, RZ, RZ, R11 ;  /* 0x000000ffff097224 */ /* 0x000fce00078e000b */
.L_x_148:
[C---:B------:R-:W-:Y:S01]  /*1c40*/  ISETP.NE.AND P0, PT, R6.reuse, RZ, PT ;  /* 0x000000ff0600720c */ /* 0x040fe20003f05270 */
[----:B0-----:R-:W-:Y:S01]  /*1c50*/  VIADD R13, R6, 0xffffffff ;  /* 0xffffffff060d7836 */ /* 0x001fe20000000000 */
[----:B------:R-:W-:Y:S01]  /*1c60*/  LOP3.LUT R12, R12, 0x1, RZ, 0xc0, !PT ;  /* 0x000000010c0c7812 */ /* 0x000fe200078ec0ff */
[----:B-1234-:R-:W-:-:S10]  /*1c70*/  VIADD R16, R7, 0xffffffff ;  /* 0xffffffff07107836 */ /* 0x01efd40000000000 */
[----:B------:R-:W-:Y:S05]  /*1c80*/  @!P0 BRA `(.L_x_166) ;  /* 0x0000000400408947 */ /* 0x000fea0003800000 */
[----:B------:R-:W-:-:S13]  /*1c90*/  ISETP.GE.U32.AND P0, PT, R13, 0x3, PT ;  /* 0x000000030d00780c */ /* 0x000fda0003f06070 */
[----:B------:R-:W-:Y:S05]  /*1ca0*/  @!P0 BRA `(.L_x_167) ;  /* 0x0000000000a48947 */ /* 0x000fea0003800000 */
[----:B------:R-:W-:Y:S01]  /*1cb0*/  IMAD R14, R9, 0x400, R10 ;  /* 0x00000400090e7824 */ /* 0x000fe200078e020a */
[----:B------:R-:W-:Y:S04]  /*1cc0*/  BSSY.RECONVERGENT B1, `(.L_x_168) ;  /* 0x000000e000017945 */ /* 0x000fe80003800200 */
[----:B------:R-:W0:Y:S04]  /*1cd0*/  LDS R25, [R14] ;  /* 0x000000000e197984 */ /* 0x000e280000000800 */
[----:B------:R-:W1:Y:S04]  /*1ce0*/  LDS R21, [R14+0x400] ;  /* 0x000400000e157984 */ /* 0x000e680000000800 */
[----:B------:R-:W2:Y:S04]  /*1cf0*/  LDS R19, [R14+0x800] ;  /* 0x000800000e137984 */ /* 0x000ea80000000800 */
[----:B------:R-:W3:Y:S01]  /*1d00*/  LDS R17, [R14+0xc00] ;  /* 0x000c00000e117984 */ /* 0x000ee20000000800 */
[----:B0-----:R-:W-:-:S02]  /*1d10*/  ISETP.NE.AND P0, PT, R25, RZ, PT ;  /* 0x000000ff1900720c */ /* 0x001fc40003f05270 */
[----:B-1----:R-:W-:Y:S02]  /*1d20*/  ISETP.NE.AND P1, PT, R21, RZ, PT ;  /* 0x000000ff1500720c */ /* 0x002fe40003f25270 */
[----:B--2---:R-:W-:Y:S02]  /*1d30*/  ISETP.NE.AND P2, PT, R19, RZ, PT ;  /* 0x000000ff1300720c */ /* 0x004fe40003f45270 */
[----:B---3--:R-:W-:-:S07]  /*1d40*/  ISETP.NE.AND P3, PT, R17, RZ, PT ;  /* 0x000000ff1100720c */ /* 0x008fce0003f65270 */
[----:B------:R-:W-:Y:S06]  /*1d50*/  @!P0 BRA `(.L_x_169) ;  /* 0x0000000000108947 */ /* 0x000fec0003800000 */
[----:B------:R-:W0:Y:S01]  /*1d60*/  LDC.64 R14, c[0x0][0x380] ;  /* 0x0000e000ff0e7b82 */ /* 0x000e220000000a00 */
[----:B------:R-:W-:-:S04]  /*1d70*/  IMAD R23, R9, 0x100, R0 ;  /* 0x0000010009177824 */ /* 0x000fc800078e0200 */
[----:B0-----:R-:W-:-:S05]  /*1d80*/  IMAD.WIDE.U32 R14, R23, 0x4, R14 ;  /* 0x00000004170e7825 */ /* 0x001fca00078e000e */
[----:B------:R0:W-:Y:S02]  /*1d90*/  REDG.E.ADD.STRONG.GPU desc[UR12][R14.64], R25 ;  /* 0x000000190e00798e */ /* 0x0001e4000c12e10c */
.L_x_169:
[----:B------:R-:W-:Y:S05]  /*1da0*/  BSYNC.RECONVERGENT B1 ;  /* 0x0000000000017941 */ /* 0x000fea0003800200 */
.L_x_168:
[----:B------:R-:W-:Y:S04]  /*1db0*/  BSSY.RECONVERGENT B1, `(.L_x_170) ;  /* 0x0000007000017945 */ /* 0x000fe80003800200 */
[----:B------:R-:W-:Y:S05]  /*1dc0*/  @!P1 BRA `(.L_x_171) ;  /* 0x0000000000149947 */ /* 0x000fea0003800000 */
[----:B0-----:R-:W0:Y:S01]  /*1dd0*/  LDC.64 R14, c[0x0][0x380] ;  /* 0x0000e000ff0e7b82 */ /* 0x001e220000000a00 */
[----:B------:R-:W-:-:S04]  /*1de0*/  IMAD R23, R9, 0x100, R0 ;  /* 0x0000010009177824 */ /* 0x000fc800078e0200 */
[----:B------:R-:W-:-:S04]  /*1df0*/  VIADD R23, R23, 0x100 ;  /* 0x0000010017177836 */ /* 0x000fc80000000000 */
[----:B0-----:R-:W-:-:S05]  /*1e00*/  IMAD.WIDE.U32 R14, R23, 0x4, R14 ;  /* 0x00000004170e7825 */ /* 0x001fca00078e000e */
[----:B------:R1:W-:Y:S02]  /*1e10*/  REDG.E.ADD.STRONG.GPU desc[UR12][R14.64], R21 ;  /* 0x000000150e00798e */ /* 0x0003e4000c12e10c */
.L_x_171:
[----:B------:R-:W-:Y:S05]  /*1e20*/  BSYNC.RECONVERGENT B1 ;  /* 0x0000000000017941 */ /* 0x000fea0003800200 */
.L_x_170:
[----:B------:R-:W-:Y:S04]  /*1e30*/  BSSY.RECONVERGENT B1, `(.L_x_172) ;  /* 0x0000007000017945 */ /* 0x000fe80003800200 */
[----:B------:R-:W-:Y:S05]  /*1e40*/  @!P2 BRA `(.L_x_173) ;  /* 0x000000000014a947 */ /* 0x000fea0003800000 */
[----:B01----:R-:W0:Y:S01]  /*1e50*/  LDC.64 R14, c[0x0][0x380] ;  /* 0x0000e000ff0e7b82 */ /* 0x003e220000000a00 */
[----:B------:R-:W-:-:S04]  /*1e60*/  IMAD R21, R9, 0x100, R0 ;  /* 0x0000010009157824 */ /* 0x000fc800078e0200 */
[----:B------:R-:W-:-:S04]  /*1e70*/  VIADD R21, R21, 0x200 ;  /* 0x0000020015157836 */ /* 0x000fc80000000000 */
[----:B0-----:R-:W-:-:S05]  /*1e80*/  IMAD.WIDE.U32 R14, R21, 0x4, R14 ;  /* 0x00000004150e7825 */ /* 0x001fca00078e000e */
[----:B------:R2:W-:Y:S02]  /*1e90*/  REDG.E.ADD.STRONG.GPU desc[UR12][R14.64], R19 ;  /* 0x000000130e00798e */ /* 0x0005e4000c12e10c */
.L_x_173:
[----:B------:R-:W-:Y:S05]  /*1ea0*/  BSYNC.RECONVERGENT B1 ;  /* 0x0000000000017941 */ /* 0x000fea0003800200 */
.L_x_172:
[----:B------:R-:W-:Y:S04]  /*1eb0*/  BSSY.RECONVERGENT B1, `(.L_x_174) ;  /* 0x0000007000017945 */ /* 0x000fe80003800200 */
[----:B------:R-:W-:Y:S05]  /*1ec0*/  @!P3 BRA `(.L_x_175) ;  /* 0x000000000014b947 */ /* 0x000fea0003800000 */
[----:B012---:R-:W0:Y:S01]  /*1ed0*/  LDC.64 R14, c[0x0][0x380] ;  /* 0x0000e000ff0e7b82 */ /* 0x007e220000000a00 */
[----:B------:R-:W-:-:S04]  /*1ee0*/  IMAD R19, R9, 0x100, R0 ;  /* 0x0000010009137824 */ /* 0x000fc800078e0200 */
[----:B------:R-:W-:-:S04]  /*1ef0*/  VIADD R19, R19, 0x300 ;  /* 0x0000030013137836 */ /* 0x000fc80000000000 */
[----:B0-----:R-:W-:-:S05]  /*1f00*/  IMAD.WIDE.U32 R14, R19, 0x4, R14 ;  /* 0x00000004130e7825 */ /* 0x001fca00078e000e */
[----:B------:R3:W-:Y:S02]  /*1f10*/  REDG.E.ADD.STRONG.GPU desc[UR12][R14.64], R17 ;  /* 0x000000110e00798e */ /* 0x0007e4000c12e10c */
.L_x_175:
[----:B------:R-:W-:Y:S05]  /*1f20*/  BSYNC.RECONVERGENT B1 ;  /* 0x0000000000017941 */ /* 0x000fea0003800200 */
.L_x_174:
[----:B------:R-:W-:-:S07]  /*1f30*/  VIADD R9, R9, 0x4 ;  /* 0x0000000409097836 */ /* 0x000fce0000000000 */
.L_x_167:
[----:B------:R-:W-:Y:S01]  /*1f40*/  ISETP.NE.AND P0, PT, R7, RZ, PT ;  /* 0x000000ff0700720c */ /* 0x000fe20003f05270 */
[----:B------:R-:W-:-:S12]  /*1f50*/  BSSY.RECONVERGENT B1, `(.L_x_166) ;  /* 0x0000023000017945 */ /* 0x000fd80003800200 */
[----:B------:R-:W-:Y:S05]  /*1f60*/  @!P0 BRA `(.L_x_176) ;  /* 0x0000000000848947 */ /* 0x000fea0003800000 */
[----:B------:R-:W-:-:S13]  /*1f70*/  ISETP.NE.AND P0, PT, R16, RZ, PT ;  /* 0x000000ff1000720c */ /* 0x000fda0003f05270 */
[----:B------:R-:W-:Y:S05]  /*1f80*/  @!P0 BRA `(.L_x_177) ;  /* 0x0000000000548947 */ /* 0x000fea0003800000 */
[----:B0123--:R-:W-:Y:S01]  /*1f90*/  IMAD R14, R9, 0x400, R10 ;  /* 0x00000400090e7824 */ /* 0x00ffe200078e020a */
[----:B------:R-:W-:Y:S04]  /*1fa0*/  BSSY.RECONVERGENT B2, `(.L_x_178) ;  /* 0x000000a000027945 */ /* 0x000fe80003800200 */
[----:B------:R-:W0:Y:S04]  /*1fb0*/  LDS R17, [R14] ;  /* 0x000000000e117984 */ /* 0x000e280000000800 */
[----:B------:R-:W1:Y:S01]  /*1fc0*/  LDS R19, [R14+0x400] ;  /* 0x000400000e137984 */ /* 0x000e620000000800 */
[----:B0-----:R-:W-:-:S02]  /*1fd0*/  ISETP.NE.AND P0, PT, R17, RZ, PT ;  /* 0x000000ff1100720c */ /* 0x001fc40003f05270 */
[----:B-1----:R-:W-:-:S11]  /*1fe0*/  ISETP.NE.AND P1, PT, R19, RZ, PT ;  /* 0x000000ff1300720c */ /* 0x002fd60003f25270 */
[----:B------:R-:W-:Y:S05]  /*1ff0*/  @!P0 BRA `(.L_x_179) ;  /* 0x0000000000108947 */ /* 0x000fea0003800000 */
[----:B------:R-:W0:Y:S01]  /*2000*/  LDC.64 R14, c[0x0][0x380] ;  /* 0x0000e000ff0e7b82 */ /* 0x000e220000000a00 */
[----:B------:R-:W-:-:S04]  /*2010*/  IMAD R21, R9, 0x100, R0 ;  /* 0x0000010009157824 */ /* 0x000fc800078e0200 */
[----:B0-----:R-:W-:-:S05]  /*2020*/  IMAD.WIDE.U32 R14, R21, 0x4, R14 ;  /* 0x00000004150e7825 */ /* 0x001fca00078e000e */
[----:B------:R0:W-:Y:S02]  /*2030*/  REDG.E.ADD.STRONG.GPU desc[UR12][R14.64], R17 ;  /* 0x000000110e00798e */ /* 0x0001e4000c12e10c */
.L_x_179:
[----:B------:R-:W-:Y:S05]  /*2040*/  BSYNC.RECONVERGENT B2 ;  /* 0x0000000000027941 */ /* 0x000fea0003800200 */
.L_x_178:
[----:B------:R-:W-:Y:S04]  /*2050*/  BSSY.RECONVERGENT B2, `(.L_x_180) ;  /* 0x0000007000027945 */ /* 0x000fe80003800200 */
[----:B------:R-:W-:Y:S05]  /*2060*/  @!P1 BRA `(.L_x_181) ;  /* 0x0000000000149947 */ /* 0x000fea0003800000 */
[----:B0-----:R-:W0:Y:S01]  /*2070*/  LDC.64 R14, c[0x0][0x380] ;  /* 0x0000e000ff0e7b82 */ /* 0x001e220000000a00 */
[----:B------:R-:W-:-:S04]  /*2080*/  IMAD R17, R9, 0x100, R0 ;  /* 0x0000010009117824 */ /* 0x000fc800078e0200 */
[----:B------:R-:W-:-:S04]  /*2090*/  VIADD R17, R17, 0x100 ;  /* 0x0000010011117836 */ /* 0x000fc80000000000 */
[----:B0-----:R-:W-:-:S05]  /*20a0*/  IMAD.WIDE.U32 R14, R17, 0x4, R14 ;  /* 0x00000004110e7825 */ /* 0x001fca00078e000e */
[----:B------:R1:W-:Y:S02]  /*20b0*/  REDG.E.ADD.STRONG.GPU desc[UR12][R14.64], R19 ;  /* 0x000000130e00798e */ /* 0x0003e4000c12e10c */
.L_x_181:
[----:B------:R-:W-:Y:S05]  /*20c0*/  BSYNC.RECONVERGENT B2 ;  /* 0x0000000000027941 */ /* 0x000fea0003800200 */
.L_x_180:
[----:B------:R-:W-:-:S07]  /*20d0*/  VIADD R9, R9, 0x2 ;  /* 0x0000000209097836 */ /* 0x000fce0000000000 */
.L_x_177:
[----:B------:R-:W-:-:S13]  /*20e0*/  ISETP.NE.AND P0, PT, R12, RZ, PT ;  /* 0x000000ff0c00720c */ /* 0x000fda0003f05270 */
[----:B------:R-:W-:Y:S05]  /*20f0*/  @!P0 BRA `(.L_x_176) ;  /* 0x0000000000208947 */ /* 0x000fea0003800000 */
[----:B0123--:R-:W-:-:S05]  /*2100*/  IMAD R14, R9, 0x400, R10 ;  /* 0x00000400090e7824 */ /* 0x00ffca00078e020a */
[----:B------:R-:W0:Y:S02]  /*2110*/  LDS R17, [R14] ;  /* 0x000000000e117984 */ /* 0x000e240000000800 */
[----:B0-----:R-:W-:-:S13]  /*2120*/  ISETP.NE.AND P0, PT, R17, RZ, PT ;  /* 0x000000ff1100720c */ /* 0x001fda0003f05270 */
[----:B------:R-:W-:Y:S05]  /*2130*/  @!P0 BRA `(.L_x_176) ;  /* 0x0000000000108947 */ /* 0x000fea0003800000 */
[----:B------:R-:W0:Y:S01]  /*2140*/  LDC.64 R14, c[0x0][0x380] ;  /* 0x0000e000ff0e7b82 */ /* 0x000e220000000a00 */
[----:B------:R-:W-:-:S04]  /*2150*/  IMAD R9, R9, 0x100, R0 ;  /* 0x0000010009097824 */ /* 0x000fc800078e0200 */
[----:B0-----:R-:W-:-:S05]  /*2160*/  IMAD.WIDE.U32 R14, R9, 0x4, R14 ;  /* 0x00000004090e7825 */ /* 0x001fca00078e000e */
[----:B------:R4:W-:Y:S02]  /*2170*/  REDG.E.ADD.STRONG.GPU desc[UR12][R14.64], R17 ;  /* 0x000000110e00798e */ /* 0x0009e4000c12e10c */
.L_x_176:
[----:B------:R-:W-:Y:S05]  /*2180*/  BSYNC.RECONVERGENT B1 ;  /* 0x0000000000017941 */ /* 0x000fea0003800200 */
.L_x_166:
[----:B------:R-:W-:-:S13]  /*2190*/  ISETP.GT.U32.AND P0, PT, R0, 0x7f, PT ;  /* 0x0000007f0000780c */ /* 0x000fda0003f04070 */
[----:B------:R-:W-:Y:S05]  /*21a0*/  @P0 BRA `(.L_x_147) ;  /* 0x0000000800300947 */ /* 0x000fea0003800000 */
[----:B------:R-:W-:Y:S01]  /*21b0*/  ISETP.GE.U32.AND P0, PT, R5, 0x7, PT ;  /* 0x000000070500780c */ /* 0x000fe20003f06070 */
[----:B------:R-:W-:-:S12]  /*21c0*/  IMAD.MOV.U32 R9, RZ, RZ, RZ ;  /* 0x000000ffff097224 */ /* 0x000fd800078e00ff */
[----:B------:R-:W-:Y:S05]  /*21d0*/  @!P0 BRA `(.L_x_182) ;  /* 0x0000000000e48947 */ /* 0x000fea0003800000 */
[----:B01234-:R-:W0:Y:S01]  /*21e0*/  LDC.64 R14, c[0x0][0x380] ;  /* 0x0000e000ff0e7b82 */ /* 0x01fe220000000a00 */
[----:B------:R-:W-:-:S07]  /*21f0*/  IMAD.MOV.U32 R9, RZ, RZ, RZ ;  /* 0x000000ffff097224 */ /* 0x000fce00078e00ff */
.L_x_199:
[C---:B------:R-:W-:Y:S01]  /*2200*/  IMAD R17, R9.reuse, 0x400, R10 ;  /* 0x0000040009117824 */ /* 0x040fe200078e020a */
[----:B------:R-:W-:Y:S01]  /*2210*/  BSSY.RECONVERGENT B1, `(.L_x_183) ;  /* 0x000000f000017945 */ /* 0x000fe20003800200 */
[----:B01234-:R-:W-:-:S03]  /*2220*/  IMAD R19, R9, 0x100, R0 ;  /* 0x0000010009137824 */ /* 0x01ffc600078e0200 */
[----:B------:R-:W1:Y:S01]  /*2230*/  LDS R21, [R17+0x200] ;  /* 0x0002000011157984 */ /* 0x000e620000000800 */
[----:B0-----:R-:W-:-:S03]  /*2240*/  IMAD.WIDE.U32 R18, R19, 0x4, R14 ;  /* 0x0000000413127825 */ /* 0x001fc600078e000e */
[----:B------:R-:W0:Y:S04]  /*2250*/  LDS R23, [R17+0x600] ;  /* 0x0006000011177984 */ /* 0x000e280000000800 */
[----:B------:R2:W3:Y:S04]  /*2260*/  LDS R25, [R17+0xa00] ;  /* 0x000a000011197984 */ /* 0x0004e80000000800 */
[----:B------:R2:W4:Y:S04]  /*2270*/  LDS R27, [R17+0xe00] ;  /* 0x000e0000111b7984 */ /* 0x0005280000000800 */
[----:B------:R2:W2:Y:S04]  /*2280*/  LDS R29, [R17+0x1200] ;  /* 0x00120000111d7984 */ /* 0x0004a80000000800 */
[----:B------:R0:W2:Y:S04]  /*2290*/  LDS R20, [R17+0x1600] ;  /* 0x0016000011147984 */ /* 0x0000a80000000800 */
[----:B------:R0:W2:Y:S04]  /*22a0*/  LDS R22, [R17+0x1a00] ;  /* 0x001a000011167984 */ /* 0x0000a80000000800 */
[----:B------:R0:W2:Y:S01]  /*22b0*/  LDS R24, [R17+0x1e00] ;  /* 0x001e000011187984 */ /* 0x0000a20000000800 */
[----:B-1----:R-:W-:-:S02]  /*22c0*/  ISETP.NE.AND P0, PT, R21, RZ, PT ;  /* 0x000000ff1500720c */ /* 0x002fc40003f05270 */
[----:B0-----:R-:W-:-:S11]  /*22d0*/  ISETP.NE.AND P1, PT, R23, RZ, PT ;  /* 0x000000ff1700720c */ /* 0x001fd60003f25270 */
[----:B---34-:R-:W-:Y:S05]  /*22e0*/  @!P0 BRA `(.L_x_184) ;  /* 0x0000000000048947 */ /* 0x018fea0003800000 */
[----:B------:R0:W-:Y:S02]  /*22f0*/  REDG.E.ADD.STRONG.GPU desc[UR12][R18.64+0x200], R21 ;  /* 0x000200151200798e */ /* 0x0001e4000c12e10c */
.L_x_184:
[----:B------:R-:W-:Y:S05]  /*2300*/  BSYNC.RECONVERGENT B1 ;  /* 0x0000000000017941 */ /* 0x000fea0003800200 */
.L_x_183:
[----:B------:R-:W-:Y:S01]  /*2310*/  BSSY.RECONVERGENT B1, `(.L_x_185) ;  /* 0x0000004000017945 */ /* 0x000fe20003800200 */
[----:B------:R-:W-:-:S03]  /*2320*/  VIADD R9, R9, 0x8 ;  /* 0x0000000809097836 */ /* 0x000fc60000000000 */
[----:B------:R-:W-:Y:S05]  /*2330*/  @!P1 BRA `(.L_x_186) ;  /* 0x0000000000049947 */ /* 0x000fea0003800000 */
[----:B------:R1:W-:Y:S02]  /*2340*/  REDG.E.ADD.STRONG.GPU desc[UR12][R18.64+0x600], R23 ;  /* 0x000600171200798e */ /* 0x0003e4000c12e10c */
.L_x_186:
[----:B------:R-:W-:Y:S05]  /*2350*/  BSYNC.RECONVERGENT B1 ;  /* 0x0000000000017941 */ /* 0x000fea0003800200 */
.L_x_185:
[----:B------:R-:W-:Y:S01]  /*2360*/  ISETP.NE.AND P6, PT, R25, RZ, PT ;  /* 0x000000ff1900720c */ /* 0x000fe20003fc5270 */
[----:B------:R-:W-:Y:S01]  /*2370*/  BSSY.RECONVERGENT B1, `(.L_x_187) ;  /* 0x0000009000017945 */ /* 0x000fe20003800200 */
[----:B------:R-:W-:Y:S02]  /*2380*/  ISETP.NE.AND P0, PT, R9, R11, PT ;  /* 0x0000000b0900720c */ /* 0x000fe40003f05270 */
[----:B------:R-:W-:Y:S02]  /*2390*/  ISETP.NE.AND P1, PT, R27, RZ, PT ;  /* 0x000000ff1b00720c */ /* 0x000fe40003f25270 */
[----:B--2---:R-:W-:Y:S02]  /*23a0*/  ISETP.NE.AND P2, PT, R29, RZ, PT ;  /* 0x000000ff1d00720c */ /* 0x004fe40003f45270 */
[----:B------:R-:W-:Y:S02]  /*23b0*/  ISETP.NE.AND P3, PT, R20, RZ, PT ;  /* 0x000000ff1400720c */ /* 0x000fe40003f65270 */
[----:B------:R-:W-:-:S02]  /*23c0*/  ISETP.NE.AND P4, PT, R22, RZ, PT ;  /* 0x000000ff1600720c */ /* 0x000fc40003f85270 */
[----:B------:R-:W-:Y:S01]  /*23d0*/  ISETP.NE.AND P5, PT, R24, RZ, PT ;  /* 0x000000ff1800720c */ /* 0x000fe20003fa5270 */
[----:B------:R-:W-:-:S12]  /*23e0*/  @!P6 BRA `(.L_x_188) ;  /* 0x000000000004e947 */ /* 0x000fd80003800000 */
[----:B------:R2:W-:Y:S02]  /*23f0*/  REDG.E.ADD.STRONG.GPU desc[UR12][R18.64+0xa00], R25 ;  /* 0x000a00191200798e */ /* 0x0005e4000c12e10c */
.L_x_188:
[----:B------:R-:W-:Y:S05]  /*2400*/  BSYNC.RECONVERGENT B1 ;  /* 0x0000000000017941 */ /* 0x000fea0003800200 */
.L_x_187:
[----:B------:R-:W-:Y:S04]  /*2410*/  BSSY.RECONVERGENT B1, `(.L_x_189) ;  /* 0x0000003000017945 */ /* 0x000fe80003800200 */
[----:B------:R-:W-:Y:S05]  /*2420*/  @!P1 BRA `(.L_x_190) ;  /* 0x0000000000049947 */ /* 0x000fea0003800000 */
[----:B------:R3:W-:Y:S02]  /*2430*/  REDG.E.ADD.STRONG.GPU desc[UR12][R18.64+0xe00], R27 ;  /* 0x000e001b1200798e */ /* 0x0007e4000c12e10c */
.L_x_190:
[----:B------:R-:W-:Y:S05]  /*2440*/  BSYNC.RECONVERGENT B1 ;  /* 0x0000000000017941 */ /* 0x000fea0003800200 */
.L_x_189:
[----:B------:R-:W-:Y:S04]  /*2450*/  BSSY.RECONVERGENT B1, `(.L_x_191) ;  /* 0x0000003000017945 */ /* 0x000fe80003800200 */
[----:B------:R-:W-:Y:S05]  /*2460*/  @!P2 BRA `(.L_x_192) ;  /* 0x000000000004a947 */ /* 0x000fea0003800000 */
[----:B------:R4:W-:Y:S02]  /*2470*/  REDG.E.ADD.STRONG.GPU desc[UR12][R18.64+0x1200], R29 ;  /* 0x0012001d1200798e */ /* 0x0009e4000c12e10c */
.L_x_192:
[----:B------:R-:W-:Y:S05]  /*2480*/  BSYNC.RECONVERGENT B1 ;  /* 0x0000000000017941 */ /* 0x000fea0003800200 */
.L_x_191:
[----:B------:R-:W-:Y:S04]  /*2490*/  BSSY.RECONVERGENT B1, `(.L_x_193) ;  /* 0x0000003000017945 */ /* 0x000fe80003800200 */
[----:B------:R-:W-:Y:S05]  /*24a0*/  @!P3 BRA `(.L_x_194) ;  /* 0x000000000004b947 */ /* 0x000fea0003800000 */
[----:B------:R0:W-:Y:S02]  /*24b0*/  REDG.E.ADD.STRONG.GPU desc[UR12][R18.64+0x1600], R20 ;  /* 0x001600141200798e */ /* 0x0001e4000c12e10c */
.L_x_194:
[----:B------:R-:W-:Y:S05]  /*24c0*/  BSYNC.RECONVERGENT B1 ;  /* 0x0000000000017941 */ /* 0x000fea0003800200 */
.L_x_193:
[----:B------:R-:W-:Y:S04]  /*24d0*/  BSSY.RECONVERGENT B1, `(.L_x_195) ;  /* 0x0000003000017945 */ /* 0x000fe80003800200 */
[----:B------:R-:W-:Y:S05]  /*24e0*/  @!P4 BRA `(.L_x_196) ;  /* 0x000000000004c947 */ /* 0x000fea0003800000 */
[----:B------:R0:W-:Y:S02]  /*24f0*/  REDG.E.ADD.STRONG.GPU desc[UR12][R18.64+0x1a00], R22 ;  /* 0x001a00161200798e */ /* 0x0001e4000c12e10c */
.L_x_196:
[----:B------:R-:W-:Y:S05]  /*2500*/  BSYNC.RECONVERGENT B1 ;  /* 0x0000000000017941 */ /* 0x000fea0003800200 */
.L_x_195:
[----:B------:R-:W-:Y:S04]  /*2510*/  BSSY.RECONVERGENT B1, `(.L_x_197) ;  /* 0x0000003000017945 */ /* 0x000fe80003800200 */
[----:B------:R-:W-:Y:S05]  /*2520*/  @!P5 BRA `(.L_x_198) ;  /* 0x000000000004d947 */ /* 0x000fea0003800000 */
[----:B------:R0:W-:Y:S02]  /*2530*/  REDG.E.ADD.STRONG.GPU desc[UR12][R18.64+0x1e00], R24 ;  /* 0x001e00181200798e */ /* 0x0001e4000c12e10c */
.L_x_198:
[----:B------:R-:W-:Y:S05]  /*2540*/  BSYNC.RECONVERGENT B1 ;  /* 0x0000000000017941 */ /* 0x000fea0003800200 */
.L_x_197:
[----:B------:R-:W-:Y:S05]  /*2550*/  @P0 BRA `(.L_x_199) ;  /* 0xfffffffc00280947 */ /* 0x000fea000383ffff */
[----:B------:R-:W-:-:S07]  /*2560*/  IMAD.MOV.U32 R9, RZ, RZ, R11 ;  /* 0x000000ffff097224 */ /* 0x000fce00078e000b */
.L_x_182:
[----:B------:R-:W-:-:S13]  /*2570*/  ISETP.NE.AND P0, PT, R6, RZ, PT ;  /* 0x000000ff0600720c */ /* 0x000fda0003f05270 */
[----:B------:R-:W-:Y:S05]  /*2580*/  @!P0 BRA `(.L_x_147) ;  /* 0x0000000400388947 */ /* 0x000fea0003800000 */
[----:B------:R-:W-:-:S13]  /*2590*/  ISETP.GE.U32.AND P0, PT, R13, 0x3, PT ;  /* 0x000000030d00780c */ /* 0x000fda0003f06070 */
[----:B------:R-:W-:Y:S05]  /*25a0*/  @!P0 BRA `(.L_x_200) ;  /* 0x0000000000a48947 */ /* 0x000fea0003800000 */
[----:B01234-:R-:W-:Y:S01]  /*25b0*/  IMAD R14, R9, 0x400, R10 ;  /* 0x00000400090e7824 */ /* 0x01ffe200078e020a */
[----:B------:R-:W-:Y:S04]  /*25c0*/  BSSY.RECONVERGENT B1, `(.L_x_201) ;  /* 0x000000e000017945 */ /* 0x000fe80003800200 */
[----:B------:R-:W0:Y:S04]  /*25d0*/  LDS R19, [R14+0x200] ;  /* 0x000200000e137984 */ /* 0x000e280000000800 */
        /* <DEDUP_REMOVED lines=12> */
.L_x_202:
[----:B------:R-:W-:Y:S05]  /*26a0*/  BSYNC.RECONVERGENT B1 ;  /* 0x0000000000017941 */ /* 0x000fea0003800200 */
.L_x_201:
[----:B------:R-:W-:Y:S04]  /*26b0*/  BSSY.RECONVERGENT B1, `(.L_x_203) ;  /* 0x0000007000017945 */ /* 0x000fe80003800200 */
[----:B------:R-:W-:Y:S05]  /*26c0*/  @!P1 BRA `(.L_x_204) ;  /* 0x0000000000149947 */ /* 0x000fea0003800000 */
[----:B0-----:R-:W0:Y:S01]  /*26d0*/  LDC.64 R14, c[0x0][0x380] ;  /* 0x0000e000ff0e7b82 */ /* 0x001e220000000a00 */
[----:B------:R-:W-:-:S04]  /*26e0*/  IMAD R17, R9, 0x100, R0 ;  /* 0x0000010009117824 */ /* 0x000fc800078e0200 */
[----:B------:R-:W-:-:S04]  /*26f0*/  VIADD R17, R17, 0x100 ;  /* 0x0000010011117836 */ /* 0x000fc80000000000 */
[----:B0-----:R-:W-:-:S05]  /*2700*/  IMAD.WIDE.U32 R14, R17, 0x4, R14 ;  /* 0x00000004110e7825 */ /* 0x001fca00078e000e */
[----:B------:R1:W-:Y:S02]  /*2710*/  REDG.E.ADD.STRONG.GPU desc[UR12][R14.64+0x200], R21 ;  /* 0x000200150e00798e */ /* 0x0003e4000c12e10c */
.L_x_204:
[----:B------:R-:W-:Y:S05]  /*2720*/  BSYNC.RECONVERGENT B1 ;  /* 0x0000000000017941 */ /* 0x000fea0003800200 */
.L_x_203:
[----:B------:R-:W-:Y:S04]  /*2730*/  BSSY.RECONVERGENT B1, `(.L_x_205) ;  /* 0x0000007000017945 */ /* 0x000fe80003800200 */
[----:B------:R-:W-:Y:S05]  /*2740*/  @!P2 BRA `(.L_x_206) ;  /* 0x000000000014a947 */ /* 0x000fea0003800000 */
[----:B01----:R-:W0:Y:S01]  /*2750*/  LDC.64 R14, c[0x0][0x380] ;  /* 0x0000e000ff0e7b82 */ /* 0x003e220000000a00 */
[----:B------:R-:W-:-:S04]  /*2760*/  IMAD R17, R9, 0x100, R0 ;  /* 0x0000010009117824 */ /* 0x000fc800078e0200 */
[----:B------:R-:W-:-:S04]  /*2770*/  VIADD R17, R17, 0x200 ;  /* 0x0000020011117836 */ /* 0x000fc80000000000 */
[----:B0-----:R-:W-:-:S05]  /*2780*/  IMAD.WIDE.U32 R14, R17, 0x4, R14 ;  /* 0x00000004110e7825 */ /* 0x001fca00078e000e */
[----:B------:R2:W-:Y:S02]  /*2790*/  REDG.E.ADD.STRONG.GPU desc[UR12][R14.64+0x200], R13 ;  /* 0x0002000d0e00798e */ /* 0x0005e4000c12e10c */
.L_x_206:
[----:B------:R-:W-:Y:S05]  /*27a0*/  BSYNC.RECONVERGENT B1 ;  /* 0x0000000000017941 */ /* 0x000fea0003800200 */
.L_x_205:
[----:B------:R-:W-:Y:S04]  /*27b0*/  BSSY.RECONVERGENT B1, `(.L_x_207) ;  /* 0x0000007000017945 */ /* 0x000fe80003800200 */
[----:B------:R-:W-:Y:S05]  /*27c0*/  @!P3 BRA `(.L_x_208) ;  /* 0x000000000014b947 */ /* 0x000fea0003800000 */
[----:B012---:R-:W0:Y:S01]  /*27d0*/  LDC.64 R14, c[0x0][0x380] ;  /* 0x0000e000ff0e7b82 */ /* 0x007e220000000a00 */
[----:B------:R-:W-:-:S04]  /*27e0*/  IMAD R13, R9, 0x100, R0 ;  /* 0x00000100090d7824 */ /* 0x000fc800078e0200 */
[----:B------:R-:W-:-:S04]  /*27f0*/  VIADD R13, R13, 0x300 ;  /* 0x000003000d0d7836 */ /* 0x000fc80000000000 */
[----:B0-----:R-:W-:-:S05]  /*2800*/  IMAD.WIDE.U32 R14, R13, 0x4, R14 ;  /* 0x000000040d0e7825 */ /* 0x001fca00078e000e */
[----:B------:R3:W-:Y:S02]  /*2810*/  REDG.E.ADD.STRONG.GPU desc[UR12][R14.64+0x200], R11 ;  /* 0x0002000b0e00798e */ /* 0x0007e4000c12e10c */
.L_x_208:
[----:B------:R-:W-:Y:S05]  /*2820*/  BSYNC.RECONVERGENT B1 ;  /* 0x0000000000017941 */ /* 0x000fea0003800200 */
.L_x_207:
[----:B------:R-:W-:-:S07]  /*2830*/  VIADD R9, R9, 0x4 ;  /* 0x0000000409097836 */ /* 0x000fce0000000000 */
.L_x_200:
[----:B------:R-:W-:-:S13]  /*2840*/  ISETP.NE.AND P0, PT, R7, RZ, PT ;  /* 0x000000ff0700720c */ /* 0x000fda0003f05270 */
[----:B------:R-:W-:Y:S05]  /*2850*/  @!P0 BRA `(.L_x_147) ;  /* 0x0000000000848947 */ /* 0x000fea0003800000 */
[----:B------:R-:W-:-:S13]  /*2860*/  ISETP.NE.AND P0, PT, R16, RZ, PT ;  /* 0x000000ff1000720c */ /* 0x000fda0003f05270 */
[----:B------:R-:W-:Y:S05]  /*2870*/  @!P0 BRA `(.L_x_209) ;  /* 0x0000000000548947 */ /* 0x000fea0003800000 */
[----:B01234-:R-:W-:Y:S01]  /*2880*/  IMAD R14, R9, 0x400, R10 ;  /* 0x00000400090e7824 */ /* 0x01ffe200078e020a */
[----:B------:R-:W-:Y:S04]  /*2890*/  BSSY.RECONVERGENT B1, `(.L_x_210) ;  /* 0x000000a000017945 */ /* 0x000fe80003800200 */
[----:B------:R-:W0:Y:S04]  /*28a0*/  LDS R11, [R14+0x200] ;  /* 0x000200000e0b7984 */ /* 0x000e280000000800 */
        /* <DEDUP_REMOVED lines=8> */
.L_x_211:
[----:B------:R-:W-:Y:S05]  /*2930*/  BSYNC.RECONVERGENT B1 ;  /* 0x0000000000017941 */ /* 0x000fea0003800200 */
.L_x_210:
[----:B------:R-:W-:Y:S04]  /*2940*/  BSSY.RECONVERGENT B1, `(.L_x_212) ;  /* 0x0000007000017945 */ /* 0x000fe80003800200 */
[----:B------:R-:W-:Y:S05]  /*2950*/  @!P1 BRA `(.L_x_213) ;  /* 0x0000000000149947 */ /* 0x000fea0003800000 */
[----:B0-----:R-:W0:Y:S01]  /*2960*/  LDC.64 R14, c[0x0][0x380] ;  /* 0x0000e000ff0e7b82 */ /* 0x001e220000000a00 */
[----:B------:R-:W-:-:S04]  /*2970*/  IMAD R11, R9, 0x100, R0 ;  /* 0x00000100090b7824 */ /* 0x000fc800078e0200 */
[----:B------:R-:W-:-:S04]  /*2980*/  VIADD R11, R11, 0x100 ;  /* 0x000001000b0b7836 */ /* 0x000fc80000000000 */
[----:B0-----:R-:W-:-:S05]  /*2990*/  IMAD.WIDE.U32 R14, R11, 0x4, R14 ;  /* 0x000000040b0e7825 */ /* 0x001fca00078e000e */
[----:B------:R1:W-:Y:S02]  /*29a0*/  REDG.E.ADD.STRONG.GPU desc[UR12][R14.64+0x200], R13 ;  /* 0x0002000d0e00798e */ /* 0x0003e4000c12e10c */
.L_x_213:
[----:B------:R-:W-:Y:S05]  /*29b0*/  BSYNC.RECONVERGENT B1 ;  /* 0x0000000000017941 */ /* 0x000fea0003800200 */
.L_x_212:
[----:B------:R-:W-:-:S07]  /*29c0*/  VIADD R9, R9, 0x2 ;  /* 0x0000000209097836 */ /* 0x000fce0000000000 */
.L_x_209:
[----:B------:R-:W-:-:S13]  /*29d0*/  ISETP.NE.AND P0, PT, R12, RZ, PT ;  /* 0x000000ff0c00720c */ /* 0x000fda0003f05270 */
[----:B------:R-:W-:Y:S05]  /*29e0*/  @!P0 BRA `(.L_x_147) ;  /* 0x0000000000208947 */ /* 0x000fea0003800000 */
[----:B------:R-:W-:-:S05]  /*29f0*/  IMAD R10, R9, 0x400, R10 ;  /* 0x00000400090a7824 */ /* 0x000fca00078e020a */
[----:B-12---:R-:W1:Y:S02]  /*2a00*/  LDS R13, [R10+0x200] ;  /* 0x000200000a0d7984 */ /* 0x006e640000000800 */
[----:B-1----:R-:W-:-:S13]  /*2a10*/  ISETP.NE.AND P0, PT, R13, RZ, PT ;  /* 0x000000ff0d00720c */ /* 0x002fda0003f05270 */
[----:B------:R-:W-:Y:S05]  /*2a20*/  @!P0 BRA `(.L_x_147) ;  /* 0x0000000000108947 */ /* 0x000fea0003800000 */
[----:B0--3--:R-:W0:Y:S01]  /*2a30*/  LDC.64 R10, c[0x0][0x380] ;  /* 0x0000e000ff0a7b82 */ /* 0x009e220000000a00 */
[----:B------:R-:W-:-:S04]  /*2a40*/  IMAD R9, R9, 0x100, R0 ;  /* 0x0000010009097824 */ /* 0x000fc800078e0200 */
[----:B0-----:R-:W-:-:S05]  /*2a50*/  IMAD.WIDE.U32 R10, R9, 0x4, R10 ;  /* 0x00000004090a7825 */ /* 0x001fca00078e000a */
[----:B------:R0:W-:Y:S02]  /*2a60*/  REDG.E.ADD.STRONG.GPU desc[UR12][R10.64+0x200], R13 ;  /* 0x0002000d0a00798e */ /* 0x0001e4000c12e10c */
.L_x_147:
[----:B------:R-:W-:Y:S05]  /*2a70*/  BSYNC.RECONVERGENT B0 ;  /* 0x0000000000007941 */ /* 0x000fea0003800200 */
.L_x_146:
[----:B------:R-:W1:Y:S01]  /*2a80*/  LDCU UR5, c[0x0][0x390] ;  /* 0x00007200ff0577ac */ /* 0x000e620008000800 */
[----:B------:R-:W-:Y:S02]  /*2a90*/  UIADD3 UR4, UPT, UPT, UR4, 0x1, URZ ;  /* 0x0000000104047890 */ /* 0x000fe4000fffe0ff */
[----:B-1----:R-:W-:-:S04]  /*2aa0*/  UIADD3 UR7, UPT, UPT, UR5, -0x1, URZ ;  /* 0xffffffff05077890 */ /* 0x002fc8000fffe0ff */
[----:B------:R-:W-:-:S04]  /*2ab0*/  ULEA.HI UR7, UR7, 0x1, URZ, 0x2 ;  /* 0x0000000107077891 */ /* 0x000fc8000f8f10ff */
[----:B------:R-:W-:-:S04]  /*2ac0*/  UISETP.LT.U32.AND UP0, UPT, UR7, UR5, UPT ;  /* 0x000000050700728c */ /* 0x000fc8000bf01070 */
[----:B------:R-:W-:-:S04]  /*2ad0*/  USEL UR5, UR7, UR5, UP0 ;  /* 0x0000000507057287 */ /* 0x000fc80008000000 */
[----:B------:R-:W-:Y:S01]  /*2ae0*/  UISETP.NE.AND UP0, UPT, UR4, UR5, UPT ;  /* 0x000000050400728c */ /* 0x000fe2000bf05270 */
[----:B------:R-:W-:Y:S08]  /*2af0*/  BAR.SYNC.DEFER_BLOCKING 0x0 ;  /* 0x0000000000007b1d */ /* 0x000ff00000010000 */
[----:B------:R-:W-:Y:S05]  /*2b00*/  BRA.U UP0, `(.L_x_214) ;  /* 0xffffffd500a07547 */ /* 0x000fea000b83ffff */
[----:B------:R-:W-:Y:S05]  /*2b10*/  EXIT ;  /* 0x000000000000794d */ /* 0x000fea0003800000 */
.L_x_215:
        /* <DEDUP_REMOVED lines=14> */
.L_x_222:


//--------------------- .text._ZN3cub18CUB_300001_SM_10006detail10radix_sort31DeviceRadixSortSingleTileKernelINS1_5radix10policy_hubIiNS0_8NullTypeEjE10Policy1000ELNS0_9SortOrderE0EiS6_jNS1_21identity_decomposer_tEEEvPKT1_PSB_PKT2_PSF_T3_iiT4_ --------------------------
	.section	.text._ZN3cub18CUB_300001_SM_10006detail10radix_sort31DeviceRadixSortSingleTileKernelINS1_5radix10policy_hubIiNS0_8NullTypeEjE10Policy1000ELNS0_9SortOrderE0EiS6_jNS1_21identity_decomposer_tEEEvPKT1_PSB_PKT2_PSF_T3_iiT4_,"ax",@progbits
	.align	128
        .global         _ZN3cub18CUB_300001_SM_10006detail10radix_sort31DeviceRadixSortSingleTileKernelINS1_5radix10policy_hubIiNS0_8NullTypeEjE10Policy1000ELNS0_9SortOrderE0EiS6_jNS1_21identity_decomposer_tEEEvPKT1_PSB_PKT2_PSF_T3_iiT4_
        .type           _ZN3cub18CUB_300001_SM_10006detail10radix_sort31DeviceRadixSortSingleTileKernelINS1_5radix10policy_hubIiNS0_8NullTypeEjE10Policy1000ELNS0_9SortOrderE0EiS6_jNS1_21identity_decomposer_tEEEvPKT1_PSB_PKT2_PSF_T3_iiT4_,@function
        .size           _ZN3cub18CUB_300001_SM_10006detail10radix_sort31DeviceRadixSortSingleTileKernelINS1_5radix10policy_hubIiNS0_8NullTypeEjE10Policy1000ELNS0_9SortOrderE0EiS6_jNS1_21identity_decomposer_tEEEvPKT1_PSB_PKT2_PSF_T3_iiT4_,(.L_x_223 - _ZN3cub18CUB_300001_SM_10006detail10radix_sort31DeviceRadixSortSingleTileKernelINS1_5radix10policy_hubIiNS0_8NullTypeEjE10Policy1000ELNS0_9SortOrderE0EiS6_jNS1_21identity_decomposer_tEEEvPKT1_PSB_PKT2_PSF_T3_iiT4_)
        .other          _ZN3cub18CUB_300001_SM_10006detail10radix_sort31DeviceRadixSortSingleTileKernelINS1_5radix10policy_hubIiNS0_8NullTypeEjE10Policy1000ELNS0_9SortOrderE0EiS6_jNS1_21identity_decomposer_tEEEvPKT1_PSB_PKT2_PSF_T3_iiT4_,@"STO_CUDA_ENTRY STV_DEFAULT"
_ZN3cub18CUB_300001_SM_10006detail10radix_sort31DeviceRadixSortSingleTileKernelINS1_5radix10policy_hubIiNS0_8NullTypeEjE10Policy1000ELNS0_9SortOrderE0EiS6_jNS1_21identity_decomposer_tEEEvPKT1_PSB_PKT2_PSF_T3_iiT4_:
.text._ZN3cub18CUB_300001_SM_10006detail10radix_sort31DeviceRadixSortSingleTileKernelINS1_5radix10policy_hubIiNS0_8NullTypeEjE10Policy1000ELNS0_9SortOrderE0EiS6_jNS1_21identity_decomposer_tEEEvPKT1_PSB_PKT2_PSF_T3_iiT4_:
[----:B------:R-:W-:Y:S01]  /*0000*/  LDC R1, c[0x0][0x37c] ;  /* 0x0000df00ff017b82 */ /* 0x000fe20000000800 */
[----:B------:R-:W0:Y:S01]  /*0010*/  S2R R0, SR_TID.X ;  /* 0x0000000000007919 */ /* 0x000e220000002100 */
[----:B------:R-:W1:Y:S06]  /*0020*/  LDCU UR4, c[0x0][0x3a0] ;  /* 0x00007400ff0477ac */ /* 0x000e6c0008000800 */
[----:B------:R-:W2:Y:S01]  /*0030*/  LDC.64 R4, c[0x0][0x380] ;  /* 0x0000e000ff047b82 */ /* 0x000ea20000000a00 */
[----:B------:R-:W3:Y:S01]  /*0040*/  LDCU.64 UR10, c[0x0][0x358] ;  /* 0x00006b00ff0a77ac */ /* 0x000ee20008000a00 */
[----:B------:R-:W-:-:S02]  /*0050*/  IMAD.MOV.U32 R13, RZ, RZ, -0x1 ;  /* 0xffffffffff0d7424 */ /* 0x000fc400078e00ff */
[----:B------:R-:W-:Y:S02]  /*0060*/  IMAD.MOV.U32 R14, RZ, RZ, -0x1 ;  /* 0xffffffffff0e7424 */ /* 0x000fe400078e00ff */
[----:B------:R-:W-:Y:S02]  /*0070*/  IMAD.MOV.U32 R20, RZ, RZ, -0x1 ;  /* 0xffffffffff147424 */ /* 0x000fe400078e00ff */
[----:B------:R-:W-:Y:S01]  /*0080*/  IMAD.MOV.U32 R21, RZ, RZ, -0x1 ;  /* 0xffffffffff157424 */ /* 0x000fe200078e00ff */
[----:B------:R-:W4:Y:S01]  /*0090*/  S2UR UR5, SR_CgaCtaId ;  /* 0x00000000000579c3 */ /* 0x000f220000008800 */
[----:B------:R-:W2:Y:S01]  /*00a0*/  S2R R23, SR_LANEID ;  /* 0x0000000000177919 */ /* 0x000ea20000000000 */
[----:B------:R-:W5:Y:S01]  /*00b0*/  LDCU UR6, c[0x0][0x3a4] ;  /* 0x00007480ff0677ac */ /* 0x000f620008000800 */
[----:B------:R-:W5:Y:S01]  /*00c0*/  LDCU UR7, c[0x0][0x3a8] ;  /* 0x00007500ff0777ac */ /* 0x000f620008000800 */
[----:B------:R-:W-:Y:S02]  /*00d0*/  IMAD.MOV.U32 R25, RZ, RZ, -0x1 ;  /* 0xffffffffff197424 */ /* 0x000fe400078e00ff */
[----:B------:R-:W-:Y:S01]  /*00e0*/  IMAD.MOV.U32 R26, RZ, RZ, -0x1 ;  /* 0xffffffffff1a7424 */ /* 0x000fe200078e00ff */
[----:B------:R-:W2:Y:S01]  /*00f0*/  LDCU UR9, c[0x0][0x3a8] ;  /* 0x00007500ff0977ac */ /* 0x000ea20008000800 */
[----:B0-----:R-:W-:-:S04]  /*0100*/  IMAD R7, R0, 0x13, RZ ;  /* 0x0000001300077824 */ /* 0x001fc800078e02ff */
[C---:B------:R-:W-:Y:S01]  /*0110*/  VIADD R2, R7.reuse, 0x1 ;  /* 0x0000000107027836 */ /* 0x040fe20000000000 */
[C---:B-1----:R-:W-:Y:S01]  /*0120*/  ISETP.GE.AND P1, PT, R7.reuse, UR4, PT ;  /* 0x0000000407007c0c */ /* 0x042fe2000bf26270 */
[----:B--2---:R-:W-:-:S03]  /*0130*/  IMAD.WIDE.U32 R4, R7, 0x4, R4 ;  /* 0x0000000407047825 */ /* 0x004fc600078e0004 */
[----:B------:R-:W-:Y:S01]  /*0140*/  ISETP.GE.AND P2, PT, R2, UR4, PT ;  /* 0x0000000402007c0c */ /* 0x000fe2000bf46270 */
[C---:B------:R-:W-:Y:S02]  /*0150*/  VIADD R2, R7.reuse, 0x2 ;  /* 0x0000000207027836 */ /* 0x040fe40000000000 */
[----:B------:R-:W-:-:S03]  /*0160*/  VIADD R3, R7, 0x3 ;  /* 0x0000000307037836 */ /* 0x000fc60000000000 */
[----:B------:R-:W-:Y:S01]  /*0170*/  ISETP.GE.AND P3, PT, R2, UR4, PT ;  /* 0x0000000402007c0c */ /* 0x000fe2000bf66270 */
[----:B------:R-:W-:Y:S01]  /*0180*/  VIADD R2, R7, 0x4 ;  /* 0x0000000407027836 */ /* 0x000fe20000000000 */
[----:B------:R-:W-:Y:S01]  /*0190*/  ISETP.GE.AND P4, PT, R3, UR4, PT ;  /* 0x0000000403007c0c */ /* 0x000fe2000bf86270 */
[----:B---3--:R-:W2:Y:S03]  /*01a0*/  @!P1 LDG.E R12, desc[UR10][R4.64] ;  /* 0x0000000a040c9981 */ /* 0x008ea6000c1e1900 */
[----:B------:R-:W-:Y:S01]  /*01b0*/  ISETP.GE.AND P5, PT, R2, UR4, PT ;  /* 0x0000000402007c0c */ /* 0x000fe2000bfa6270 */
[----:B------:R-:W3:Y:S06]  /*01c0*/  @!P2 LDG.E R6, desc[UR10][R4.64+0x4] ;  /* 0x0000040a0406a981 */ /* 0x000eec000c1e1900 */
[----:B------:R-:W5:Y:S04]  /*01d0*/  @!P3 LDG.E R8, desc[UR10][R4.64+0x8] ;  /* 0x0000080a0408b981 */ /* 0x000f68000c1e1900 */
[----:B------:R-:W4:Y:S04]  /*01e0*/  @!P4 LDG.E R9, desc[UR10][R4.64+0xc] ;  /* 0x00000c0a0409c981 */ /* 0x000f28000c1e1900 */
[----:B------:R-:W4:Y:S01]  /*01f0*/  @!P5 LDG.E R10, desc[UR10][R4.64+0x10] ;  /* 0x0000100a040ad981 */ /* 0x000f22000c1e1900 */
[----:B------:R-:W-:-:S02]  /*0200*/  VIADD R2, R7, 0x5 ;  /* 0x0000000507027836 */ /* 0x000fc40000000000 */
[C---:B------:R-:W-:Y:S02]  /*0210*/  VIADD R11, R7.reuse, 0x7 ;  /* 0x00000007070b7836 */ /* 0x040fe40000000000 */
[----:B------:R-:W-:Y:S01]  /*0220*/  VIADD R3, R7, 0x6 ;  /* 0x0000000607037836 */ /* 0x000fe20000000000 */
[----:B------:R-:W-:Y:S01]  /*0230*/  ISETP.GE.AND P6, PT, R2, UR4, PT ;  /* 0x0000000402007c0c */ /* 0x000fe2000bfc6270 */
[----:B------:R-:W-:-:S03]  /*0240*/  IMAD.MOV.U32 R2, RZ, RZ, -0x1 ;  /* 0xffffffffff027424 */ /* 0x000fc600078e00ff */
[----:B------:R-:W-:Y:S01]  /*0250*/  ISETP.GE.AND P0, PT, R3, UR4, PT ;  /* 0x0000000403007c0c */ /* 0x000fe2000bf06270 */
[----:B------:R-:W-:Y:S02]  /*0260*/  IMAD.MOV.U32 R3, RZ, RZ, -0x1 ;  /* 0xffffffffff037424 */ /* 0x000fe400078e00ff */
[----:B------:R-:W-:-:S06]  /*0270*/  VIADD R15, R7, 0xb ;  /* 0x0000000b070f7836 */ /* 0x000fcc0000000000 */
[----:B------:R-:W4:Y:S01]  /*0280*/  @!P6 LDG.E R17, desc[UR10][R4.64+0x14] ;  /* 0x0000140a0411e981 */ /* 0x000f22000c1e1900 */
[----:B--2---:R-:W-:Y:S01]  /*0290*/  @!P1 LOP3.LUT R2, R12, 0x80000000, RZ, 0x3c, !PT ;  /* 0x800000000c029812 */ /* 0x004fe200078e3cff */
[----:B------:R-:W-:Y:S01]  /*02a0*/  IMAD.MOV.U32 R12, RZ, RZ, -0x1 ;  /* 0xffffffffff0c7424 */ /* 0x000fe200078e00ff */
[----:B------:R-:W-:Y:S01]  /*02b0*/  ISETP.GE.AND P1, PT, R11, UR4, PT ;  /* 0x000000040b007c0c */ /* 0x000fe2000bf26270 */
[C---:B------:R-:W-:Y:S01]  /*02c0*/  VIADD R11, R7.reuse, 0x8 ;  /* 0x00000008070b7836 */ /* 0x040fe20000000000 */
[----:B---3--:R-:W-:Y:S01]  /*02d0*/  @!P2 LOP3.LUT R3, R6, 0x80000000, RZ, 0x3c, !PT ;  /* 0x800000000603a812 */ /* 0x008fe200078e3cff */
[----:B------:R-:W-:-:S03]  /*02e0*/  VIADD R6, R7, 0x9 ;  /* 0x0000000907067836 */ /* 0x000fc60000000000 */
[----:B------:R-:W-:Y:S01]  /*02f0*/  ISETP.GE.AND P2, PT, R11, UR4, PT ;  /* 0x000000040b007c0c */ /* 0x000fe2000bf46270 */
[----:B------:R-:W-:Y:S01]  /*0300*/  VIADD R11, R7, 0xa ;  /* 0x0000000a070b7836 */ /* 0x000fe20000000000 */
[----:B-----5:R-:W-:Y:S02]  /*0310*/  @!P3 LOP3.LUT R12, R8, 0x80000000, RZ, 0x3c, !PT ;  /* 0x80000000080cb812 */ /* 0x020fe400078e3cff */
[----:B------:R-:W-:Y:S02]  /*0320*/  ISETP.GE.AND P3, PT, R6, UR4, PT ;  /* 0x0000000406007c0c */ /* 0x000fe4000bf66270 */
[----:B----4-:R-:W-:Y:S01]  /*0330*/  @!P4 LOP3.LUT R13, R9, 0x80000000, RZ, 0x3c, !PT ;  /* 0x80000000090dc812 */ /* 0x010fe200078e3cff */
[----:B------:R-:W2:Y:S01]  /*0340*/  @!P0 LDG.E R6, desc[UR10][R4.64+0x18] ;  /* 0x0000180a04068981 */ /* 0x000ea2000c1e1900 */
[----:B------:R-:W-:Y:S02]  /*0350*/  ISETP.GE.AND P4, PT, R11, UR4, PT ;  /* 0x000000040b007c0c */ /* 0x000fe4000bf86270 */
[----:B------:R-:W-:Y:S01]  /*0360*/  @!P5 LOP3.LUT R14, R10, 0x80000000, RZ, 0x3c, !PT ;  /* 0x800000000a0ed812 */ /* 0x000fe200078e3cff */
[----:B------:R-:W3:Y:S01]  /*0370*/  @!P1 LDG.E R8, desc[UR10][R4.64+0x1c] ;  /* 0x00001c0a04089981 */ /* 0x000ee2000c1e1900 */
[----:B------:R-:W-:-:S03]  /*0380*/  ISETP.GE.AND P5, PT, R15, UR4, PT ;  /* 0x000000040f007c0c */ /* 0x000fc6000bfa6270 */
[----:B------:R-:W4:Y:S04]  /*0390*/  @!P2 LDG.E R9, desc[UR10][R4.64+0x20] ;  /* 0x0000200a0409a981 */ /* 0x000f28000c1e1900 */
[----:B------:R-:W5:Y:S04]  /*03a0*/  @!P3 LDG.E R10, desc[UR10][R4.64+0x24] ;  /* 0x0000240a040ab981 */ /* 0x000f68000c1e1900 */
[----:B------:R-:W5:Y:S04]  /*03b0*/  @!P4 LDG.E R11, desc[UR10][R4.64+0x28] ;  /* 0x0000280a040bc981 */ /* 0x000f68000c1e1900 */
[----:B------:R-:W5:Y:S01]  /*03c0*/  @!P5 LDG.E R22, desc[UR10][R4.64+0x2c] ;  /* 0x00002c0a0416d981 */ /* 0x000f62000c1e1900 */
[----:B------:R-:W-:-:S02]  /*03d0*/  VIADD R16, R7, 0xc ;  /* 0x0000000c07107836 */ /* 0x000fc40000000000 */
[----:B------:R-:W-:Y:S01]  /*03e0*/  IMAD.MOV.U32 R15, RZ, RZ, -0x1 ;  /* 0xffffffffff0f7424 */ /* 0x000fe200078e00ff */
[----:B------:R-:W-:Y:S01]  /*03f0*/  @!P6 LOP3.LUT R15, R17, 0x80000000, RZ, 0x3c, !PT ;  /* 0x80000000110fe812 */ /* 0x000fe200078e3cff */
[C---:B------:R-:W-:Y:S01]  /*0400*/  VIADD R18, R7.reuse, 0xd ;  /* 0x0000000d07127836 */ /* 0x040fe20000000000 */
[----:B------:R-:W-:Y:S01]  /*0410*/  ISETP.GE.AND P6, PT, R16, UR4, PT ;  /* 0x0000000410007c0c */ /* 0x000fe2000bfc6270 */
[----:B------:R-:W-:Y:S02]  /*0420*/  IMAD.MOV.U32 R16, RZ, RZ, -0x1 ;  /* 0xffffffffff107424 */ /* 0x000fe400078e00ff */
[----:B------:R-:W-:Y:S02]  /*0430*/  IMAD.MOV.U32 R17, RZ, RZ, -0x1 ;  /* 0xffffffffff117424 */ /* 0x000fe400078e00ff */
[----:B------:R-:W-:-:S08]  /*0440*/  VIADD R19, R7, 0xe ;  /* 0x0000000e07137836 */ /* 0x000fd00000000000 */
[----:B------:R-:W5:Y:S01]  /*0450*/  @!P6 LDG.E R24, desc[UR10][R4.64+0x30] ;  /* 0x0000300a0418e981 */ /* 0x000f62000c1e1900 */
[----:B--2---:R-:W-:Y:S01]  /*0460*/  @!P0 LOP3.LUT R16, R6, 0x80000000, RZ, 0x3c, !PT ;  /* 0x8000000006108812 */ /* 0x004fe200078e3cff */
[C---:B------:R-:W-:Y:S01]  /*0470*/  VIADD R6, R7.reuse, 0xf ;  /* 0x0000000f07067836 */ /* 0x040fe20000000000 */
[----:B------:R-:W-:Y:S01]  /*0480*/  ISETP.GE.AND P0, PT, R18, UR4, PT ;  /* 0x0000000412007c0c */ /* 0x000fe2000bf06270 */
[----:B------:R-:W-:Y:S01]  /*0490*/  IMAD.MOV.U32 R18, RZ, RZ, -0x1 ;  /* 0xffffffffff127424 */ /* 0x000fe200078e00ff */
[----:B---3--:R-:W-:Y:S01]  /*04a0*/  @!P1 LOP3.LUT R17, R8, 0x80000000, RZ, 0x3c, !PT ;  /* 0x8000000008119812 */ /* 0x008fe200078e3cff */
[----:B------:R-:W-:Y:S01]  /*04b0*/  VIADD R8, R7, 0x10 ;  /* 0x0000001007087836 */ /* 0x000fe20000000000 */
[----:B----4-:R-:W-:Y:S02]  /*04c0*/  @!P2 LOP3.LUT R18, R9, 0x80000000, RZ, 0x3c, !PT ;  /* 0x800000000912a812 */ /* 0x010fe400078e3cff */
[----:B------:R-:W-:Y:S01]  /*04d0*/  ISETP.GE.AND P2, PT, R6, UR4, PT ;  /* 0x0000000406007c0c */ /* 0x000fe2000bf46270 */
[----:B------:R-:W-:-:S02]  /*04e0*/  VIADD R6, R7, 0x11 ;  /* 0x0000001107067836 */ /* 0x000fc40000000000 */
[----:B------:R-:W-:Y:S01]  /*04f0*/  VIADD R7, R7, 0x12 ;  /* 0x0000001207077836 */ /* 0x000fe20000000000 */
[----:B------:R-:W-:Y:S01]  /*0500*/  ISETP.GE.AND P1, PT, R19, UR4, PT ;  /* 0x0000000413007c0c */ /* 0x000fe2000bf26270 */
[----:B------:R-:W-:Y:S01]  /*0510*/  IMAD.MOV.U32 R19, RZ, RZ, -0x1 ;  /* 0xffffffffff137424 */ /* 0x000fe200078e00ff */
[----:B-----5:R-:W-:Y:S02]  /*0520*/  @!P3 LOP3.LUT R19, R10, 0x80000000, RZ, 0x3c, !PT ;  /* 0x800000000a13b812 */ /* 0x020fe400078e3cff */
[----:B------:R-:W-:Y:S02]  /*0530*/  @!P4 LOP3.LUT R20, R11, 0x80000000, RZ, 0x3c, !PT ;  /* 0x800000000b14c812 */ /* 0x000fe400078e3cff */
[----:B------:R-:W-:Y:S02]  /*0540*/  @!P5 LOP3.LUT R21, R22, 0x80000000, RZ, 0x3c, !PT ;  /* 0x800000001615d812 */ /* 0x000fe400078e3cff */
[----:B------:R-:W-:Y:S02]  /*0550*/  ISETP.GE.AND P3, PT, R8, UR4, PT ;  /* 0x0000000408007c0c */ /* 0x000fe4000bf66270 */
[----:B------:R-:W-:Y:S01]  /*0560*/  ISETP.GE.AND P4, PT, R6, UR4, PT ;  /* 0x0000000406007c0c */ /* 0x000fe2000bf86270 */
[----:B------:R-:W2:Y:S01]  /*0570*/  @!P2 LDG.E R8, desc[UR10][R4.64+0x3c] ;  /* 0x00003c0a0408a981 */ /* 0x000ea2000c1e1900 */
[----:B------:R-:W-:-:S03]  /*0580*/  ISETP.GE.AND P5, PT, R7, UR4, PT ;  /* 0x0000000407007c0c */ /* 0x000fc6000bfa6270 */
[----:B------:R-:W3:Y:S04]  /*0590*/  @!P0 LDG.E R6, desc[UR10][R4.64+0x34] ;  /* 0x0000340a04068981 */ /* 0x000ee8000c1e1900 */
[----:B------:R-:W4:Y:S04]  /*05a0*/  @!P1 LDG.E R7, desc[UR10][R4.64+0x38] ;  /* 0x0000380a04079981 */ /* 0x000f28000c1e1900 */
[----:B------:R-:W5:Y:S04]  /*05b0*/  @!P3 LDG.E R9, desc[UR10][R4.64+0x40] ;  /* 0x0000400a0409b981 */ /* 0x000f68000c1e1900 */
[----:B------:R-:W5:Y:S04]  /*05c0*/  @!P4 LDG.E R10, desc[UR10][R4.64+0x44] ;  /* 0x0000440a040ac981 */ /* 0x000f68000c1e1900 */
[----:B------:R-:W5:Y:S01]  /*05d0*/  @!P5 LDG.E R11, desc[UR10][R4.64+0x48] ;  /* 0x0000480a040bd981 */ /* 0x000f62000c1e1900 */
[----:B------:R-:W-:-:S02]  /*05e0*/  UMOV UR4, 0x400 ;  /* 0x0000040000047882 */ /* 0x000fc40000000000 */
[----:B------:R-:W-:Y:S01]  /*05f0*/  ULEA UR4, UR5, UR4, 0x18 ;  /* 0x0000000405047291 */ /* 0x000fe2000f8ec0ff */
[----:B------:R-:W-:-:S05]  /*0600*/  SHF.R.U32.HI R105, RZ, 0x5, R0 ;  /* 0x00000005ff697819 */ /* 0x000fca0000011600 */
[----:B------:R-:W-:Y:S01]  /*0610*/  LEA R29, R0, UR4, 0x2 ;  /* 0x00000004001d7c11 */ /* 0x000fe2000f8e10ff */
[----:B------:R-:W-:Y:S01]  /*0620*/  IMAD.MOV.U32 R22, RZ, RZ, -0x1 ;  /* 0xffffffffff167424 */ /* 0x000fe200078e00ff */
[----:B------:R-:W-:-:S03]  /*0630*/  @!P6 LOP3.LUT R22, R24, 0x80000000, RZ, 0x3c, !PT ;  /* 0x800000001816e812 */ /* 0x000fc600078e3cff */
[C---:B------:R-:W-:Y:S01]  /*0640*/  IMAD R31, R0.reuse, 0x80, R29 ;  /* 0x00000080001f7824 */ /* 0x040fe200078e021d */
[----:B------:R-:W-:Y:S01]  /*0650*/  LEA R32, R105, UR4, 0x2 ;  /* 0x0000000469207c11 */ /* 0x000fe2000f8e10ff */
[----:B------:R-:W-:Y:S02]  /*0660*/  IMAD.MOV.U32 R24, RZ, RZ, -0x1 ;  /* 0xffffffffff187424 */ /* 0x000fe400078e00ff */
[----:B------:R-:W-:Y:S02]  /*0670*/  IMAD.MOV.U32 R27, RZ, RZ, -0x1 ;  /* 0xffffffffff1b7424 */ /* 0x000fe400078e00ff */
[----:B------:R-:W-:Y:S02]  /*0680*/  IMAD.MOV.U32 R28, RZ, RZ, -0x1 ;  /* 0xffffffffff1c7424 */ /* 0x000fe400078e00ff */
[----:B------:R-:W-:Y:S02]  /*0690*/  IMAD.MOV.U32 R30, RZ, RZ, -0x1 ;  /* 0xffffffffff1e7424 */ /* 0x000fe400078e00ff */
[----:B------:R-:W-:Y:S01]  /*06a0*/  IMAD R33, R0, -0x38, R31 ;  /* 0xffffffc800217824 */ /* 0x000fe200078e021f */
[----:B------:R-:W-:-:S02]  /*06b0*/  UIADD3 UR8, UPT, UPT, UR6, 0x6, URZ ;  /* 0x0000000606087890 */ /* 0x000fc4000fffe0ff */
[----:B------:R-:W-:Y:S01]  /*06c0*/  UIADD3 UR5, UPT, UPT, -UR6, UR7, URZ ;  /* 0x0000000706057290 */ /* 0x000fe2000fffe1ff */
[----:B------:R-:W-:Y:S01]  /*06d0*/  BAR.SYNC.DEFER_BLOCKING 0x0 ;  /* 0x0000000000007b1d */ /* 0x000fe20000010000 */
[----:B--2---:R-:W-:Y:S02]  /*06e0*/  @!P2 LOP3.LUT R26, R8, 0x80000000, RZ, 0x3c, !PT ;  /* 0x80000000081aa812 */ /* 0x004fe400078e3cff */
[----:B---3--:R-:W-:Y:S02]  /*06f0*/  @!P0 LOP3.LUT R24, R6, 0x80000000, RZ, 0x3c, !PT ;  /* 0x8000000006188812 */ /* 0x008fe400078e3cff */
[----:B----4-:R-:W-:Y:S02]  /*0700*/  @!P1 LOP3.LUT R25, R7, 0x80000000, RZ, 0x3c, !PT ;  /* 0x8000000007199812 */ /* 0x010fe400078e3cff */
[----:B-----5:R-:W-:Y:S02]  /*0710*/  @!P3 LOP3.LUT R27, R9, 0x80000000, RZ, 0x3c, !PT ;  /* 0x80000000091bb812 */ /* 0x020fe400078e3cff */
[----:B------:R-:W-:-:S02]  /*0720*/  @!P4 LOP3.LUT R28, R10, 0x80000000, RZ, 0x3c, !PT ;  /* 0x800000000a1cc812 */ /* 0x000fc400078e3cff */
[----:B------:R-:W-:-:S07]  /*0730*/  @!P5 LOP3.LUT R30, R11, 0x80000000, RZ, 0x3c, !PT ;  /* 0x800000000b1ed812 */ /* 0x000fce00078e3cff */
.L_x_217:
[----:B------:R-:W-:Y:S01]  /*0740*/  UISETP.LT.AND UP0, UPT, UR5, 0x6, UPT ;  /* 0x000000060500788c */ /* 0x000fe2000bf01270 */
[----:B------:R-:W-:Y:S01]  /*0750*/  STS [R29], RZ ;  /* 0x000000ff1d007388 */ /* 0x000fe20000000800 */
[----:B------:R-:W-:Y:S01]  /*0760*/  UIADD3 UR6, UPT, UPT, UR8, -0x6, URZ ;  /* 0xfffffffa08067890 */ /* 0x000fe2000fffe0ff */
[----:B------:R-:W-:Y:S01]  /*0770*/  ISETP.NE.AND P1, PT, R23, 0x1f, PT ;  /* 0x0000001f1700780c */ /* 0x000fe20003f25270 */
[----:B------:R-:W-:Y:S01]  /*0780*/  USEL UR4, UR5, 0x6, UP0 ;  /* 0x0000000605047887 */ /* 0x000fe20008000000 */
[----:B------:R-:W-:Y:S01]  /*0790*/  STS [R29+0x400], RZ ;  /* 0x000400ff1d007388 */ /* 0x000fe20000000800 */
[C---:B------:R-:W-:Y:S01]  /*07a0*/  ISETP.NE.AND P2, PT, R105.reuse, 0x6, PT ;  /* 0x000000066900780c */ /* 0x040fe20003f45270 */
[----:B------:R-:W-:Y:S01]  /*07b0*/  UISETP.GE.AND UP0, UPT, UR8, UR9, UPT ;  /* 0x000000090800728c */ /* 0x000fe2000bf06270 */
[----:B0-2---:R-:W-:Y:S01]  /*07c0*/  SHF.R.U32.HI R4, RZ, UR6, R2 ;  /* 0x00000006ff047c19 */ /* 0x005fe20008011602 */
[----:B------:R-:W-:Y:S01]  /*07d0*/  UBMSK UR4, URZ, UR4 ;  /* 0x00000004ff04729b */ /* 0x000fe20008000000 */
[----:B------:R-:W-:Y:S01]  /*07e0*/  STS [R29+0x800], RZ ;  /* 0x000800ff1d007388 */ /* 0x000fe20000000800 */
[----:B------:R-:W-:-:S03]  /*07f0*/  ISETP.NE.AND P3, PT, R105, 0x7, PT ;  /* 0x000000076900780c */ /* 0x000fc60003f65270 */
[----:B------:R-:W-:Y:S01]  /*0800*/  STS [R29+0xc00], RZ ;  /* 0x000c00ff1d007388 */ /* 0x000fe20000000800 */
[----:B------:R-:W-:-:S03]  /*0810*/  LOP3.LUT R4, R4, UR4, RZ, 0xc0, !PT ;  /* 0x0000000404047c12 */ /* 0x000fc6000f8ec0ff */
[----:B------:R-:W-:Y:S02]  /*0820*/  STS [R29+0x1000], RZ ;  /* 0x001000ff1d007388 */ /* 0x000fe40000000800 */
[----:B------:R-:W-:Y:S01]  /*0830*/  IMAD.SHL.U32 R5, R4, 0x400, RZ ;  /* 0x0000040004057824 */ /* 0x000fe200078e00ff */
[----:B------:R-:W-:Y:S01]  /*0840*/  SHF.R.U32.HI R4, RZ, 0x4, R4 ;  /* 0x00000004ff047819 */ /* 0x000fe20000011604 */
[----:B------:R-:W-:Y:S03]  /*0850*/  STS [R29+0x1400], RZ ;  /* 0x001400ff1d007388 */ /* 0x000fe60000000800 */
[----:B------:R-:W-:Y:S01]  /*0860*/  LOP3.LUT R36, R5, 0x7c00, RZ, 0xc0, !PT ;  /* 0x00007c0005247812 */ /* 0x000fe200078ec0ff */
[----:B------:R-:W-:Y:S01]  /*0870*/  STS [R29+0x1800], RZ ;  /* 0x001800ff1d007388 */ /* 0x000fe20000000800 */
[----:B------:R-:W-:-:S03]  /*0880*/  LOP3.LUT R4, R4, 0xffffffe, RZ, 0xc0, !PT ;  /* 0x0ffffffe04047812 */ /* 0x000fc600078ec0ff */
[----:B------:R-:W-:Y:S01]  /*0890*/  STS [R29+0x1c00], RZ ;  /* 0x001c00ff1d007388 */ /* 0x000fe20000000800 */
[----:B------:R-:W-:Y:S02]  /*08a0*/  IADD3 R36, PT, PT, R4, R29, R36 ;  /* 0x0000001d04247210 */ /* 0x000fe40007ffe024 */
[----:B------:R-:W-:Y:S01]  /*08b0*/  SHF.R.U32.HI R4, RZ, UR6, R3 ;  /* 0x00000006ff047c19 */ /* 0x000fe20008011603 */
[----:B------:R-:W-:Y:S03]  /*08c0*/  STS [R29+0x2000], RZ ;  /* 0x002000ff1d007388 */ /* 0x000fe60000000800 */
[----:B------:R-:W-:Y:S01]  /*08d0*/  LOP3.LUT R4, R4, UR4, RZ, 0xc0, !PT ;  /* 0x0000000404047c12 */ /* 0x000fe2000f8ec0ff */
[----:B------:R-:W-:Y:S03]  /*08e0*/  STS [R29+0x2400], RZ ;  /* 0x002400ff1d007388 */ /* 0x000fe60000000800 */
[----:B------:R-:W-:Y:S01]  /*08f0*/  SHF.R.U32.HI R6, RZ, 0x4, R4 ;  /* 0x00000004ff067819 */ /* 0x000fe20000011604 */
[----:B------:R-:W-:Y:S01]  /*0900*/  STS [R29+0x2800], RZ ;  /* 0x002800ff1d007388 */ /* 0x000fe20000000800 */
[----:B------:R-:W-:-:S02]  /*0910*/  IMAD.SHL.U32 R5, R4, 0x400, RZ ;  /* 0x0000040004057824 */ /* 0x000fc400078e00ff */
[----:B------:R-:W-:Y:S01]  /*0920*/  LOP3.LUT R6, R6, 0xffffffe, RZ, 0xc0, !PT ;  /* 0x0ffffffe06067812 */ /* 0x000fe200078ec0ff */
[----:B------:R-:W-:Y:S02]  /*0930*/  STS [R29+0x2c00], RZ ;  /* 0x002c00ff1d007388 */ /* 0x000fe40000000800 */
[----:B------:R-:W-:Y:S02]  /*0940*/  LOP3.LUT R4, R5, 0x7c00, RZ, 0xc0, !PT ;  /* 0x00007c0005047812 */ /* 0x000fe400078ec0ff */
[----:B------:R-:W-:Y:S02]  /*0950*/  STS [R29+0x3000], RZ ;  /* 0x003000ff1d007388 */ /* 0x000fe40000000800 */
[----:B------:R-:W-:Y:S02]  /*0960*/  IADD3 R37, PT, PT, R6, R29, R4 ;  /* 0x0000001d06257210 */ /* 0x000fe40007ffe004 */
[----:B------:R-:W-:Y:S01]  /*0970*/  STS [R29+0x3400], RZ ;  /* 0x003400ff1d007388 */ /* 0x000fe20000000800 */
[----:B------:R-:W-:-:S03]  /*0980*/  SHF.R.U32.HI R4, RZ, UR6, R12 ;  /* 0x00000006ff047c19 */ /* 0x000fc6000801160c */
        /* <DEDUP_REMOVED lines=10> */
[----:B------:R-:W-:-:S03]  /*0a30*/  IADD3 R39, PT, PT, R39, R29, R6 ;  /* 0x0000001d27277210 */ /* 0x000fc60007ffe006 */
[----:B------:R-:W-:Y:S04]  /*0a40*/  STS [R29+0x4c00], RZ ;  /* 0x004c00ff1d007388 */ /* 0x000fe80000000800 */
        /* <DEDUP_REMOVED lines=13> */
[----:B------:R-:W0:Y:S02]  /*0b20*/  LDS.U16 R34, [R36] ;  /* 0x0000000024227984 */ /* 0x000e240000000400 */
[----:B0-----:R-:W-:-:S05]  /*0b30*/  VIADD R5, R34, 0x1 ;  /* 0x0000000122057836 */ /* 0x001fca0000000000 */
[----:B------:R0:W-:Y:S04]  /*0b40*/  STS.U16 [R36], R5 ;  /* 0x0000000524007388 */ /* 0x0001e80000000400 */
[----:B------:R-:W1:Y:S01]  /*0b50*/  LDS.U16 R38, [R37] ;  /* 0x0000000025267984 */ /* 0x000e620000000400 */
[----:B0-----:R-:W-:-:S04]  /*0b60*/  SHF.R.U32.HI R5, RZ, UR6, R13 ;  /* 0x00000006ff057c19 */ /* 0x001fc8000801160d */
[----:B------:R-:W-:-:S05]  /*0b70*/  LOP3.LUT R5, R5, UR4, RZ, 0xc0, !PT ;  /* 0x0000000405057c12 */ /* 0x000fca000f8ec0ff */
[----:B------:R-:W-:Y:S01]  /*0b80*/  IMAD.SHL.U32 R6, R5, 0x400, RZ ;  /* 0x0000040005067824 */ /* 0x000fe200078e00ff */
[----:B------:R-:W-:-:S04]  /*0b90*/  SHF.R.U32.HI R5, RZ, 0x4, R5 ;  /* 0x00000004ff057819 */ /* 0x000fc80000011605 */
[----:B------:R-:W-:Y:S02]  /*0ba0*/  LOP3.LUT R8, R6, 0x7c00, RZ, 0xc0, !PT ;  /* 0x00007c0006087812 */ /* 0x000fe400078ec0ff */
[----:B------:R-:W-:-:S04]  /*0bb0*/  LOP3.LUT R5, R5, 0xffffffe, RZ, 0xc0, !PT ;  /* 0x0ffffffe05057812 */ /* 0x000fc800078ec0ff */
[----:B------:R-:W-:Y:S01]  /*0bc0*/  IADD3 R41, PT, PT, R5, R29, R8 ;  /* 0x0000001d05297210 */ /* 0x000fe20007ffe008 */
[----:B-1----:R-:W-:-:S05]  /*0bd0*/  VIADD R4, R38, 0x1 ;  /* 0x0000000126047836 */ /* 0x002fca0000000000 */
[----:B------:R0:W-:Y:S04]  /*0be0*/  STS.U16 [R37], R4 ;  /* 0x0000000425007388 */ /* 0x0001e80000000400 */
[----:B------:R-:W1:Y:S01]  /*0bf0*/  LDS.U16 R40, [R39] ;  /* 0x0000000027287984 */ /* 0x000e620000000400 */
[----:B0-----:R-:W-:-:S04]  /*0c00*/  SHF.R.U32.HI R4, RZ, UR6, R14 ;  /* 0x00000006ff047c19 */ /* 0x001fc8000801160e */
[----:B------:R-:W-:-:S05]  /*0c10*/  LOP3.LUT R4, R4, UR4, RZ, 0xc0, !PT ;  /* 0x0000000404047c12 */ /* 0x000fca000f8ec0ff */
[----:B------:R-:W-:Y:S01]  /*0c20*/  IMAD.SHL.U32 R5, R4, 0x400, RZ ;  /* 0x0000040004057824 */ /* 0x000fe200078e00ff */
[----:B------:R-:W-:-:S04]  /*0c30*/  SHF.R.U32.HI R4, RZ, 0x4, R4 ;  /* 0x00000004ff047819 */ /* 0x000fc80000011604 */
[----:B------:R-:W-:Y:S02]  /*0c40*/  LOP3.LUT R8, R5, 0x7c00, RZ, 0xc0, !PT ;  /* 0x00007c0005087812 */ /* 0x000fe400078ec0ff */
[----:B------:R-:W-:Y:S02]  /*0c50*/  LOP3.LUT R43, R4, 0xffffffe, RZ, 0xc0, !PT ;  /* 0x0ffffffe042b7812 */ /* 0x000fe400078ec0ff */
[----:B------:R-:W-:Y:S02]  /*0c60*/  SHF.R.U32.HI R5, RZ, UR6, R15 ;  /* 0x00000006ff057c19 */ /* 0x000fe4000801160f */
[----:B------:R-:W-:Y:S02]  /*0c70*/  IADD3 R43, PT, PT, R43, R29, R8 ;  /* 0x0000001d2b2b7210 */ /* 0x000fe40007ffe008 */
[----:B------:R-:W-:Y:S01]  /*0c80*/  LOP3.LUT R5, R5, UR4, RZ, 0xc0, !PT ;  /* 0x0000000405057c12 */ /* 0x000fe2000f8ec0ff */
[----:B-1----:R-:W-:-:S05]  /*0c90*/  VIADD R6, R40, 0x1 ;  /* 0x0000000128067836 */ /* 0x002fca0000000000 */
[----:B------:R0:W-:Y:S04]  /*0ca0*/  STS.U16 [R39], R6 ;  /* 0x0000000627007388 */ /* 0x0001e80000000400 */
[----:B------:R-:W1:Y:S01]  /*0cb0*/  LDS.U16 R42, [R41] ;  /* 0x00000000292a7984 */ /* 0x000e620000000400 */
[----:B0-----:R-:W-:Y:S01]  /*0cc0*/  IMAD.SHL.U32 R6, R5, 0x400, RZ ;  /* 0x0000040005067824 */ /* 0x001fe200078e00ff */
        /* <DEDUP_REMOVED lines=127> */
[----:B0-----:R-:W-:Y:S01]  /*14c0*/  SHF.R.U32.HI R4, RZ, UR6, R30 ;  /* 0x00000006ff047c19 */ /* 0x001fe2000801161e */
[----:B------:R-:W0:Y:S03]  /*14d0*/  S2UR UR6, SR_CgaCtaId ;  /* 0x00000000000679c3 */ /* 0x000e260000008800 */
[----:B------:R-:W-:Y:S01]  /*14e0*/  LOP3.LUT R4, R4, UR4, RZ, 0xc0, !PT ;  /* 0x0000000404047c12 */ /* 0x000fe2000f8ec0ff */
[----:B------:R-:W-:-:S04]  /*14f0*/  UMOV UR4, 0x400 ;  /* 0x0000040000047882 */ /* 0x000fc80000000000 */
[----:B------:R-:W-:Y:S01]  /*1500*/  IMAD.SHL.U32 R5, R4, 0x400, RZ ;  /* 0x0000040004057824 */ /* 0x000fe200078e00ff */
[----:B------:R-:W-:-:S04]  /*1510*/  SHF.R.U32.HI R4, RZ, 0x4, R4 ;  /* 0x00000004ff047819 */ /* 0x000fc80000011604 */
[----:B------:R-:W-:Y:S02]  /*1520*/  LOP3.LUT R8, R5, 0x7c00, RZ, 0xc0, !PT ;  /* 0x00007c0005087812 */ /* 0x000fe400078ec0ff */
[----:B------:R-:W-:-:S04]  /*1530*/  LOP3.LUT R71, R4, 0xffffffe, RZ, 0xc0, !PT ;  /* 0x0ffffffe04477812 */ /* 0x000fc800078ec0ff */
[----:B------:R-:W-:Y:S01]  /*1540*/  IADD3 R71, PT, PT, R71, R29, R8 ;  /* 0x0000001d47477210 */ /* 0x000fe20007ffe008 */
[----:B0-----:R-:W-:Y:S01]  /*1550*/  ULEA UR4, UR6, UR4, 0x18 ;  /* 0x0000000406047291 */ /* 0x001fe2000f8ec0ff */
[----:B-1----:R-:W-:-:S05]  /*1560*/  VIADD R6, R68, 0x1 ;  /* 0x0000000144067836 */ /* 0x002fca0000000000 */
[----:B------:R-:W-:Y:S04]  /*1570*/  STS.U16 [R67], R6 ;  /* 0x0000000643007388 */ /* 0x000fe80000000400 */
[----:B------:R-:W0:Y:S02]  /*1580*/  LDS.U16 R70, [R69] ;  /* 0x0000000045467984 */ /* 0x000e240000000400 */
[----:B0-----:R-:W-:-:S05]  /*1590*/  VIADD R4, R70, 0x1 ;  /* 0x0000000146047836 */ /* 0x001fca0000000000 */
[----:B------:R-:W-:Y:S04]  /*15a0*/  STS.U16 [R69], R4 ;  /* 0x0000000445007388 */ /* 0x000fe80000000400 */
[----:B------:R-:W0:Y:S02]  /*15b0*/  LDS.U16 R72, [R71] ;  /* 0x0000000047487984 */ /* 0x000e240000000400 */
[----:B0-----:R-:W-:-:S05]  /*15c0*/  VIADD R6, R72, 0x1 ;  /* 0x0000000148067836 */ /* 0x001fca0000000000 */
[----:B------:R-:W-:Y:S01]  /*15d0*/  STS.U16 [R71], R6 ;  /* 0x0000000647007388 */ /* 0x000fe20000000400 */
[----:B------:R-:W-:Y:S06]  /*15e0*/  BAR.SYNC.DEFER_BLOCKING 0x0 ;  /* 0x0000000000007b1d */ /* 0x000fec0000010000 */
[----:B------:R-:W-:Y:S04]  /*15f0*/  LDS R73, [R31] ;  /* 0x000000001f497984 */ /* 0x000fe80000000800 */
[----:B------:R-:W0:Y:S04]  /*1600*/  LDS R74, [R31+0x4] ;  /* 0x000004001f4a7984 */ /* 0x000e280000000800 */
        /* <DEDUP_REMOVED lines=12> */
[----:B-1----:R-:W-:-:S03]  /*16d0*/  IMAD.IADD R75, R75, 0x1, R74 ;  /* 0x000000014b4b7824 */ /* 0x002fc600078e024a */
[----:B------:R-:W1:Y:S01]  /*16e0*/  LDS R86, [R31+0x34] ;  /* 0x000034001f567984 */ /* 0x000e620000000800 */
[----:B--2---:R-:W-:-:S03]  /*16f0*/  IMAD.IADD R76, R76, 0x1, R75 ;  /* 0x000000014c4c7824 */ /* 0x004fc600078e024b */
[----:B------:R-:W2:Y:S01]  /*1700*/  LDS R87, [R31+0x38] ;  /* 0x000038001f577984 */ /* 0x000ea20000000800 */
[----:B---3--:R-:W-:-:S03]  /*1710*/  IMAD.IADD R77, R77, 0x1, R76 ;  /* 0x000000014d4d7824 */ /* 0x008fc600078e024c */
[----:B------:R-:W3:Y:S01]  /*1720*/  LDS R88, [R31+0x3c] ;  /* 0x00003c001f587984 */ /* 0x000ee20000000800 */
[----:B----4-:R-:W-:-:S03]  /*1730*/  IMAD.IADD R78, R78, 0x1, R77 ;  /* 0x000000014e4e7824 */ /* 0x010fc600078e024d */
[----:B------:R-:W4:Y:S01]  /*1740*/  LDS R89, [R31+0x40] ;  /* 0x000040001f597984 */ /* 0x000f220000000800 */
[----:B-----5:R-:W-:-:S03]  /*1750*/  IMAD.IADD R79, R79, 0x1, R78 ;  /* 0x000000014f4f7824 */ /* 0x020fc600078e024e */
[----:B------:R-:W5:Y:S01]  /*1760*/  LDS R90, [R31+0x44] ;  /* 0x000044001f5a7984 */ /* 0x000f620000000800 */
[----:B------:R-:W-:-:S03]  /*1770*/  IMAD.IADD R80, R80, 0x1, R79 ;  /* 0x0000000150507824 */ /* 0x000fc600078e024f */
        /* <DEDUP_REMOVED lines=29> */
[----:B------:R-:W-:-:S04]  /*1950*/  IMAD.IADD R95, R95, 0x1, R94 ;  /* 0x000000015f5f7824 */ /* 0x000fc800078e025e */
[----:B0-----:R-:W-:-:S04]  /*1960*/  IMAD.IADD R96, R96, 0x1, R95 ;  /* 0x0000000160607824 */ /* 0x001fc800078e025f */
[----:B-1----:R-:W-:-:S04]  /*1970*/  IMAD.IADD R97, R97, 0x1, R96 ;  /* 0x0000000161617824 */ /* 0x002fc800078e0260 */
[----:B--2---:R-:W-:-:S04]  /*1980*/  IMAD.IADD R98, R98, 0x1, R97 ;  /* 0x0000000162627824 */ /* 0x004fc800078e0261 */
[----:B---3--:R-:W-:-:S04]  /*1990*/  IMAD.IADD R99, R99, 0x1, R98 ;  /* 0x0000000163637824 */ /* 0x008fc800078e0262 */
[----:B----4-:R-:W-:-:S04]  /*19a0*/  IMAD.IADD R100, R100, 0x1, R99 ;  /* 0x0000000164647824 */ /* 0x010fc800078e0263 */
[----:B-----5:R-:W-:-:S04]  /*19b0*/  IMAD.IADD R101, R101, 0x1, R100 ;  /* 0x0000000165657824 */ /* 0x020fc800078e0264 */
[----:B------:R-:W-:-:S04]  /*19c0*/  IMAD.IADD R102, R102, 0x1, R101 ;  /* 0x0000000166667824 */ /* 0x000fc800078e0265 */
[----:B------:R-:W-:-:S04]  /*19d0*/  IMAD.IADD R103, R103, 0x1, R102 ;  /* 0x0000000167677824 */ /* 0x000fc800078e0266 */
[----:B------:R-:W-:-:S04]  /*19e0*/  IMAD.IADD R104, R104, 0x1, R103 ;  /* 0x0000000168687824 */ /* 0x000fc800078e0267 */
[----:B------:R-:W-:-:S05]  /*19f0*/  IMAD.IADD R106, R5, 0x1, R104 ;  /* 0x00000001056a7824 */ /* 0x000fca00078e0268 */
        /* <DEDUP_REMOVED lines=8> */
[----:B------:R-:W0:Y:S02]  /*1a80*/  SHFL.UP P0, R107, R108, 0x10, RZ ;  /* 0x060000006c6b7989 */ /* 0x000e2400000000ff */
[----:B0-----:R-:W-:Y:S01]  /*1a90*/  @P0 IMAD.IADD R107, R108, 0x1, R107 ;  /* 0x000000016c6b0824 */ /* 0x001fe200078e026b */
[----:B------:R-:W-:-:S03]  /*1aa0*/  ISETP.NE.AND P0, PT, R105, 0x1, PT ;  /* 0x000000016900780c */ /* 0x000fc60003f05270 */
[----:B------:R-:W-:Y:S01]  /*1ab0*/  IMAD.IADD R106, R107, 0x1, -R106 ;  /* 0x000000016b6a7824 */ /* 0x000fe200078e0a6a */
[----:B------:R-:W-:Y:S01]  /*1ac0*/  @!P1 STS [R32+0x8400], R107 ;  /* 0x0084006b20009388 */ /* 0x000fe20000000800 */
[----:B------:R-:W-:Y:S01]  /*1ad0*/  BAR.SYNC.DEFER_BLOCKING 0x0 ;  /* 0x0000000000007b1d */ /* 0x000fe20000010000 */
[----:B------:R-:W-:-:S05]  /*1ae0*/  ISETP.NE.AND P1, PT, R105, 0x4, PT ;  /* 0x000000046900780c */ /* 0x000fca0003f25270 */
[----:B------:R-:W0:Y:S04]  /*1af0*/  LDS.128 R4, [UR4+0x8400] ;  /* 0x00840004ff047984 */ /* 0x000e280008000c00 */
[----:B------:R-:W1:Y:S01]  /*1b00*/  LDS.128 R8, [UR4+0x8410] ;  /* 0x00841004ff087984 */ /* 0x000e620008000c00 */
[C---:B0-----:R-:W-:Y:S01]  /*1b10*/  SEL R35, R4.reuse, R35, !P0 ;  /* 0x0000002304237207 */ /* 0x041fe20004000000 */
[----:B------:R-:W-:Y:S01]  /*1b20*/  IMAD.IADD R5, R4, 0x1, R5 ;  /* 0x0000000104057824 */ /* 0x000fe200078e0205 */
[----:B------:R-:W-:-:S03]  /*1b30*/  ISETP.NE.AND P0, PT, R105, 0x2, PT ;  /* 0x000000026900780c */ /* 0x000fc60003f05270 */
[----:B------:R-:W-:Y:S01]  /*1b40*/  IMAD.IADD R6, R6, 0x1, R5 ;  /* 0x0000000106067824 */ /* 0x000fe200078e0205 */
[----:B------:R-:W-:Y:S02]  /*1b50*/  SEL R35, R5, R35, !P0 ;  /* 0x0000002305237207 */ /* 0x000fe40004000000 */
[----:B------:R-:W-:Y:S01]  /*1b60*/  ISETP.NE.AND P0, PT, R105, 0x3, PT ;  /* 0x000000036900780c */ /* 0x000fe20003f05270 */
[----:B------:R-:W-:-:S03]  /*1b70*/  IMAD.IADD R7, R7, 0x1, R6 ;  /* 0x0000000107077824 */ /* 0x000fc600078e0206 */
[----:B------:R-:W-:Y:S01]  /*1b80*/  SEL R35, R6, R35, !P0 ;  /* 0x0000002306237207 */ /* 0x000fe20004000000 */
[----:B-1----:R-:W-:Y:S01]  /*1b90*/  IMAD.IADD R8, R7, 0x1, R8 ;  /* 0x0000000107087824 */ /* 0x002fe200078e0208 */
[----:B------:R-:W-:Y:S02]  /*1ba0*/  ISETP.NE.AND P0, PT, R105, 0x5, PT ;  /* 0x000000056900780c */ /* 0x000fe40003f05270 */
[----:B------:R-:W-:Y:S01]  /*1bb0*/  SEL R35, R7, R35, !P1 ;  /* 0x0000002307237207 */ /* 0x000fe20004800000 */
[----:B------:R-:W-:Y:S01]  /*1bc0*/  IMAD.IADD R9, R9, 0x1, R8 ;  /* 0x0000000109097824 */ /* 0x000fe200078e0208 */
[----:B------:R-:W-:Y:S02]  /*1bd0*/  ISETP.NE.AND P1, PT, R23, RZ, PT ;  /* 0x000000ff1700720c */ /* 0x000fe40003f25270 */
[----:B------:R-:W-:Y:S01]  /*1be0*/  SEL R35, R8, R35, !P0 ;  /* 0x0000002308237207 */ /* 0x000fe20004000000 */
[----:B------:R-:W-:Y:S01]  /*1bf0*/  IMAD.IADD R10, R10, 0x1, R9 ;  /* 0x000000010a0a7824 */ /* 0x000fe200078e0209 */
[----:B------:R-:W-:-:S02]  /*1c00*/  ISETP.GT.U32.AND P0, PT, R0, 0x1f, PT ;  /* 0x0000001f0000780c */ /* 0x000fc40003f04070 */
[----:B------:R-:W-:Y:S01]  /*1c10*/  SEL R35, R9, R35, !P2 ;  /* 0x0000002309237207 */ /* 0x000fe20005000000 */
[----:B------:R-:W-:Y:S01]  /*1c20*/  IMAD.IADD R11, R11, 0x1, R10 ;  /* 0x000000010b0b7824 */ /* 0x000fe200078e020a */
[----:B------:R-:W-:Y:S02]  /*1c30*/  ISETP.GT.U32.OR P2, PT, R0, 0x1f, P1 ;  /* 0x0000001f0000780c */ /* 0x000fe40000f44470 */
[----:B------:R-:W-:Y:S02]  /*1c40*/  SEL R4, R106, RZ, P1 ;  /* 0x000000ff6a047207 */ /* 0x000fe40000800000 */
[----:B------:R-:W-:-:S05]  /*1c50*/  SEL R35, R10, R35, !P3 ;  /* 0x000000230a237207 */ /* 0x000fca0005800000 */
[----:B------:R-:W-:Y:S01]  /*1c60*/  @P0 IMAD.IADD R106, R35, 0x1, R4 ;  /* 0x00000001236a0824 */ /* 0x000fe200078e0204 */
[----:B------:R-:W-:-:S03]  /*1c70*/  ISETP.NE.AND P0, PT, R0, RZ, PT ;  /* 0x000000ff0000720c */ /* 0x000fc60003f05270 */
[----:B------:R-:W-:-:S05]  /*1c80*/  @!P2 IMAD.U32 R106, R11, 0x10000, RZ ;  /* 0x000100000b6aa824 */ /* 0x000fca00078e00ff */
[----:B------:R-:W-:Y:S01]  /*1c90*/  @!P2 STS [UR4+0x8428], R106 ;  /* 0x0084286aff00a988 */ /* 0x000fe20008000804 */
[----:B------:R-:W-:Y:S06]  /*1ca0*/  BAR.SYNC.DEFER_BLOCKING 0x0 ;  /* 0x0000000000007b1d */ /* 0x000fec0000010000 */
[----:B------:R-:W0:Y:S02]  /*1cb0*/  LDS R4, [UR4+0x8428] ;  /* 0x00842804ff047984 */ /* 0x000e240008000800 */
[----:B0-----:R-:W-:-:S05]  /*1cc0*/  SEL R5, R4, RZ, P0 ;  /* 0x000000ff04057207 */ /* 0x001fca0000000000 */
[----:B------:R-:W-:-:S04]  /*1cd0*/  IMAD.IADD R4, R5, 0x1, R106 ;  /* 0x0000000105047824 */ /* 0x000fc800078e026a */
[--C-:B------:R-:W-:Y:S01]  /*1ce0*/  IMAD.IADD R6, R73, 0x1, R4.reuse ;  /* 0x0000000149067824 */ /* 0x100fe200078e0204 */
[----:B------:R-:W-:Y:S01]  /*1cf0*/  STS [R31], R4 ;  /* 0x000000041f007388 */ /* 0x000fe20000000800 */
[--C-:B------:R-:W-:Y:S02]  /*1d00*/  IMAD.IADD R74, R74, 0x1, R4.reuse ;  /* 0x000000014a4a7824 */ /* 0x100fe400078e0204 */
[--C-:B------:R-:W-:Y:S01]  /*1d10*/  IMAD.IADD R8, R75, 0x1, R4.reuse ;  /* 0x000000014b087824 */ /* 0x100fe200078e0204 */
[----:B------:R-:W-:Y:S01]  /*1d20*/  STS [R31+0x4], R6 ;  /* 0x000004061f007388 */ /* 0x000fe20000000800 */
[--C-:B------:R-:W-:Y:S02]  /*1d30*/  IMAD.IADD R76, R76, 0x1, R4.reuse ;  /* 0x000000014c4c7824 */ /* 0x100fe400078e0204 */
[--C-:B------:R-:W-:Y:S01]  /*1d40*/  IMAD.IADD R10, R77, 0x1, R4.reuse ;  /* 0x000000014d0a7824 */ /* 0x100fe200078e0204 */
[----:B------:R-:W-:Y:S01]  /*1d50*/  STS [R31+0x8], R74 ;  /* 0x0000084a1f007388 */ /* 0x000fe20000000800 */
[----:B------:R-:W-:-:S02]  /*1d60*/  IMAD.IADD R78, R78, 0x1, R4 ;  /* 0x000000014e4e7824 */ /* 0x000fc400078e0204 */
[--C-:B------:R-:W-:Y:S01]  /*1d70*/  IMAD.IADD R106, R79, 0x1, R4.reuse ;  /* 0x000000014f6a7824 */ /* 0x100fe200078e0204 */
[----:B------:R-:W-:Y:S01]  /*1d80*/  STS [R31+0xc], R8 ;  /* 0x00000c081f007388 */ /* 0x000fe20000000800 */
        /* <DEDUP_REMOVED lines=36> */
[----:B------:R-:W-:-:S03]  /*1fd0*/  IMAD.IADD R104, R104, 0x1, R4 ;  /* 0x0000000168687824 */ /* 0x000fc600078e0204 */
[----:B------:R-:W-:Y:S04]  /*1fe0*/  STS [R31+0x40], R88 ;  /* 0x000040581f007388 */ /* 0x000fe80000000800 */
        /* <DEDUP_REMOVED lines=15> */
[----:B------:R-:W-:Y:S01]  /*20e0*/  STS [R31+0x80], R104 ;  /* 0x000080681f007388 */ /* 0x000fe20000000800 */
[----:B------:R-:W-:Y:S06]  /*20f0*/  BAR.SYNC.DEFER_BLOCKING 0x0 ;  /* 0x0000000000007b1d */ /* 0x000fec0000010000 */
[----:B------:R-:W0:Y:S04]  /*2100*/  LDS.U16 R5, [R36] ;  /* 0x0000000024057984 */ /* 0x000e280000000400 */
[----:B------:R-:W1:Y:S04]  /*2110*/  LDS.U16 R37, [R37] ;  /* 0x0000000025257984 */ /* 0x000e680000000400 */
[----:B------:R-:W2:Y:S04]  /*2120*/  LDS.U16 R39, [R39] ;  /* 0x0000000027277984 */ /* 0x000ea80000000400 */
[----:B------:R-:W3:Y:S04]  /*2130*/  LDS.U16 R41, [R41] ;  /* 0x0000000029297984 */ /* 0x000ee80000000400 */
[----:B------:R-:W4:Y:S04]  /*2140*/  LDS.U16 R43, [R43] ;  /* 0x000000002b2b7984 */ /* 0x000f280000000400 */
[----:B------:R-:W5:Y:S04]  /*2150*/  LDS.U16 R45, [R45] ;  /* 0x000000002d2d7984 */ /* 0x000f680000000400 */
[----:B------:R-:W5:Y:S04]  /*2160*/  LDS.U16 R47, [R47] ;  /* 0x000000002f2f7984 */ /* 0x000f680000000400 */
[----:B------:R-:W5:Y:S04]  /*2170*/  LDS.U16 R49, [R49] ;  /* 0x0000000031317984 */ /* 0x000f680000000400 */
[----:B------:R-:W5:Y:S04]  /*2180*/  LDS.U16 R51, [R51] ;  /* 0x0000000033337984 */ /* 0x000f680000000400 */
[----:B------:R-:W5:Y:S04]  /*2190*/  LDS.U16 R53, [R53] ;  /* 0x0000000035357984 */ /* 0x000f680000000400 */
[----:B------:R-:W5:Y:S01]  /*21a0*/  LDS.U16 R55, [R55] ;  /* 0x0000000037377984 */ /* 0x000f620000000400 */
[----:B0-----:R-:W-:-:S03]  /*21b0*/  IMAD.IADD R5, R34, 0x1, R5 ;  /* 0x0000000122057824 */ /* 0x001fc600078e0205 */
[----:B------:R-:W0:Y:S01]  /*21c0*/  LDS.U16 R57, [R57] ;  /* 0x0000000039397984 */ /* 0x000e220000000400 */
[----:B-1----:R-:W-:-:S03]  /*21d0*/  IMAD.IADD R37, R38, 0x1, R37 ;  /* 0x0000000126257824 */ /* 0x002fc600078e0225 */
[----:B------:R-:W1:Y:S01]  /*21e0*/  LDS.U16 R59, [R59] ;  /* 0x000000003b3b7984 */ /* 0x000e620000000400 */
[----:B--2---:R-:W-:-:S03]  /*21f0*/  IMAD.IADD R39, R40, 0x1, R39 ;  /* 0x0000000128277824 */ /* 0x004fc600078e0227 */
[----:B------:R-:W2:Y:S01]  /*2200*/  LDS.U16 R61, [R61] ;  /* 0x000000003d3d7984 */ /* 0x000ea20000000400 */
[----:B---3--:R-:W-:-:S03]  /*2210*/  IMAD.IADD R41, R42, 0x1, R41 ;  /* 0x000000012a297824 */ /* 0x008fc600078e0229 */
[----:B------:R-:W3:Y:S01]  /*2220*/  LDS.U16 R63, [R63] ;  /* 0x000000003f3f7984 */ /* 0x000ee20000000400 */
[----:B----4-:R-:W-:-:S03]  /*2230*/  IMAD.IADD R43, R44, 0x1, R43 ;  /* 0x000000012c2b7824 */ /* 0x010fc600078e022b */
[----:B------:R-:W4:Y:S01]  /*2240*/  LDS.U16 R65, [R65] ;  /* 0x0000000041417984 */ /* 0x000f220000000400 */
[----:B-----5:R-:W-:-:S03]  /*2250*/  IMAD.IADD R45, R46, 0x1, R45 ;  /* 0x000000012e2d7824 */ /* 0x020fc600078e022d */
[----:B------:R-:W5:Y:S01]  /*2260*/  LDS.U16 R67, [R67] ;  /* 0x0000000043437984 */ /* 0x000f620000000400 */
[----:B------:R-:W-:-:S03]  /*2270*/  IMAD.IADD R47, R48, 0x1, R47 ;  /* 0x00000001302f7824 */ /* 0x000fc600078e022f */
[----:B------:R-:W5:Y:S01]  /*2280*/  LDS.U16 R69, [R69] ;  /* 0x0000000045457984 */ /* 0x000f620000000400 */
[----:B------:R-:W-:-:S03]  /*2290*/  IMAD.IADD R49, R50, 0x1, R49 ;  /* 0x0000000132317824 */ /* 0x000fc600078e0231 */
[----:B------:R-:W5:Y:S01]  /*22a0*/  LDS.U16 R71, [R71] ;  /* 0x0000000047477984 */ /* 0x000f620000000400 */
[----:B------:R-:W-:Y:S02]  /*22b0*/  IMAD.IADD R51, R52, 0x1, R51 ;  /* 0x0000000134337824 */ /* 0x000fe400078e0233 */
[----:B------:R-:W-:Y:S02]  /*22c0*/  IMAD.IADD R53, R54, 0x1, R53 ;  /* 0x0000000136357824 */ /* 0x000fe400078e0235 */
[----:B------:R-:W-:Y:S02]  /*22d0*/  IMAD.IADD R55, R56, 0x1, R55 ;  /* 0x0000000138377824 */ /* 0x000fe400078e0237 */
[----:B0-----:R-:W-:Y:S02]  /*22e0*/  IMAD.IADD R57, R58, 0x1, R57 ;  /* 0x000000013a397824 */ /* 0x001fe400078e0239 */
[----:B-1----:R-:W-:Y:S02]  /*22f0*/  IMAD.IADD R59, R60, 0x1, R59 ;  /* 0x000000013c3b7824 */ /* 0x002fe400078e023b */
[----:B--2---:R-:W-:-:S02]  /*2300*/  IMAD.IADD R61, R62, 0x1, R61 ;  /* 0x000000013e3d7824 */ /* 0x004fc400078e023d */
[----:B---3--:R-:W-:Y:S02]  /*2310*/  IMAD.IADD R63, R64, 0x1, R63 ;  /* 0x00000001403f7824 */ /* 0x008fe400078e023f */
[----:B----4-:R-:W-:Y:S02]  /*2320*/  IMAD.IADD R65, R66, 0x1, R65 ;  /* 0x0000000142417824 */ /* 0x010fe400078e0241 */
[----:B-----5:R-:W-:Y:S02]  /*2330*/  IMAD.IADD R67, R68, 0x1, R67 ;  /* 0x0000000144437824 */ /* 0x020fe400078e0243 */
[----:B------:R-:W-:Y:S02]  /*2340*/  IMAD.IADD R69, R70, 0x1, R69 ;  /* 0x0000000146457824 */ /* 0x000fe400078e0245 */
[----:B------:R-:W-:Y:S01]  /*2350*/  IMAD.IADD R71, R72, 0x1, R71 ;  /* 0x0000000148477824 */ /* 0x000fe200078e0247 */
[----:B------:R-:W-:Y:S06]  /*2360*/  BAR.SYNC.DEFER_BLOCKING 0x0 ;  /* 0x0000000000007b1d */ /* 0x000fec0000010000 */
[----:B------:R-:W-:Y:S05]  /*2370*/  BRA.U UP0, `(.L_x_216) ;  /* 0x0000000100f87547 */ /* 0x000fea000b800000 */
[----:B------:R-:W-:Y:S01]  /*2380*/  LEA R5, R5, UR4, 0x2 ;  /* 0x0000000405057c11 */ /* 0x000fe2000f8e10ff */
[----:B------:R-:W-:Y:S01]  /*2390*/  UIADD3 UR8, UPT, UPT, UR8, 0x6, URZ ;  /* 0x0000000608087890 */ /* 0x000fe2000fffe0ff */
[----:B------:R-:W-:Y:S01]  /*23a0*/  LEA R4, R37, UR4, 0x2 ;  /* 0x0000000425047c11 */ /* 0x000fe2000f8e10ff */
[----:B------:R-:W-:Y:S01]  /*23b0*/  UIADD3 UR5, UPT, UPT, UR5, -0x6, URZ ;  /* 0xfffffffa05057890 */ /* 0x000fe2000fffe0ff */
[----:B------:R-:W-:Y:S01]  /*23c0*/  LEA R7, R39, UR4, 0x2 ;  /* 0x0000000427077c11 */ /* 0x000fe2000f8e10ff */
[----:B------:R0:W-:Y:S01]  /*23d0*/  STS [R5], R2 ;  /* 0x0000000205007388 */ /* 0x0001e20000000800 */
[----:B------:R-:W-:Y:S02]  /*23e0*/  LEA R6, R41, UR4, 0x2 ;  /* 0x0000000429067c11 */ /* 0x000fe4000f8e10ff */
[----:B------:R-:W-:Y:S01]  /*23f0*/  LEA R9, R43, UR4, 0x2 ;  /* 0x000000042b097c11 */ /* 0x000fe2000f8e10ff */
[----:B------:R1:W-:Y:S01]  /*2400*/  STS [R4], R3 ;  /* 0x0000000304007388 */ /* 0x0003e20000000800 */
[----:B------:R-:W-:-:S02]  /*2410*/  LEA R8, R45, UR4, 0x2 ;  /* 0x000000042d087c11 */ /* 0x000fc4000f8e10ff */
[----:B------:R-:W-:Y:S01]  /*2420*/  LEA R11, R47, UR4, 0x2 ;  /* 0x000000042f0b7c11 */ /* 0x000fe2000f8e10ff */
[----:B------:R2:W-:Y:S01]  /*2430*/  STS [R7], R12 ;  /* 0x0000000c07007388 */ /* 0x0005e20000000800 */
[----:B------:R-:W-:Y:S02]  /*2440*/  LEA R10, R49, UR4, 0x2 ;  /* 0x00000004310a7c11 */ /* 0x000fe4000f8e10ff */
[----:B0-----:R-:W-:Y:S01]  /*2450*/  LEA R5, R51, UR4, 0x2 ;  /* 0x0000000433057c11 */ /* 0x001fe2000f8e10ff */
[----:B------:R0:W-:Y:S01]  /*2460*/  STS [R6], R13 ;  /* 0x0000000d06007388 */ /* 0x0001e20000000800 */
[----:B------:R-:W-:Y:S02]  /*2470*/  LEA R2, R53, UR4, 0x2 ;  /* 0x0000000435027c11 */ /* 0x000fe4000f8e10ff */
[----:B-1----:R-:W-:Y:S01]  /*2480*/  LEA R3, R55, UR4, 0x2 ;  /* 0x0000000437037c11 */ /* 0x002fe2000f8e10ff */
[----:B------:R1:W-:Y:S01]  /*2490*/  STS [R9], R14 ;  /* 0x0000000e09007388 */ /* 0x0003e20000000800 */
[----:B------:R-:W-:-:S02]  /*24a0*/  LEA R4, R57, UR4, 0x2 ;  /* 0x0000000439047c11 */ /* 0x000fc4000f8e10ff */
[----:B--2---:R-:W-:Y:S01]  /*24b0*/  LEA R7, R59, UR4, 0x2 ;  /* 0x000000043b077c11 */ /* 0x004fe2000f8e10ff */
[----:B------:R2:W-:Y:S01]  /*24c0*/  STS [R8], R15 ;  /* 0x0000000f08007388 */ /* 0x0005e20000000800 */
[----:B0-----:R-:W-:-:S03]  /*24d0*/  LEA R6, R63, UR4, 0x2 ;  /* 0x000000043f067c11 */ /* 0x001fc6000f8e10ff */
[----:B------:R0:W-:Y:S01]  /*24e0*/  STS [R11], R16 ;  /* 0x000000100b007388 */ /* 0x0001e20000000800 */
[----:B-1----:R-:W-:-:S03]  /*24f0*/  LEA R9, R61, UR4, 0x2 ;  /* 0x000000043d097c11 */ /* 0x002fc6000f8e10ff */
[----:B------:R-:W-:Y:S01]  /*2500*/  STS [R10], R17 ;  /* 0x000000110a007388 */ /* 0x000fe20000000800 */
[----:B--2---:R-:W-:-:S03]  /*2510*/  LEA R8, R67, UR4, 0x2 ;  /* 0x0000000443087c11 */ /* 0x004fc6000f8e10ff */
[----:B------:R1:W-:Y:S01]  /*2520*/  STS [R5], R18 ;  /* 0x0000001205007388 */ /* 0x0003e20000000800 */
[----:B0-----:R-:W-:-:S03]  /*2530*/  LEA R11, R65, UR4, 0x2 ;  /* 0x00000004410b7c11 */ /* 0x001fc6000f8e10ff */
[----:B------:R0:W-:Y:S04]  /*2540*/  STS [R2], R19 ;  /* 0x0000001302007388 */ /* 0x0001e80000000800 */
[----:B------:R2:W-:Y:S01]  /*2550*/  STS [R3], R20 ;  /* 0x0000001403007388 */ /* 0x0005e20000000800 */
[----:B-1----:R-:W-:-:S03]  /*2560*/  LEA R5, R69, UR4, 0x2 ;  /* 0x0000000445057c11 */ /* 0x002fc6000f8e10ff */
[----:B------:R2:W-:Y:S01]  /*2570*/  STS [R4], R21 ;  /* 0x0000001504007388 */ /* 0x0005e20000000800 */
[----:B0-----:R-:W-:-:S03]  /*2580*/  LEA R19, R71, UR4, 0x2 ;  /* 0x0000000447137c11 */ /* 0x001fc6000f8e10ff */
[----:B------:R2:W-:Y:S04]  /*2590*/  STS [R7], R22 ;  /* 0x0000001607007388 */ /* 0x0005e80000000800 */
[----:B------:R2:W-:Y:S04]  /*25a0*/  STS [R9], R24 ;  /* 0x0000001809007388 */ /* 0x0005e80000000800 */
[----:B------:R2:W-:Y:S04]  /*25b0*/  STS [R6], R25 ;  /* 0x0000001906007388 */ /* 0x0005e80000000800 */
[----:B------:R2:W-:Y:S04]  /*25c0*/  STS [R11], R26 ;  /* 0x0000001a0b007388 */ /* 0x0005e80000000800 */
[----:B------:R2:W-:Y:S04]  /*25d0*/  STS [R8], R27 ;  /* 0x0000001b08007388 */ /* 0x0005e80000000800 */
[----:B------:R2:W-:Y:S04]  /*25e0*/  STS [R5], R28 ;  /* 0x0000001c05007388 */ /* 0x0005e80000000800 */
[----:B------:R2:W-:Y:S01]  /*25f0*/  STS [R19], R30 ;  /* 0x0000001e13007388 */ /* 0x0005e20000000800 */
[----:B------:R-:W-:Y:S06]  /*2600*/  BAR.SYNC.DEFER_BLOCKING 0x0 ;  /* 0x0000000000007b1d */ /* 0x000fec0000010000 */
[----:B------:R2:W0:Y:S04]  /*2610*/  LDS R2, [R33] ;  /* 0x0000000021027984 */ /* 0x0004280000000800 */
[----:B------:R2:W1:Y:S04]  /*2620*/  LDS R3, [R33+0x4] ;  /* 0x0000040021037984 */ /* 0x0004680000000800 */
[----:B------:R2:W3:Y:S04]  /*2630*/  LDS R12, [R33+0x8] ;  /* 0x00000800210c7984 */ /* 0x0004e80000000800 */
[----:B------:R2:W4:Y:S04]  /*2640*/  LDS R13, [R33+0xc] ;  /* 0x00000c00210d7984 */ /* 0x0005280000000800 */
[----:B------:R2:W0:Y:S04]  /*2650*/  LDS R14, [R33+0x10] ;  /* 0x00001000210e7984 */ /* 0x0004280000000800 */
        /* <DEDUP_REMOVED lines=13> */
[----:B------:R2:W0:Y:S01]  /*2730*/  LDS R30, [R33+0x48] ;  /* 0x00004800211e7984 */ /* 0x0004220000000800 */
[----:B------:R-:W-:Y:S06]  /*2740*/  BAR.SYNC.DEFER_BLOCKING 0x0 ;  /* 0x0000000000007b1d */ /* 0x000fec0000010000 */
[----:B-1-34-:R-:W-:Y:S05]  /*2750*/  BRA `(.L_x_217) ;  /* 0xffffffdc00f87947 */ /* 0x01afea000383ffff */
.L_x_216:
[----:B------:R-:W-:Y:S01]  /*2760*/  LEA R5, R5, UR4, 0x2 ;  /* 0x0000000405057c11 */ /* 0x000fe2000f8e10ff */
[C---:B------:R-:W-:Y:S01]  /*2770*/  IMAD R33, R0.reuse, -0x48, R33 ;  /* 0xffffffb800217824 */ /* 0x040fe200078e0221 */
[----:B------:R-:W-:Y:S01]  /*2780*/  LEA R4, R37, UR4, 0x2 ;  /* 0x0000000425047c11 */ /* 0x000fe2000f8e10ff */
[----:B------:R-:W-:Y:S01]  /*2790*/  VIADD R11, R0, 0x300 ;  /* 0x00000300000b7836 */ /* 0x000fe20000000000 */
[----:B------:R-:W-:Y:S01]  /*27a0*/  LEA R39, R39, UR4, 0x2 ;  /* 0x0000000427277c11 */ /* 0x000fe2000f8e10ff */
[----:B------:R0:W-:Y:S01]  /*27b0*/  STS [R5], R2 ;  /* 0x0000000205007388 */ /* 0x0001e20000000800 */
[----:B------:R-:W-:Y:S02]  /*27c0*/  LEA R6, R41, UR4, 0x2 ;  /* 0x0000000429067c11 */ /* 0x000fe4000f8e10ff */
[----:B------:R-:W-:Y:S01]  /*27d0*/  LEA R43, R43, UR4, 0x2 ;  /* 0x000000042b2b7c11 */ /* 0x000fe2000f8e10ff */
[----:B------:R1:W-:Y:S01]  /*27e0*/  STS [R4], R3 ;  /* 0x0000000304007388 */ /* 0x0003e20000000800 */
[----:B------:R-:W-:-:S02]  /*27f0*/  LEA R8, R45, UR4, 0x2 ;  /* 0x000000042d087c11 */ /* 0x000fc4000f8e10ff */
[----:B------:R-:W-:Y:S01]  /*2800*/  LEA R47, R47, UR4, 0x2 ;  /* 0x000000042f2f7c11 */ /* 0x000fe2000f8e10ff */
[----:B------:R-:W-:Y:S01]  /*2810*/  STS [R39], R12 ;  /* 0x0000000c27007388 */ /* 0x000fe20000000800 */
[----:B------:R-:W-:Y:S02]  /*2820*/  LEA R10, R49, UR4, 0x2 ;  /* 0x00000004310a7c11 */ /* 0x000fe4000f8e10ff */
[----:B------:R-:W-:Y:S01]  /*2830*/  LEA R51, R51, UR4, 0x2 ;  /* 0x0000000433337c11 */ /* 0x000fe2000f8e10ff */
[----:B------:R2:W-:Y:S01]  /*2840*/  STS [R6], R13 ;  /* 0x0000000d06007388 */ /* 0x0005e20000000800 */
[----:B0-----:R-:W-:Y:S02]  /*2850*/  LEA R2, R53, UR4, 0x2 ;  /* 0x0000000435027c11 */ /* 0x001fe4000f8e10ff */
[----:B------:R-:W-:Y:S01]  /*2860*/  LEA R55, R55, UR4, 0x2 ;  /* 0x0000000437377c11 */ /* 0x000fe2000f8e10ff */
[----:B------:R0:W-:Y:S01]  /*2870*/  STS [R43], R14 ;  /* 0x0000000e2b007388 */ /* 0x0001e20000000800 */
[----:B-1----:R-:W-:-:S02]  /*2880*/  LEA R4, R57, UR4, 0x2 ;  /* 0x0000000439047c11 */ /* 0x002fc4000f8e10ff */
[----:B------:R-:W-:Y:S01]  /*2890*/  LEA R59, R59, UR4, 0x2 ;  /* 0x000000043b3b7c11 */ /* 0x000fe2000f8e10ff */
[----:B------:R1:W-:Y:S01]  /*28a0*/  STS [R8], R15 ;  /* 0x0000000f08007388 */ /* 0x0003e20000000800 */
[----:B------:R-:W-:Y:S01]  /*28b0*/  LEA R61, R61, UR4, 0x2 ;  /* 0x000000043d3d7c11 */ /* 0x000fe2000f8e10ff */
[C---:B--2---:R-:W-:Y:S01]  /*28c0*/  VIADD R13, R0.reuse, 0x500 ;  /* 0x00000500000d7836 */ /* 0x044fe20000000000 */
[----:B------:R-:W-:Y:S01]  /*28d0*/  LEA R6, R63, UR4, 0x2 ;  /* 0x000000043f067c11 */ /* 0x000fe2000f8e10ff */
[----:B------:R-:W-:Y:S01]  /*28e0*/  STS [R47], R16 ;  /* 0x000000102f007388 */ /* 0x000fe20000000800 */
[----:B------:R-:W-:Y:S01]  /*28f0*/  LEA R65, R65, UR4, 0x2 ;  /* 0x0000000441417c11 */ /* 0x000fe2000f8e10ff */
[C---:B0-----:R-:W-:Y:S01]  /*2900*/  VIADD R14, R0.reuse, 0x700 ;  /* 0x00000700000e7836 */ /* 0x041fe20000000000 */
[----:B------:R-:W-:Y:S01]  /*2910*/  LEA R69, R69, UR4, 0x2 ;  /* 0x0000000445457c11 */ /* 0x000fe2000f8e10ff */
[----:B------:R0:W-:Y:S01]  /*2920*/  STS [R10], R17 ;  /* 0x000000110a007388 */ /* 0x0001e20000000800 */
[----:B------:R-:W-:Y:S01]  /*2930*/  LEA R71, R71, UR4, 0x2 ;  /* 0x0000000447477c11 */ /* 0x000fe2000f8e10ff */
[C---:B-1----:R-:W-:Y:S01]  /*2940*/  VIADD R8, R0.reuse, 0x100 ;  /* 0x0000010000087836 */ /* 0x042fe20000000000 */
[C---:B------:R-:W-:Y:S01]  /*2950*/  LOP3.LUT R12, R0.reuse, 0x400, RZ, 0xfc, !PT ;  /* 0x00000400000c7812 */ /* 0x040fe200078efcff */
[----:B------:R1:W-:Y:S04]  /*2960*/  STS [R51], R18 ;  /* 0x0000001233007388 */ /* 0x0003e80000000800 */
[----:B------:R2:W-:Y:S01]  /*2970*/  STS [R2], R19 ;  /* 0x0000001302007388 */ /* 0x0005e20000000800 */
[----:B0-----:R-:W-:Y:S01]  /*2980*/  LEA R10, R67, UR4, 0x2 ;  /* 0x00000004430a7c11 */ /* 0x001fe2000f8e10ff */
[----:B------:R-:W0:Y:S02]  /*2990*/  LDCU UR4, c[0x0][0x3a0] ;  /* 0x00007400ff0477ac */ /* 0x000e240008000800 */
[----:B------:R3:W-:Y:S01]  /*29a0*/  STS [R55], R20 ;  /* 0x0000001437007388 */ /* 0x0007e20000000800 */
[----:B-1----:R-:W-:-:S03]  /*29b0*/  VIADD R18, R0, 0xa00 ;  /* 0x00000a0000127836 */ /* 0x002fc60000000000 */
[----:B------:R-:W-:Y:S01]  /*29c0*/  STS [R4], R21 ;  /* 0x0000001504007388 */ /* 0x000fe20000000800 */
[----:B--2---:R-:W1:Y:S03]  /*29d0*/  LDC.64 R2, c[0x0][0x388] ;  /* 0x0000e200ff027b82 */ /* 0x004e660000000a00 */
[----:B------:R-:W-:Y:S01]  /*29e0*/  STS [R59], R22 ;  /* 0x000000163b007388 */ /* 0x000fe20000000800 */
[----:B---3--:R-:W-:-:S03]  /*29f0*/  VIADD R20, R0, 0xb00 ;  /* 0x00000b0000147836 */ /* 0x008fc60000000000 */
[----:B------:R-:W-:Y:S04]  /*2a00*/  STS [R61], R24 ;  /* 0x000000183d007388 */ /* 0x000fe80000000800 */
[----:B------:R-:W-:Y:S01]  /*2a10*/  STS [R6], R25 ;  /* 0x0000001906007388 */ /* 0x000fe20000000800 */
[----:B0-----:R-:W-:Y:S02]  /*2a20*/  ISETP.GE.U32.AND P1, PT, R8, UR4, PT ;  /* 0x0000000408007c0c */ /* 0x001fe4000bf26070 */
[----:B------:R-:W-:Y:S01]  /*2a30*/  ISETP.GE.U32.AND P3, PT, R11, UR4, PT ;  /* 0x000000040b007c0c */ /* 0x000fe2000bf66070 */
[----:B------:R-:W-:Y:S01]  /*2a40*/  STS [R65], R26 ;  /* 0x0000001a41007388 */ /* 0x000fe20000000800 */
[----:B------:R-:W-:Y:S01]  /*2a50*/  ISETP.GE.U32.AND P5, PT, R13, UR4, PT ;  /* 0x000000040d007c0c */ /* 0x000fe2000bfa6070 */
[----:B------:R-:W-:Y:S01]  /*2a60*/  VIADD R13, R0, 0x600 ;  /* 0x00000600000d7836 */ /* 0x000fe20000000000 */
[----:B------:R-:W-:Y:S01]  /*2a70*/  ISETP.GE.U32.AND P4, PT, R12, UR4, PT ;  /* 0x000000040c007c0c */ /* 0x000fe2000bf86070 */
[----:B------:R0:W-:Y:S01]  /*2a80*/  STS [R10], R27 ;  /* 0x0000001b0a007388 */ /* 0x0001e20000000800 */
[----:B------:R-:W-:-:S02]  /*2a90*/  ISETP.GE.U32.AND P0, PT, R14, UR4, PT ;  /* 0x000000040e007c0c */ /* 0x000fc4000bf06070 */
[----:B------:R-:W-:Y:S01]  /*2aa0*/  ISETP.GE.U32.AND P6, PT, R13, UR4, PT ;  /* 0x000000040d007c0c */ /* 0x000fe2000bfc6070 */
[----:B------:R-:W-:Y:S01]  /*2ab0*/  STS [R69], R28 ;  /* 0x0000001c45007388 */ /* 0x000fe20000000800 */
[C---:B------:R-:W-:Y:S01]  /*2ac0*/  LOP3.LUT R14, R0.reuse, 0x800, RZ, 0xfc, !PT ;  /* 0x00000800000e7812 */ /* 0x040fe200078efcff */
[C---:B-1----:R-:W-:Y:S02]  /*2ad0*/  IMAD.WIDE.U32 R2, R0.reuse, 0x4, R2 ;  /* 0x0000000400027825 */ /* 0x042fe400078e0002 */
[----:B------:R-:W-:Y:S02]  /*2ae0*/  STS [R71], R30 ;  /* 0x0000001e47007388 */ /* 0x000fe40000000800 */
[----:B0-----:R-:W-:Y:S01]  /*2af0*/  VIADD R10, R0, 0x200 ;  /* 0x00000200000a7836 */ /* 0x001fe20000000000 */
[----:B------:R-:W-:Y:S04]  /*2b00*/  BAR.SYNC.DEFER_BLOCKING 0x0 ;  /* 0x0000000000007b1d */ /* 0x000fe80000010000 */
[----:B------:R-:W-:-:S02]  /*2b10*/  ISETP.GE.U32.AND P2, PT, R10, UR4, PT ;  /* 0x000000040a007c0c */ /* 0x000fc4000bf46070 */
[----:B------:R-:W0:Y:S04]  /*2b20*/  LDS R4, [R33+0x400] ;  /* 0x0004000021047984 */ /* 0x000e280000000800 */
[----:B------:R-:W1:Y:S04]  /*2b30*/  LDS R5, [R33+0x800] ;  /* 0x0008000021057984 */ /* 0x000e680000000800 */
[----:B------:R-:W2:Y:S04]  /*2b40*/  LDS R6, [R33+0xc00] ;  /* 0x000c000021067984 */ /* 0x000ea80000000800 */
[----:B------:R-:W3:Y:S04]  /*2b50*/  LDS R7, [R33+0x1000] ;  /* 0x0010000021077984 */ /* 0x000ee80000000800 */
[----:B------:R-:W-:Y:S04]  /*2b60*/  LDS R8, [R33+0x1400] ;  /* 0x0014000021087984 */ /* 0x000fe80000000800 */
[----:B------:R-:W4:Y:S04]  /*2b70*/  LDS R9, [R33+0x1800] ;  /* 0x0018000021097984 */ /* 0x000f280000000800 */
[----:B------:R-:W-:Y:S04]  /*2b80*/  LDS R10, [R33+0x1c00] ;  /* 0x001c0000210a7984 */ /* 0x000fe80000000800 */
[----:B------:R-:W-:Y:S04]  /*2b90*/  LDS R12, [R33+0x2400] ;  /* 0x00240000210c7984 */ /* 0x000fe80000000800 */
[----:B------:R-:W5:Y:S04]  /*2ba0*/  LDS R11, [R33+0x2000] ;  /* 0x00200000210b7984 */ /* 0x000f680000000800 */
[----:B------:R-:W-:Y:S01]  /*2bb0*/  LDS R16, [R33+0x4400] ;  /* 0x0044000021107984 */ /* 0x000fe20000000800 */
[----:B0-----:R-:W-:-:S03]  /*2bc0*/  @!P1 LOP3.LUT R13, R4, 0x80000000, RZ, 0x3c, !PT ;  /* 0x80000000040d9812 */ /* 0x001fc600078e3cff */
[----:B------:R-:W0:Y:S01]  /*2bd0*/  LDS R4, [R33+0x2800] ;  /* 0x0028000021047984 */ /* 0x000e220000000800 */
[----:B-1----:R-:W-:-:S03]  /*2be0*/  @!P2 LOP3.LUT R15, R5, 0x80000000, RZ, 0x3c, !PT ;  /* 0x80000000050fa812 */ /* 0x002fc600078e3cff */
[----:B------:R-:W1:Y:S01]  /*2bf0*/  LDS R5, [R33+0x2c00] ;  /* 0x002c000021057984 */ /* 0x000e620000000800 */
[----:B--2---:R-:W-:-:S03]  /*2c00*/  @!P3 LOP3.LUT R17, R6, 0x80000000, RZ, 0x3c, !PT ;  /* 0x800000000611b812 */ /* 0x004fc600078e3cff */
[----:B------:R-:W-:Y:S01]  /*2c10*/  @!P2 STG.E desc[UR10][R2.64+0x800], R15 ;  /* 0x0008000f0200a986 */ /* 0x000fe2000c10190a */
[----:B------:R-:W-:Y:S02]  /*2c20*/  ISETP.GE.U32.AND P2, PT, R0, UR4, PT ;  /* 0x0000000400007c0c */ /* 0x000fe4000bf46070 */
[----:B---3--:R-:W-:Y:S01]  /*2c30*/  @!P4 LOP3.LUT R19, R7, 0x80000000, RZ, 0x3c, !PT ;  /* 0x800000000713c812 */ /* 0x008fe200078e3cff */
[----:B------:R-:W2:Y:S04]  /*2c40*/  LDS R6, [R33+0x3000] ;  /* 0x0030000021067984 */ /* 0x000ea80000000800 */
[----:B------:R-:W-:Y:S01]  /*2c50*/  @!P1 STG.E desc[UR10][R2.64+0x400], R13 ;  /* 0x0004000d02009986 */ /* 0x000fe2000c10190a */
[----:B------:R-:W-:Y:S01]  /*2c60*/  ISETP.GE.U32.AND P1, PT, R14, UR4, PT ;  /* 0x000000040e007c0c */ /* 0x000fe2000bf26070 */
[----:B------:R-:W-:Y:S01]  /*2c70*/  VIADD R14, R0, 0x900 ;  /* 0x00000900000e7836 */ /* 0x000fe20000000000 */
[----:B----4-:R-:W-:Y:S01]  /*2c80*/  @!P6 LOP3.LUT R9, R9, 0x80000000, RZ, 0x3c, !PT ;  /* 0x800000000909e812 */ /* 0x010fe200078e3cff */
[----:B------:R3:W-:Y:S03]  /*2c90*/  @!P3 STG.E desc[UR10][R2.64+0xc00], R17 ;  /* 0x000c00110200b986 */ /* 0x0007e6000c10190a */
[----:B------:R-:W-:Y:S01]  /*2ca0*/  ISETP.GE.U32.AND P3, PT, R14, UR4, PT ;  /* 0x000000040e007c0c */ /* 0x000fe2000bf66070 */
[----:B------:R-:W4:Y:S04]  /*2cb0*/  LDS R7, [R33+0x3400] ;  /* 0x0034000021077984 */ /* 0x000f280000000800 */
[----:B------:R-:W4:Y:S02]  /*2cc0*/  LDS R13, [R33+0x3800] ;  /* 0x00380000210d7984 */ /* 0x000f240000000800 */
[----:B-----5:R-:W-:-:S02]  /*2cd0*/  @!P1 LOP3.LUT R11, R11, 0x80000000, RZ, 0x3c, !PT ;  /* 0x800000000b0b9812 */ /* 0x020fc400078e3cff */
[----:B---3--:R-:W-:Y:S01]  /*2ce0*/  @!P5 LOP3.LUT R17, R8, 0x80000000, RZ, 0x3c, !PT ;  /* 0x800000000811d812 */ /* 0x008fe200078e3cff */
[----:B------:R-:W3:Y:S03]  /*2cf0*/  LDS R14, [R33+0x3c00] ;  /* 0x003c0000210e7984 */ /* 0x000ee60000000800 */
[----:B------:R-:W-:Y:S01]  /*2d00*/  @!P3 LOP3.LUT R21, R12, 0x80000000, RZ, 0x3c, !PT ;  /* 0x800000000c15b812 */ /* 0x000fe200078e3cff */
[----:B------:R-:W5:Y:S04]  /*2d10*/  LDS R15, [R33+0x4000] ;  /* 0x00400000210f7984 */ /* 0x000f680000000800 */
[----:B------:R-:W5:Y:S04]  /*2d20*/  @!P2 LDS R8, [R33] ;  /* 0x000000002108a984 */ /* 0x000f680000000800 */
[----:B------:R0:W-:Y:S01]  /*2d30*/  @!P4 STG.E desc[UR10][R2.64+0x1000], R19 ;  /* 0x001000130200c986 */ /* 0x0001e2000c10190a */
[----:B------:R-:W-:-:S02]  /*2d40*/  ISETP.GE.U32.AND P4, PT, R18, UR4, PT ;  /* 0x0000000412007c0c */ /* 0x000fc4000bf86070 */
[----:B------:R-:W-:Y:S01]  /*2d50*/  LOP3.LUT R18, R0, 0xc00, RZ, 0xfc, !PT ;  /* 0x00000c0000127812 */ /* 0x000fe200078efcff */
[----:B------:R-:W-:Y:S01]  /*2d60*/  @!P5 STG.E desc[UR10][R2.64+0x1400], R17 ;  /* 0x001400110200d986 */ /* 0x000fe2000c10190a */
[----:B------:R-:W-:-:S03]  /*2d70*/  ISETP.GE.U32.AND P5, PT, R20, UR4, PT ;  /* 0x0000000414007c0c */ /* 0x000fc6000bfa6070 */
[----:B------:R1:W-:Y:S01]  /*2d80*/  @!P6 STG.E desc[UR10][R2.64+0x1800], R9 ;  /* 0x001800090200e986 */ /* 0x0003e2000c10190a */
[----:B------:R-:W-:Y:S01]  /*2d90*/  ISETP.GE.U32.AND P6, PT, R18, UR4, PT ;  /* 0x0000000412007c0c */ /* 0x000fe2000bfc6070 */
[----:B------:R-:W-:Y:S01]  /*2da0*/  VIADD R18, R0, 0xe00 ;  /* 0x00000e0000127836 */ /* 0x000fe20000000000 */
[----:B0-----:R-:W-:Y:S01]  /*2db0*/  @!P0 LOP3.LUT R19, R10, 0x80000000, RZ, 0x3c, !PT ;  /* 0x800000000a138812 */ /* 0x001fe200078e3cff */
[----:B------:R-:W-:Y:S01]  /*2dc0*/  VIADD R10, R0, 0xd00 ;  /* 0x00000d00000a7836 */ /* 0x000fe20000000000 */
[----:B------:R-:W-:Y:S04]  /*2dd0*/  @!P3 STG.E desc[UR10][R2.64+0x2400], R21 ;  /* 0x002400150200b986 */ /* 0x000fe8000c10190a */
[----:B------:R-:W-:Y:S01]  /*2de0*/  @!P0 STG.E desc[UR10][R2.64+0x1c00], R19 ;  /* 0x001c001302008986 */ /* 0x000fe2000c10190a */
[----:B------:R-:W-:Y:S01]  /*2df0*/  ISETP.GE.U32.AND P0, PT, R10, UR4, PT ;  /* 0x000000040a007c0c */ /* 0x000fe2000bf06070 */
[----:B------:R-:W-:Y:S01]  /*2e00*/  VIADD R10, R0, 0xf00 ;  /* 0x00000f00000a7836 */ /* 0x000fe20000000000 */
[----:B-1----:R-:W-:Y:S01]  /*2e10*/  @!P4 LOP3.LUT R9, R4, 0x80000000, RZ, 0x3c, !PT ;  /* 0x800000000409c812 */ /* 0x002fe200078e3cff */
[----:B------:R2:W-:Y:S01]  /*2e20*/  @!P1 STG.E desc[UR10][R2.64+0x2000], R11 ;  /* 0x0020000b02009986 */ /* 0x0005e2000c10190a */
[----:B------:R-:W-:-:S02]  /*2e30*/  @!P5 LOP3.LUT R5, R5, 0x80000000, RZ, 0x3c, !PT ;  /* 0x800000000505d812 */ /* 0x000fc400078e3cff */
[----:B------:R-:W-:Y:S01]  /*2e40*/  ISETP.GE.U32.AND P3, PT, R10, UR4, PT ;  /* 0x000000040a007c0c */ /* 0x000fe2000bf66070 */
[C---:B------:R-:W-:Y:S01]  /*2e50*/  VIADD R10, R0.reuse, 0x1100 ;  /* 0x00001100000a7836 */ /* 0x040fe20000000000 */
[----:B------:R-:W-:Y:S01]  /*2e60*/  LOP3.LUT R4, R0, 0x1000, RZ, 0xfc, !PT ;  /* 0x0000100000047812 */ /* 0x000fe200078efcff */
[----:B------:R3:W-:Y:S01]  /*2e70*/  @!P4 STG.E desc[UR10][R2.64+0x2800], R9 ;  /* 0x002800090200c986 */ /* 0x0007e2000c10190a */
[----:B------:R-:W-:Y:S01]  /*2e80*/  ISETP.GE.U32.AND P1, PT, R18, UR4, PT ;  /* 0x0000000412007c0c */ /* 0x000fe2000bf26070 */
[----:B------:R-:W-:Y:S01]  /*2e90*/  VIADD R0, R0, 0x1200 ;  /* 0x0000120000007836 */ /* 0x000fe20000000000 */
[----:B------:R-:W-:Y:S01]  /*2ea0*/  ISETP.GE.U32.AND P4, PT, R4, UR4, PT ;  /* 0x0000000404007c0c */ /* 0x000fe2000bf86070 */
[----:B------:R0:W-:Y:S01]  /*2eb0*/  @!P5 STG.E desc[UR10][R2.64+0x2c00], R5 ;  /* 0x002c00050200d986 */ /* 0x0001e2000c10190a */
[----:B------:R-:W-:Y:S02]  /*2ec0*/  ISETP.GE.U32.AND P5, PT, R10, UR4, PT ;  /* 0x000000040a007c0c */ /* 0x000fe4000bfa6070 */
[----:B--2---:R-:W-:-:S02]  /*2ed0*/  @!P6 LOP3.LUT R11, R6, 0x80000000, RZ, 0x3c, !PT ;  /* 0x80000000060be812 */ /* 0x004fc400078e3cff */
[----:B----4-:R-:W-:-:S03]  /*2ee0*/  @!P0 LOP3.LUT R7, R7, 0x80000000, RZ, 0x3c, !PT ;  /* 0x8000000007078812 */ /* 0x010fc600078e3cff */
[----:B------:R1:W-:Y:S01]  /*2ef0*/  @!P6 STG.E desc[UR10][R2.64+0x3000], R11 ;  /* 0x0030000b0200e986 */ /* 0x0003e2000c10190a */
[----:B------:R-:W-:Y:S02]  /*2f00*/  ISETP.GE.U32.AND P6, PT, R0, UR4, PT ;  /* 0x0000000400007c0c */ /* 0x000fe4000bfc6070 */
[----:B------:R-:W-:Y:S01]  /*2f10*/  @!P1 LOP3.LUT R13, R13, 0x80000000, RZ, 0x3c, !PT ;  /* 0x800000000d0d9812 */ /* 0x000fe200078e3cff */
[----:B------:R1:W-:Y:S01]  /*2f20*/  @!P0 STG.E desc[UR10][R2.64+0x3400], R7 ;  /* 0x0034000702008986 */ /* 0x0003e2000c10190a */
[----:B---3--:R-:W-:Y:S02]  /*2f30*/  @!P3 LOP3.LUT R9, R14, 0x80000000, RZ, 0x3c, !PT ;  /* 0x800000000e09b812 */ /* 0x008fe400078e3cff */
[----:B-----5:R-:W-:Y:S01]  /*2f40*/  @!P4 LOP3.LUT R15, R15, 0x80000000, RZ, 0x3c, !PT ;  /* 0x800000000f0fc812 */ /* 0x020fe200078e3cff */
[----:B------:R1:W-:Y:S01]  /*2f50*/  @!P1 STG.E desc[UR10][R2.64+0x3800], R13 ;  /* 0x0038000d02009986 */ /* 0x0003e2000c10190a */
[----:B------:R-:W-:Y:S02]  /*2f60*/  @!P5 LOP3.LUT R17, R16, 0x80000000, RZ, 0x3c, !PT ;  /* 0x800000001011d812 */ /* 0x000fe400078e3cff */
[----:B0-----:R-:W-:Y:S01]  /*2f70*/  @!P2 LOP3.LUT R5, R8, 0x80000000, RZ, 0x3c, !PT ;  /* 0x800000000805a812 */ /* 0x001fe200078e3cff */
[----:B------:R1:W-:Y:S04]  /*2f80*/  @!P3 STG.E desc[UR10][R2.64+0x3c00], R9 ;  /* 0x003c00090200b986 */ /* 0x0003e8000c10190a */
[----:B------:R1:W-:Y:S04]  /*2f90*/  @!P4 STG.E desc[UR10][R2.64+0x4000], R15 ;  /* 0x0040000f0200c986 */ /* 0x0003e8000c10190a */
[----:B------:R1:W-:Y:S04]  /*2fa0*/  @!P5 STG.E desc[UR10][R2.64+0x4400], R17 ;  /* 0x004400110200d986 */ /* 0x0003e8000c10190a */
[----:B------:R1:W-:Y:S01]  /*2fb0*/  @!P2 STG.E desc[UR10][R2.64], R5 ;  /* 0x000000050200a986 */ /* 0x0003e2000c10190a */
[----:B------:R-:W-:Y:S05]  /*2fc0*/  @P6 EXIT ;  /* 0x000000000000694d */ /* 0x000fea0003800000 */
[----:B------:R-:W1:Y:S02]  /*2fd0*/  LDS R33, [R33+0x4800] ;  /* 0x0048000021217984 */ /* 0x000e640000000800 */
[----:B-1----:R-:W-:-:S05]  /*2fe0*/  LOP3.LUT R5, R33, 0x80000000, RZ, 0x3c, !PT ;  /* 0x8000000021057812 */ /* 0x002fca00078e3cff */
[----:B------:R-:W-:Y:S01]  /*2ff0*/  STG.E desc[UR10][R2.64+0x4800], R5 ;  /* 0x0048000502007986 */ /* 0x000fe2000c10190a */
[----:B------:R-:W-:Y:S05]  /*3000*/  EXIT ;  /* 0x000000000000794d */ /* 0x000fea0003800000 */
.L_x_218:
        /* <DEDUP_REMOVED lines=15> */
.L_x_223:


//--------------------- .text._ZN3cub18CUB_300001_SM_10006detail11EmptyKernelIvEEvv --------------------------
	.section	.text._ZN3cub18CUB_300001_SM_10006detail11EmptyKernelIvEEvv,"ax",@progbits
	.align	128
        .global         _ZN3cub18CUB_300001_SM_10006detail11EmptyKernelIvEEvv
        .type           _ZN3cub18CUB_300001_SM_10006detail11EmptyKernelIvEEvv,@function
        .size           _ZN3cub18CUB_300001_SM_10006detail11EmptyKernelIvEEvv,(.L_x_224 - _ZN3cub18CUB_300001_SM_10006detail11EmptyKernelIvEEvv)
        .other          _ZN3cub18CUB_300001_SM_10006detail11EmptyKernelIvEEvv,@"STO_CUDA_ENTRY STV_DEFAULT"
_ZN3cub18CUB_300001_SM_10006detail11EmptyKernelIvEEvv:
.text._ZN3cub18CUB_300001_SM_10006detail11EmptyKernelIvEEvv:
[----:B------:R-:W-:Y:S01]  /*0000*/  LDC R1, c[0x0][0x37c] ;  /* 0x0000df00ff017b82 */ /* 0x000fe20000000800 */
[----:B------:R-:W-:Y:S05]  /*0010*/  EXIT ;  /* 0x000000000000794d */ /* 0x000fea0003800000 */
.L_x_219:
        /* <DEDUP_REMOVED lines=14> */
.L_x_224:


//--------------------- .nv.shared._ZN3cub18CUB_300001_SM_10006detail10radix_sort29DeviceRadixSortOnesweepKernelINS1_5radix10policy_hubIiNS0_8NullTypeEjE10Policy1000ELNS0_9SortOrderE0EiS6_jiiNS1_21identity_decomposer_tEEEvPT5_SC_PT3_PKSD_PT1_PKSH_PT2_PKSL_T4_iiT6_ --------------------------
	.section	.nv.shared._ZN3cub18CUB_300001_SM_10006detail10radix_sort29DeviceRadixSortOnesweepKernelINS1_5radix10policy_hubIiNS0_8NullTypeEjE10Policy1000ELNS0_9SortOrderE0EiS6_jiiNS1_21identity_decomposer_tEEEvPT5_SC_PT3_PKSD_PT1_PKSH_PT2_PKSL_T4_iiT6_,"aw",@nobits
	.sectionflags	@""
	.align	16
.nv.shared._ZN3cub18CUB_300001_SM_10006detail10radix_sort29DeviceRadixSortOnesweepKernelINS1_5radix10policy_hubIiNS0_8NullTypeEjE10Policy1000ELNS0_9SortOrderE0EiS6_jiiNS1_21identity_decomposer_tEEEvPT5_SC_PT3_PKSD_PT1_PKSH_PT2_PKSL_T4_iiT6_:
	.zero		32768


//--------------------- .nv.shared.reserved.0     --------------------------
	.section	.nv.shared.reserved.0,"aw",@nobits
	.weak		__nv_reservedSMEM_offset_0_alias
	.size		__nv_reservedSMEM_offset_0_alias, 0, 64
	.other		__nv_reservedSMEM_offset_0_alias,@"STO_CUDA_RESERVED_SHARED STV_DEFAULT"
__nv_reservedSMEM_offset_0_alias:
	.zero		0
	.zero		64


//--------------------- .nv.global                --------------------------
	.section	.nv.global,"aw",@nobits
.nv.global:
	.type		_ZN30_INTERNAL_cf00dd9c_4_k_cu_main6thrust24THRUST_300001_SM_1000_NS12placeholders2_5E,@object
	.size		_ZN30_INTERNAL_cf00dd9c_4_k_cu_main6thrust24THRUST_300001_SM_1000_NS12placeholders2_5E,(_ZN30_INTERNAL_cf00dd9c_4_k_cu_main4cuda3std3__45__cpo6cbeginE - _ZN30_INTERNAL_cf00dd9c_4_k_cu_main6thrust24THRUST_300001_SM_1000_NS12placeholders2_5E)
_ZN30_INTERNAL_cf00dd9c_4_k_cu_main6thrust24THRUST_300001_SM_1000_NS12placeholders2_5E:
	.zero		1
	.type		_ZN30_INTERNAL_cf00dd9c_4_k_cu_main4cuda3std3__45__cpo6cbeginE,@object
	.size		_ZN30_INTERNAL_cf00dd9c_4_k_cu_main4cuda3std3__45__cpo6cbeginE,(_ZN30_INTERNAL_cf00dd9c_4_k_cu_main4cuda3std6ranges3__45__cpo6cbeginE - _ZN30_INTERNAL_cf00dd9c_4_k_cu_main4cuda3std3__45__cpo6cbeginE)
_ZN30_INTERNAL_cf00dd9c_4_k_cu_main4cuda3std3__45__cpo6cbeginE:
	.zero		1
	.type		_ZN30_INTERNAL_cf00dd9c_4_k_cu_main4cuda3std6ranges3__45__cpo6cbeginE,@object
	.size		_ZN30_INTERNAL_cf00dd9c_4_k_cu_main4cuda3std6ranges3__45__cpo6cbeginE,(_ZN30_INTERNAL_cf00dd9c_4_k_cu_main4cuda3std3__48in_placeE - _ZN30_INTERNAL_cf00dd9c_4_k_cu_main4cuda3std6ranges3__45__cpo6cbeginE)
_ZN30_INTERNAL_cf00dd9c_4_k_cu_main4cuda3std6ranges3__45__cpo6cbeginE:
	.zero		1
	.type		_ZN30_INTERNAL_cf00dd9c_4_k_cu_main4cuda3std3__48in_placeE,@object
	.size		_ZN30_INTERNAL_cf00dd9c_4_k_cu_main4cuda3std3__48in_placeE,(_ZN30_INTERNAL_cf00dd9c_4_k_cu_main4cuda3std6ranges3__45__cpo4sizeE - _ZN30_INTERNAL_cf00dd9c_4_k_cu_main4cuda3std3__48in_placeE)
_ZN30_INTERNAL_cf00dd9c_4_k_cu_main4cuda3std3__48in_placeE:
	.zero		1
	.type		_ZN30_INTERNAL_cf00dd9c_4_k_cu_main4cuda3std6ranges3__45__cpo4sizeE,@object
	.size		_ZN30_INTERNAL_cf00dd9c_4_k_cu_main4cuda3std6ranges3__45__cpo4sizeE,(_ZN30_INTERNAL_cf00dd9c_4_k_cu_main6thrust24THRUST_300001_SM_1000_NS12placeholders2_9E - _ZN30_INTERNAL_cf00dd9c_4_k_cu_main4cuda3std6ranges3__45__cpo4sizeE)
_ZN30_INTERNAL_cf00dd9c_4_k_cu_main4cuda3std6ranges3__45__cpo4sizeE:
	.zero		1
	.type		_ZN30_INTERNAL_cf00dd9c_4_k_cu_main6thrust24THRUST_300001_SM_1000_NS12placeholders2_9E,@object
	.size		_ZN30_INTERNAL_cf00dd9c_4_k_cu_main6thrust24THRUST_300001_SM_1000_NS12placeholders2_9E,(_ZN30_INTERNAL_cf00dd9c_4_k_cu_main4cuda3std3__45__cpo7crbeginE - _ZN30_INTERNAL_cf00dd9c_4_k_cu_main6thrust24THRUST_300001_SM_1000_NS12placeholders2_9E)
_ZN30_INTERNAL_cf00dd9c_4_k_cu_main6thrust24THRUST_300001_SM_1000_NS12placeholders2_9E:
	.zero		1
	.type		_ZN30_INTERNAL_cf00dd9c_4_k_cu_main4cuda3std3__45__cpo7crbeginE,@object
	.size		_ZN30_INTERNAL_cf00dd9c_4_k_cu_main4cuda3std3__45__cpo7crbeginE,(_ZN30_INTERNAL_cf00dd9c_4_k_cu_main4cuda3std6ranges3__45__cpo4nextE - _ZN30_INTERNAL_cf00dd9c_4_k_cu_main4cuda3std3__45__cpo7crbeginE)
_ZN30_INTERNAL_cf00dd9c_4_k_cu_main4cuda3std3__45__cpo7crbeginE:
	.zero		1
	.type		_ZN30_INTERNAL_cf00dd9c_4_k_cu_main4cuda3std6ranges3__45__cpo4nextE,@object
	.size		_ZN30_INTERNAL_cf00dd9c_4_k_cu_main4cuda3std6ranges3__45__cpo4nextE,(_ZN30_INTERNAL_cf00dd9c_4_k_cu_main4cuda3std6ranges3__45__cpo4swapE - _ZN30_INTERNAL_cf00dd9c_4_k_cu_main4cuda3std6ranges3__45__cpo4nextE)
_ZN30_INTERNAL_cf00dd9c_4_k_cu_main4cuda3std6ranges3__45__cpo4nextE:
	.zero		1
	.type		_ZN30_INTERNAL_cf00dd9c_4_k_cu_main4cuda3std6ranges3__45__cpo4swapE,@object
	.size		_ZN30_INTERNAL_cf00dd9c_4_k_cu_main4cuda3std6ranges3__45__cpo4swapE,(_ZN30_INTERNAL_cf00dd9c_4_k_cu_main6thrust24THRUST_300001_SM_1000_NS12placeholders2_1E - _ZN30_INTERNAL_cf00dd9c_4_k_cu_main4cuda3std6ranges3__45__cpo4swapE)
_ZN30_INTERNAL_cf00dd9c_4_k_cu_main4cuda3std6ranges3__45__cpo4swapE:
	.zero		1
	.type		_ZN30_INTERNAL_cf00dd9c_4_k_cu_main6thrust24THRUST_300001_SM_1000_NS12placeholders2_1E,@object
	.size		_ZN30_INTERNAL_cf00dd9c_4_k_cu_main6thrust24THRUST_300001_SM_1000_NS12placeholders2_1E,(_ZN30_INTERNAL_cf00dd9c_4_k_cu_main6thrust24THRUST_300001_SM_1000_NS12placeholders2_3E - _ZN30_INTERNAL_cf00dd9c_4_k_cu_main6thrust24THRUST_300001_SM_1000_NS12placeholders2_1E)
_ZN30_INTERNAL_cf00dd9c_4_k_cu_main6thrust24THRUST_300001_SM_1000_NS12placeholders2_1E:
	.zero		1
	.type		_ZN30_INTERNAL_cf00dd9c_4_k_cu_main6thrust24THRUST_300001_SM_1000_NS12placeholders2_3E,@object
	.size		_ZN30_INTERNAL_cf00dd9c_4_k_cu_main6thrust24THRUST_300001_SM_1000_NS12placeholders2_3E,(_ZN30_INTERNAL_cf00dd9c_4_k_cu_main4cuda3std3__45__cpo5beginE - _ZN30_INTERNAL_cf00dd9c_4_k_cu_main6thrust24THRUST_300001_SM_1000_NS12placeholders2_3E)
_ZN30_INTERNAL_cf00dd9c_4_k_cu_main6thrust24THRUST_300001_SM_1000_NS12placeholders2_3E:
	.zero		1
	.type		_ZN30_INTERNAL_cf00dd9c_4_k_cu_main4cuda3std3__45__cpo5beginE,@object
	.size		_ZN30_INTERNAL_cf00dd9c_4_k_cu_main4cuda3std3__45__cpo5beginE,(_ZN30_INTERNAL_cf00dd9c_4_k_cu_main4cuda3std6ranges3__45__cpo5beginE - _ZN30_INTERNAL_cf00dd9c_4_k_cu_main4cuda3std3__45__cpo5beginE)
_ZN30_INTERNAL_cf00dd9c_4_k_cu_main4cuda3std3__45__cpo5beginE:
	.zero		1
	.type		_ZN30_INTERNAL_cf00dd9c_4_k_cu_main4cuda3std6ranges3__45__cpo5beginE,@object
	.size		_ZN30_INTERNAL_cf00dd9c_4_k_cu_main4cuda3std6ranges3__45__cpo5beginE,(_ZN30_INTERNAL_cf00dd9c_4_k_cu_main4cuda3std3__432_GLOBAL__N__cf00dd9c_4_k_cu_main6ignoreE - _ZN30_INTERNAL_cf00dd9c_4_k_cu_main4cuda3std6ranges3__45__cpo5beginE)
_ZN30_INTERNAL_cf00dd9c_4_k_cu_main4cuda3std6ranges3__45__cpo5beginE:
	.zero		1
	.type		_ZN30_INTERNAL_cf00dd9c_4_k_cu_main4cuda3std3__432_GLOBAL__N__cf00dd9c_4_k_cu_main6ignoreE,@object
	.size		_ZN30_INTERNAL_cf00dd9c_4_k_cu_main4cuda3std3__432_GLOBAL__N__cf00dd9c_4_k_cu_main6ignoreE,(_ZN30_INTERNAL_cf00dd9c_4_k_cu_main4cuda3std6ranges3__45__cpo4dataE - _ZN30_INTERNAL_cf00dd9c_4_k_cu_main4cuda3std3__432_GLOBAL__N__cf00dd9c_4_k_cu_main6ignoreE)
_ZN30_INTERNAL_cf00dd9c_4_k_cu_main4cuda3std3__432_GLOBAL__N__cf00dd9c_4_k_cu_main6ignoreE:
	.zero		1
	.type		_ZN30_INTERNAL_cf00dd9c_4_k_cu_main4cuda3std6ranges3__45__cpo4dataE,@object
	.size		_ZN30_INTERNAL_cf00dd9c_4_k_cu_main4cuda3std6ranges3__45__cpo4dataE,(_ZN30_INTERNAL_cf00dd9c_4_k_cu_main6thrust24THRUST_300001_SM_1000_NS12placeholders2_7E - _ZN30_INTERNAL_cf00dd9c_4_k_cu_main4cuda3std6ranges3__45__cpo4dataE)
_ZN30_INTERNAL_cf00dd9c_4_k_cu_main4cuda3std6ranges3__45__cpo4dataE:
	.zero		1
	.type		_ZN30_INTERNAL_cf00dd9c_4_k_cu_main6thrust24THRUST_300001_SM_1000_NS12placeholders2_7E,@object
	.size		_ZN30_INTERNAL_cf00dd9c_4_k_cu_main6thrust24THRUST_300001_SM_1000_NS12placeholders2_7E,(_ZN30_INTERNAL_cf00dd9c_4_k_cu_main4cuda3std3__45__cpo6rbeginE - _ZN30_INTERNAL_cf00dd9c_4_k_cu_main6thrust24THRUST_300001_SM_1000_NS12placeholders2_7E)
_ZN30_INTERNAL_cf00dd9c_4_k_cu_main6thrust24THRUST_300001_SM_1000_NS12placeholders2_7E:
	.zero		1
	.type		_ZN30_INTERNAL_cf00dd9c_4_k_cu_main4cuda3std3__45__cpo6rbeginE,@object
	.size		_ZN30_INTERNAL_cf00dd9c_4_k_cu_main4cuda3std3__45__cpo6rbeginE,(_ZN30_INTERNAL_cf00dd9c_4_k_cu_main4cuda3std6ranges3__45__cpo7advanceE - _ZN30_INTERNAL_cf00dd9c_4_k_cu_main4cuda3std3__45__cpo6rbeginE)
_ZN30_INTERNAL_cf00dd9c_4_k_cu_main4cuda3std3__45__cpo6rbeginE:
	.zero		1
	.type		_ZN30_INTERNAL_cf00dd9c_4_k_cu_main4cuda3std6ranges3__45__cpo7advanceE,@object
	.size		_ZN30_INTERNAL_cf00dd9c_4_k_cu_main4cuda3std6ranges3__45__cpo7advanceE,(_ZN30_INTERNAL_cf00dd9c_4_k_cu_main4cuda3std3__47nulloptE - _ZN30_INTERNAL_cf00dd9c_4_k_cu_main4cuda3std6ranges3__45__cpo7advanceE)
_ZN30_INTERNAL_cf00dd9c_4_k_cu_main4cuda3std6ranges3__45__cpo7advanceE:
	.zero		1
	.type		_ZN30_INTERNAL_cf00dd9c_4_k_cu_main4cuda3std3__47nulloptE,@object
	.size		_ZN30_INTERNAL_cf00dd9c_4_k_cu_main4cuda3std3__47nulloptE,(_ZN30_INTERNAL_cf00dd9c_4_k_cu_main4cuda3std6ranges3__45__cpo8distanceE - _ZN30_INTERNAL_cf00dd9c_4_k_cu_main4cuda3std3__47nulloptE)
_ZN30_INTERNAL_cf00dd9c_4_k_cu_main4cuda3std3__47nulloptE:
	.zero		1
	.type		_ZN30_INTERNAL_cf00dd9c_4_k_cu_main4cuda3std6ranges3__45__cpo8distanceE,@object
	.size		_ZN30_INTERNAL_cf00dd9c_4_k_cu_main4cuda3std6ranges3__45__cpo8distanceE,(_ZN30_INTERNAL_cf00dd9c_4_k_cu_main6thrust24THRUST_300001_SM_1000_NS12placeholders2_6E - _ZN30_INTERNAL_cf00dd9c_4_k_cu_main4cuda3std6ranges3__45__cpo8distanceE)
_ZN30_INTERNAL_cf00dd9c_4_k_cu_main4cuda3std6ranges3__45__cpo8distanceE:
	.zero		1
	.type		_ZN30_INTERNAL_cf00dd9c_4_k_cu_main6thrust24THRUST_300001_SM_1000_NS12placeholders2_6E,@object
	.size		_ZN30_INTERNAL_cf00dd9c_4_k_cu_main6thrust24THRUST_300001_SM_1000_NS12placeholders2_6E,(_ZN30_INTERNAL_cf00dd9c_4_k_cu_main4cuda3std3__45__cpo4cendE - _ZN30_INTERNAL_cf00dd9c_4_k_cu_main6thrust24THRUST_300001_SM_1000_NS12placeholders2_6E)
_ZN30_INTERNAL_cf00dd9c_4_k_cu_main6thrust24THRUST_300001_SM_1000_NS12placeholders2_6E:
	.zero		1
	.type		_ZN30_INTERNAL_cf00dd9c_4_k_cu_main4cuda3std3__45__cpo4cendE,@object
	.size		_ZN30_INTERNAL_cf00dd9c_4_k_cu_main4cuda3std3__45__cpo4cendE,(_ZN30_INTERNAL_cf00dd9c_4_k_cu_main4cuda3std6ranges3__45__cpo4cendE - _ZN30_INTERNAL_cf00dd9c_4_k_cu_main4cuda3std3__45__cpo4cendE)
_ZN30_INTERNAL_cf00dd9c_4_k_cu_main4cuda3std3__45__cpo4cendE:
	.zero		1
	.type		_ZN30_INTERNAL_cf00dd9c_4_k_cu_main4cuda3std6ranges3__45__cpo4cendE,@object
	.size		_ZN30_INTERNAL_cf00dd9c_4_k_cu_main4cuda3std6ranges3__45__cpo4cendE,(_ZN30_INTERNAL_cf00dd9c_4_k_cu_main4cuda3std3__420unreachable_sentinelE - _ZN30_INTERNAL_cf00dd9c_4_k_cu_main4cuda3std6ranges3__45__cpo4cendE)
_ZN30_INTERNAL_cf00dd9c_4_k_cu_main4cuda3std6ranges3__45__cpo4cendE:
	.zero		1
	.type		_ZN30_INTERNAL_cf00dd9c_4_k_cu_main4cuda3std3__420unreachable_sentinelE,@object
	.size		_ZN30_INTERNAL_cf00dd9c_4_k_cu_main4cuda3std3__420unreachable_sentinelE,(_ZN30_INTERNAL_cf00dd9c_4_k_cu_main4cuda3std6ranges3__45__cpo5ssizeE - _ZN30_INTERNAL_cf00dd9c_4_k_cu_main4cuda3std3__420unreachable_sentinelE)
_ZN30_INTERNAL_cf00dd9c_4_k_cu_main4cuda3std3__420unreachable_sentinelE:
	.zero		1
	.type		_ZN30_INTERNAL_cf00dd9c_4_k_cu_main4cuda3std6ranges3__45__cpo5ssizeE,@object
	.size		_ZN30_INTERNAL_cf00dd9c_4_k_cu_main4cuda3std6ranges3__45__cpo5ssizeE,(_ZN30_INTERNAL_cf00dd9c_4_k_cu_main6thrust24THRUST_300001_SM_1000_NS12placeholders3_10E - _ZN30_INTERNAL_cf00dd9c_4_k_cu_main4cuda3std6ranges3__45__cpo5ssizeE)
_ZN30_INTERNAL_cf00dd9c_4_k_cu_main4cuda3std6ranges3__45__cpo5ssizeE:
	.zero		1
	.type		_ZN30_INTERNAL_cf00dd9c_4_k_cu_main6thrust24THRUST_300001_SM_1000_NS12placeholders3_10E,@object
	.size		_ZN30_INTERNAL_cf00dd9c_4_k_cu_main6thrust24THRUST_300001_SM_1000_NS12placeholders3_10E,(_ZN30_INTERNAL_cf00dd9c_4_k_cu_main4cuda3std3__45__cpo5crendE - _ZN30_INTERNAL_cf00dd9c_4_k_cu_main6thrust24THRUST_300001_SM_1000_NS12placeholders3_10E)
_ZN30_INTERNAL_cf00dd9c_4_k_cu_main6thrust24THRUST_300001_SM_1000_NS12placeholders3_10E:
	.zero		1
	.type		_ZN30_INTERNAL_cf00dd9c_4_k_cu_main4cuda3std3__45__cpo5crendE,@object
	.size		_ZN30_INTERNAL_cf00dd9c_4_k_cu_main4cuda3std3__45__cpo5crendE,(_ZN30_INTERNAL_cf00dd9c_4_k_cu_main4cuda3std6ranges3__45__cpo4prevE - _ZN30_INTERNAL_cf00dd9c_4_k_cu_main4cuda3std3__45__cpo5crendE)
_ZN30_INTERNAL_cf00dd9c_4_k_cu_main4cuda3std3__45__cpo5crendE:
	.zero		1
	.type		_ZN30_INTERNAL_cf00dd9c_4_k_cu_main4cuda3std6ranges3__45__cpo4prevE,@object
	.size		_ZN30_INTERNAL_cf00dd9c_4_k_cu_main4cuda3std6ranges3__45__cpo4prevE,(_ZN30_INTERNAL_cf00dd9c_4_k_cu_main4cuda3std6ranges3__45__cpo9iter_moveE - _ZN30_INTERNAL_cf00dd9c_4_k_cu_main4cuda3std6ranges3__45__cpo4prevE)
_ZN30_INTERNAL_cf00dd9c_4_k_cu_main4cuda3std6ranges3__45__cpo4prevE:
	.zero		1
	.type		_ZN30_INTERNAL_cf00dd9c_4_k_cu_main4cuda3std6ranges3__45__cpo9iter_moveE,@object
	.size		_ZN30_INTERNAL_cf00dd9c_4_k_cu_main4cuda3std6ranges3__45__cpo9iter_moveE,(_ZN30_INTERNAL_cf00dd9c_4_k_cu_main6thrust24THRUST_300001_SM_1000_NS12placeholders2_2E - _ZN30_INTERNAL_cf00dd9c_4_k_cu_main4cuda3std6ranges3__45__cpo9iter_moveE)
_ZN30_INTERNAL_cf00dd9c_4_k_cu_main4cuda3std6ranges3__45__cpo9iter_moveE:
	.zero		1
	.type		_ZN30_INTERNAL_cf00dd9c_4_k_cu_main6thrust24THRUST_300001_SM_1000_NS12placeholders2_2E,@object
	.size		_ZN30_INTERNAL_cf00dd9c_4_k_cu_main6thrust24THRUST_300001_SM_1000_NS12placeholders2_2E,(_ZN30_INTERNAL_cf00dd9c_4_k_cu_main6thrust24THRUST_300001_SM_1000_NS12placeholders2_4E - _ZN30_INTERNAL_cf00dd9c_4_k_cu_main6thrust24THRUST_300001_SM_1000_NS12placeholders2_2E)
_ZN30_INTERNAL_cf00dd9c_4_k_cu_main6thrust24THRUST_300001_SM_1000_NS12placeholders2_2E:
	.zero		1
	.type		_ZN30_INTERNAL_cf00dd9c_4_k_cu_main6thrust24THRUST_300001_SM_1000_NS12placeholders2_4E,@object
	.size		_ZN30_INTERNAL_cf00dd9c_4_k_cu_main6thrust24THRUST_300001_SM_1000_NS12placeholders2_4E,(_ZN30_INTERNAL_cf00dd9c_4_k_cu_main4cuda3std3__45__cpo3endE - _ZN30_INTERNAL_cf00dd9c_4_k_cu_main6thrust24THRUST_300001_SM_1000_NS12placeholders2_4E)
_ZN30_INTERNAL_cf00dd9c_4_k_cu_main6thrust24THRUST_300001_SM_1000_NS12placeholders2_4E:
	.zero		1
	.type		_ZN30_INTERNAL_cf00dd9c_4_k_cu_main4cuda3std3__45__cpo3endE,@object
	.size		_ZN30_INTERNAL_cf00dd9c_4_k_cu_main4cuda3std3__45__cpo3endE,(_ZN30_INTERNAL_cf00dd9c_4_k_cu_main4cuda3std6ranges3__45__cpo3endE - _ZN30_INTERNAL_cf00dd9c_4_k_cu_main4cuda3std3__45__cpo3endE)
_ZN30_INTERNAL_cf00dd9c_4_k_cu_main4cuda3std3__45__cpo3endE:
	.zero		1
	.type		_ZN30_INTERNAL_cf00dd9c_4_k_cu_main4cuda3std6ranges3__45__cpo3endE,@object
	.size		_ZN30_INTERNAL_cf00dd9c_4_k_cu_main4cuda3std6ranges3__45__cpo3endE,(_ZN30_INTERNAL_cf00dd9c_4_k_cu_main4cuda3std3__419piecewise_constructE - _ZN30_INTERNAL_cf00dd9c_4_k_cu_main4cuda3std6ranges3__45__cpo3endE)
_ZN30_INTERNAL_cf00dd9c_4_k_cu_main4cuda3std6ranges3__45__cpo3endE:
	.zero		1
	.type		_ZN30_INTERNAL_cf00dd9c_4_k_cu_main4cuda3std3__419piecewise_constructE,@object
	.size		_ZN30_INTERNAL_cf00dd9c_4_k_cu_main4cuda3std3__419piecewise_constructE,(_ZN30_INTERNAL_cf00dd9c_4_k_cu_main4cuda3std6ranges3__45__cpo5cdataE - _ZN30_INTERNAL_cf00dd9c_4_k_cu_main4cuda3std3__419piecewise_constructE)
_ZN30_INTERNAL_cf00dd9c_4_k_cu_main4cuda3std3__419piecewise_constructE:
	.zero		1
	.type		_ZN30_INTERNAL_cf00dd9c_4_k_cu_main4cuda3std6ranges3__45__cpo5cdataE,@object
	.size		_ZN30_INTERNAL_cf00dd9c_4_k_cu_main4cuda3std6ranges3__45__cpo5cdataE,(_ZN30_INTERNAL_cf00dd9c_4_k_cu_main6thrust24THRUST_300001_SM_1000_NS12placeholders2_8E - _ZN30_INTERNAL_cf00dd9c_4_k_cu_main4cuda3std6ranges3__45__cpo5cdataE)
_ZN30_INTERNAL_cf00dd9c_4_k_cu_main4cuda3std6ranges3__45__cpo5cdataE:
	.zero		1
	.type		_ZN30_INTERNAL_cf00dd9c_4_k_cu_main6thrust24THRUST_300001_SM_1000_NS12placeholders2_8E,@object
	.size		_ZN30_INTERNAL_cf00dd9c_4_k_cu_main6thrust24THRUST_300001_SM_1000_NS12placeholders2_8E,(_ZN30_INTERNAL_cf00dd9c_4_k_cu_main4cuda3std3__45__cpo4rendE - _ZN30_INTERNAL_cf00dd9c_4_k_cu_main6thrust24THRUST_300001_SM_1000_NS12placeholders2_8E)
_ZN30_INTERNAL_cf00dd9c_4_k_cu_main6thrust24THRUST_300001_SM_1000_NS12placeholders2_8E:
	.zero		1
	.type		_ZN30_INTERNAL_cf00dd9c_4_k_cu_main4cuda3std3__45__cpo4rendE,@object
	.size		_ZN30_INTERNAL_cf00dd9c_4_k_cu_main4cuda3std3__45__cpo4rendE,(_ZN30_INTERNAL_cf00dd9c_4_k_cu_main4cuda3std6ranges3__45__cpo9iter_swapE - _ZN30_INTERNAL_cf00dd9c_4_k_cu_main4cuda3std3__45__cpo4rendE)
_ZN30_INTERNAL_cf00dd9c_4_k_cu_main4cuda3std3__45__cpo4rendE:
	.zero		1
	.type		_ZN30_INTERNAL_cf00dd9c_4_k_cu_main4cuda3std6ranges3__45__cpo9iter_swapE,@object
	.size		_ZN30_INTERNAL_cf00dd9c_4_k_cu_main4cuda3std6ranges3__45__cpo9iter_swapE,(_ZN30_INTERNAL_cf00dd9c_4_k_cu_main4cuda3std3__48unexpectE - _ZN30_INTERNAL_cf00dd9c_4_k_cu_main4cuda3std6ranges3__45__cpo9iter_swapE)
_ZN30_INTERNAL_cf00dd9c_4_k_cu_main4cuda3std6ranges3__45__cpo9iter_swapE:
	.zero		1
	.type		_ZN30_INTERNAL_cf00dd9c_4_k_cu_main4cuda3std3__48unexpectE,@object
	.size		_ZN30_INTERNAL_cf00dd9c_4_k_cu_main4cuda3std3__48unexpectE,(_ZN30_INTERNAL_cf00dd9c_4_k_cu_main6thrust24THRUST_300001_SM_1000_NS6system6detail10sequential3seqE - _ZN30_INTERNAL_cf00dd9c_4_k_cu_main4cuda3std3__48unexpectE)
_ZN30_INTERNAL_cf00dd9c_4_k_cu_main4cuda3std3__48unexpectE:
	.zero		1
	.type		_ZN30_INTERNAL_cf00dd9c_4_k_cu_main6thrust24THRUST_300001_SM_1000_NS6system6detail10sequential3seqE,@object
	.size		_ZN30_INTERNAL_cf00dd9c_4_k_cu_main6thrust24THRUST_300001_SM_1000_NS6system6detail10sequential3seqE,(.L_29 - _ZN30_INTERNAL_cf00dd9c_4_k_cu_main6thrust24THRUST_300001_SM_1000_NS6system6detail10sequential3seqE)
_ZN30_INTERNAL_cf00dd9c_4_k_cu_main6thrust24THRUST_300001_SM_1000_NS6system6detail10sequential3seqE:
	.zero		1
.L_29:


//--------------------- .nv.shared._ZN3cub18CUB_300001_SM_10006detail10radix_sort33DeviceRadixSortExclusiveSumKernelINS1_5radix10policy_hubIiNS0_8NullTypeEjE10Policy1000EjEEvPT0_ --------------------------
	.section	.nv.shared._ZN3cub18CUB_300001_SM_10006detail10radix_sort33DeviceRadixSortExclusiveSumKernelINS1_5radix10policy_hubIiNS0_8NullTypeEjE10Policy1000EjEEvPT0_,"aw",@nobits
	.sectionflags	@""
	.align	16
.nv.shared._ZN3cub18CUB_300001_SM_10006detail10radix_sort33DeviceRadixSortExclusiveSumKernelINS1_5radix10policy_hubIiNS0_8NullTypeEjE10Policy1000EjEEvPT0_:
	.zero		2208


//--------------------- .nv.shared._ZN3cub18CUB_300001_SM_10006detail10radix_sort30DeviceRadixSortHistogramKernelINS1_5radix10policy_hubIiNS0_8NullTypeEjE10Policy1000ELNS0_9SortOrderE0EijNS1_21identity_decomposer_tEEEvPT2_PKT1_SB_iiT3_ --------------------------
	.section	.nv.shared._ZN3cub18CUB_300001_SM_10006detail10radix_sort30DeviceRadixSortHistogramKernelINS1_5radix10policy_hubIiNS0_8NullTypeEjE10Policy1000ELNS0_9SortOrderE0EijNS1_21identity_decomposer_tEEEvPT2_PKT1_SB_iiT3_,"aw",@nobits
	.sectionflags	@""
	.align	4
.nv.shared._ZN3cub18CUB_300001_SM_10006detail10radix_sort30DeviceRadixSortHistogramKernelINS1_5radix10policy_hubIiNS0_8NullTypeEjE10Policy1000ELNS0_9SortOrderE0EijNS1_21identity_decomposer_tEEEvPT2_PKT1_SB_iiT3_:
	.zero		5120


//--------------------- .nv.shared._ZN3cub18CUB_300001_SM_10006detail10radix_sort31DeviceRadixSortSingleTileKernelINS1_5radix10policy_hubIiNS0_8NullTypeEjE10Policy1000ELNS0_9SortOrderE0EiS6_jNS1_21identity_decomposer_tEEEvPKT1_PSB_PKT2_PSF_T3_iiT4_ --------------------------
	.section	.nv.shared._ZN3cub18CUB_300001_SM_10006detail10radix_sort31DeviceRadixSortSingleTileKernelINS1_5radix10policy_hubIiNS0_8NullTypeEjE10Policy1000ELNS0_9SortOrderE0EiS6_jNS1_21identity_decomposer_tEEEvPKT1_PSB_PKT2_PSF_T3_iiT4_,"aw",@nobits
	.sectionflags	@""
	.align	16
.nv.shared._ZN3cub18CUB_300001_SM_10006detail10radix_sort31DeviceRadixSortSingleTileKernelINS1_5radix10policy_hubIiNS0_8NullTypeEjE10Policy1000ELNS0_9SortOrderE0EiS6_jNS1_21identity_decomposer_tEEEvPKT1_PSB_PKT2_PSF_T3_iiT4_:
	.zero		34880


//--------------------- .nv.constant0._ZN3cub18CUB_300001_SM_10006detail10radix_sort29DeviceRadixSortOnesweepKernelINS1_5radix10policy_hubIiNS0_8NullTypeEjE10Policy1000ELNS0_9SortOrderE0EiS6_jiiNS1_21identity_decomposer_tEEEvPT5_SC_PT3_PKSD_PT1_PKSH_PT2_PKSL_T4_iiT6_ --------------------------
	.section	.nv.constant0._ZN3cub18CUB_300001_SM_10006detail10radix_sort29DeviceRadixSortOnesweepKernelINS1_5radix10policy_hubIiNS0_8NullTypeEjE10Policy1000ELNS0_9SortOrderE0EiS6_jiiNS1_21identity_decomposer_tEEEvPT5_SC_PT3_PKSD_PT1_PKSH_PT2_PKSL_T4_iiT6_,"a",@progbits
	.sectionflags	@""
	.align	4
.nv.constant0._ZN3cub18CUB_300001_SM_10006detail10radix_sort29DeviceRadixSortOnesweepKernelINS1_5radix10policy_hubIiNS0_8NullTypeEjE10Policy1000ELNS0_9SortOrderE0EiS6_jiiNS1_21identity_decomposer_tEEEvPT5_SC_PT3_PKSD_PT1_PKSH_PT2_PKSL_T4_iiT6_:
	.zero		973


//--------------------- .nv.constant0._ZN3cub18CUB_300001_SM_10006detail10radix_sort33DeviceRadixSortExclusiveSumKernelINS1_5radix10policy_hubIiNS0_8NullTypeEjE10Policy1000EjEEvPT0_ --------------------------
	.section	.nv.constant0._ZN3cub18CUB_300001_SM_10006detail10radix_sort33DeviceRadixSortExclusiveSumKernelINS1_5radix10policy_hubIiNS0_8NullTypeEjE10Policy1000EjEEvPT0_,"a",@progbits
	.sectionflags	@""
	.align	4
.nv.constant0._ZN3cub18CUB_300001_SM_10006detail10radix_sort33DeviceRadixSortExclusiveSumKernelINS1_5radix10policy_hubIiNS0_8NullTypeEjE10Policy1000EjEEvPT0_:
	.zero		904


//--------------------- .nv.constant0._ZN3cub18CUB_300001_SM_10006detail10radix_sort30DeviceRadixSortHistogramKernelINS1_5radix10policy_hubIiNS0_8NullTypeEjE10Policy1000ELNS0_9SortOrderE0EijNS1_21identity_decomposer_tEEEvPT2_PKT1_SB_iiT3_ --------------------------
	.section	.nv.constant0._ZN3cub18CUB_300001_SM_10006detail10radix_sort30DeviceRadixSortHistogramKernelINS1_5radix10policy_hubIiNS0_8NullTypeEjE10Policy1000ELNS0_9SortOrderE0EijNS1_21identity_decomposer_tEEEvPT2_PKT1_SB_iiT3_,"a",@progbits
	.sectionflags	@""
	.align	4
.nv.constant0._ZN3cub18CUB_300001_SM_10006detail10radix_sort30DeviceRadixSortHistogramKernelINS1_5radix10policy_hubIiNS0_8NullTypeEjE10Policy1000ELNS0_9SortOrderE0EijNS1_21identity_decomposer_tEEEvPT2_PKT1_SB_iiT3_:
	.zero		925


//--------------------- .nv.constant0._ZN3cub18CUB_300001_SM_10006detail10radix_sort31DeviceRadixSortSingleTileKernelINS1_5radix10policy_hubIiNS0_8NullTypeEjE10Policy1000ELNS0_9SortOrderE0EiS6_jNS1_21identity_decomposer_tEEEvPKT1_PSB_PKT2_PSF_T3_iiT4_ --------------------------
	.section	.nv.constant0._ZN3cub18CUB_300001_SM_10006detail10radix_sort31DeviceRadixSortSingleTileKernelINS1_5radix10policy_hubIiNS0_8NullTypeEjE10Policy1000ELNS0_9SortOrderE0EiS6_jNS1_21identity_decomposer_tEEEvPKT1_PSB_PKT2_PSF_T3_iiT4_,"a",@progbits
	.sectionflags	@""
	.align	4
.nv.constant0._ZN3cub18CUB_300001_SM_10006detail10radix_sort31DeviceRadixSortSingleTileKernelINS1_5radix10policy_hubIiNS0_8NullTypeEjE10Policy1000ELNS0_9SortOrderE0EiS6_jNS1_21identity_decomposer_tEEEvPKT1_PSB_PKT2_PSF_T3_iiT4_:
	.zero		941


//--------------------- .nv.constant0._ZN3cub18CUB_300001_SM_10006detail11EmptyKernelIvEEvv --------------------------
	.section	.nv.constant0._ZN3cub18CUB_300001_SM_10006detail11EmptyKernelIvEEvv,"a",@progbits
	.sectionflags	@""
	.align	4
.nv.constant0._ZN3cub18CUB_300001_SM_10006detail11EmptyKernelIvEEvv:
	.zero		896


//--------------------- SYMBOLS --------------------------

	.type		.nv.reservedSmem.offset0,@object
	.size		.nv.reservedSmem.offset0,0x4
	.type		.nv.reservedSmem.cap,@object
	.size		.nv.reservedSmem.cap,0x4
